	.target	sm_100a

	.elftype	@"ET_EXEC"


//--------------------- .note.nv.tkinfo           --------------------------
	.section	.note.nv.tkinfo,"",@"SHT_NOTE"
	.sectionflags	@"SHF_NOTE_NV_TKINFO"
	.tkinfo
        /*0018*/ 	.word	0x00000002
        /*0030*/ 	.string	""
        /*0030*/ 	.string	"ptxas"
        /*0030*/ 	.string	"Cuda compilation tools, release 13.0, V13.0.88"
        /*0030*/ 	.string	"Build cuda_13.0.r13.0/compiler.36424714_0"
        /*0030*/ 	.string	"-arch sm_100a -m 64 "



//--------------------- .note.nv.cuinfo           --------------------------
	.section	.note.nv.cuinfo,"",@"SHT_NOTE"
	.sectionflags	@"SHF_NOTE_NV_CUINFO"
        /*0018*/ 	.short	0x0002
        /*001a*/ 	.short	0x0064
        /*001c*/ 	.short	0x0082
	.zero		2


//--------------------- .nv.info                  --------------------------
	.section	.nv.info,"",@"SHT_CUDA_INFO"
	.align	4


	//----- nvinfo : EIATTR_REGCOUNT
	.align		4
        /*0000*/ 	.byte	0x04, 0x2f
        /*0002*/ 	.short	(.L_1 - .L_0)
	.align		4
.L_0:
        /*0004*/ 	.word	index@(_Z25multi_tensor_apply_kernelI18TensorListMetadataILi3ELb0EEN18transformer_engine16multi_tensor_sgd10SGDFunctorILi3E6__halfS5_EEJffffbbbfEEvlPViT_T0_DpT1_)
        /*0008*/ 	.word	0x00000020


	//----- nvinfo : EIATTR_FRAME_SIZE
	.align		4
.L_1:
        /*000c*/ 	.byte	0x04, 0x11
        /*000e*/ 	.short	(.L_3 - .L_2)
	.align		4
.L_2:
        /*0010*/ 	.word	index@(_Z25multi_tensor_apply_kernelI18TensorListMetadataILi3ELb0EEN18transformer_engine16multi_tensor_sgd10SGDFunctorILi3E6__halfS5_EEJffffbbbfEEvlPViT_T0_DpT1_)
        /*0014*/ 	.word	0x00000000


	//----- nvinfo : EIATTR_REGCOUNT
	.align		4
.L_3:
        /*0018*/ 	.byte	0x04, 0x2f
        /*001a*/ 	.short	(.L_5 - .L_4)
	.align		4
.L_4:
        /*001c*/ 	.word	index@(_Z25multi_tensor_apply_kernelI18TensorListMetadataILi3ELb0EEN18transformer_engine16multi_tensor_sgd10SGDFunctorILi3EffEEJffffbbbfEEvlPViT_T0_DpT1_)
        /*0020*/ 	.word	0x00000020


	//----- nvinfo : EIATTR_FRAME_SIZE
	.align		4
.L_5:
        /*0024*/ 	.byte	0x04, 0x11
        /*0026*/ 	.short	(.L_7 - .L_6)
	.align		4
.L_6:
        /*0028*/ 	.word	index@(_Z25multi_tensor_apply_kernelI18TensorListMetadataILi3ELb0EEN18transformer_engine16multi_tensor_sgd10SGDFunctorILi3EffEEJffffbbbfEEvlPViT_T0_DpT1_)
        /*002c*/ 	.word	0x00000000


	//----- nvinfo : EIATTR_REGCOUNT
	.align		4
.L_7:
        /*0030*/ 	.byte	0x04, 0x2f
        /*0032*/ 	.short	(.L_9 - .L_8)
	.align		4
.L_8:
        /*0034*/ 	.word	index@(_Z25multi_tensor_apply_kernelI18TensorListMetadataILi4ELb0EEN18transformer_engine16multi_tensor_sgd10SGDFunctorILi4E6__halffEEJffffbbbfEEvlPViT_T0_DpT1_)
        /*0038*/ 	.word	0x00000020


	//----- nvinfo : EIATTR_FRAME_SIZE
	.align		4
.L_9:
        /*003c*/ 	.byte	0x04, 0x11
        /*003e*/ 	.short	(.L_11 - .L_10)
	.align		4
.L_10:
        /*0040*/ 	.word	index@(_Z25multi_tensor_apply_kernelI18TensorListMetadataILi4ELb0EEN18transformer_engine16multi_tensor_sgd10SGDFunctorILi4E6__halffEEJffffbbbfEEvlPViT_T0_DpT1_)
        /*0044*/ 	.word	0x00000000


	//----- nvinfo : EIATTR_REGCOUNT
	.align		4
.L_11:
        /*0048*/ 	.byte	0x04, 0x2f
        /*004a*/ 	.short	(.L_13 - .L_12)
	.align		4
.L_12:
        /*004c*/ 	.word	index@(_Z25multi_tensor_apply_kernelI18TensorListMetadataILi4ELb0EEN18transformer_engine16multi_tensor_sgd10SGDFunctorILi4EffEEJffffbbbfEEvlPViT_T0_DpT1_)
        /*0050*/ 	.word	0x00000020


	//----- nvinfo : EIATTR_FRAME_SIZE
	.align		4
.L_13:
        /*0054*/ 	.byte	0x04, 0x11
        /*0056*/ 	.short	(.L_15 - .L_14)
	.align		4
.L_14:
        /*0058*/ 	.word	index@(_Z25multi_tensor_apply_kernelI18TensorListMetadataILi4ELb0EEN18transformer_engine16multi_tensor_sgd10SGDFunctorILi4EffEEJffffbbbfEEvlPViT_T0_DpT1_)
        /*005c*/ 	.word	0x00000000


	//----- nvinfo : EIATTR_MIN_STACK_SIZE
	.align		4
.L_15:
        /*0060*/ 	.byte	0x04, 0x12
        /*0062*/ 	.short	(.L_17 - .L_16)
	.align		4
.L_16:
        /*0064*/ 	.word	index@(_Z25multi_tensor_apply_kernelI18TensorListMetadataILi4ELb0EEN18transformer_engine16multi_tensor_sgd10SGDFunctorILi4EffEEJffffbbbfEEvlPViT_T0_DpT1_)
        /*0068*/ 	.word	0x00000000


	//----- nvinfo : EIATTR_MIN_STACK_SIZE
	.align		4
.L_17:
        /*006c*/ 	.byte	0x04, 0x12
        /*006e*/ 	.short	(.L_19 - .L_18)
	.align		4
.L_18:
        /*0070*/ 	.word	index@(_Z25multi_tensor_apply_kernelI18TensorListMetadataILi4ELb0EEN18transformer_engine16multi_tensor_sgd10SGDFunctorILi4E6__halffEEJffffbbbfEEvlPViT_T0_DpT1_)
        /*0074*/ 	.word	0x00000000


	//----- nvinfo : EIATTR_MIN_STACK_SIZE
	.align		4
.L_19:
        /*0078*/ 	.byte	0x04, 0x12
        /*007a*/ 	.short	(.L_21 - .L_20)
	.align		4
.L_20:
        /*007c*/ 	.word	index@(_Z25multi_tensor_apply_kernelI18TensorListMetadataILi3ELb0EEN18transformer_engine16multi_tensor_sgd10SGDFunctorILi3EffEEJffffbbbfEEvlPViT_T0_DpT1_)
        /*0080*/ 	.word	0x00000000


	//----- nvinfo : EIATTR_MIN_STACK_SIZE
	.align		4
.L_21:
        /*0084*/ 	.byte	0x04, 0x12
        /*0086*/ 	.short	(.L_23 - .L_22)
	.align		4
.L_22:
        /*0088*/ 	.word	index@(_Z25multi_tensor_apply_kernelI18TensorListMetadataILi3ELb0EEN18transformer_engine16multi_tensor_sgd10SGDFunctorILi3E6__halfS5_EEJffffbbbfEEvlPViT_T0_DpT1_)
        /*008c*/ 	.word	0x00000000
.L_23:


//--------------------- .nv.compat                --------------------------
	.section	.nv.compat,"",@"SHT_CUDA_COMPAT_INFO"
	.align	4
        /*0000*/ 	.byte	0x02, 0x09, 0x01, 0x00, 0x02, 0x02, 0x01, 0x00, 0x02, 0x05, 0x05, 0x00, 0x03, 0x07, 0x01, 0x01
        /*0010*/ 	.byte	0x02, 0x03, 0x00, 0x00, 0x02, 0x06, 0x01, 0x00, 0x04, 0x0b, 0x08, 0x00, 0x09, 0x00, 0x00, 0x00
        /*0020*/ 	.byte	0x00, 0x00, 0x00, 0x00


//--------------------- .nv.info._Z25multi_tensor_apply_kernelI18TensorListMetadataILi4ELb0EEN18transformer_engine16multi_tensor_sgd10SGDFunctorILi4EffEEJffffbbbfEEvlPViT_T0_DpT1_ --------------------------
	.section	.nv.info._Z25multi_tensor_apply_kernelI18TensorListMetadataILi4ELb0EEN18transformer_engine16multi_tensor_sgd10SGDFunctorILi4EffEEJffffbbbfEEvlPViT_T0_DpT1_,"",@"SHT_CUDA_INFO"
	.sectionflags	@""
	.align	4


	//----- nvinfo : EIATTR_CUDA_API_VERSION
	.align		4
        /*0000*/ 	.byte	0x04, 0x37
        /*0002*/ 	.short	(.L_25 - .L_24)
.L_24:
        /*0004*/ 	.word	0x00000082


	//----- nvinfo : EIATTR_KPARAM_INFO
	.align		4
.L_25:
        /*0008*/ 	.byte	0x04, 0x17
        /*000a*/ 	.short	(.L_27 - .L_26)
.L_26:
        /*000c*/ 	.word	0x00000000
        /*0010*/ 	.short	0x000b
        /*0012*/ 	.short	0x0b80
        /*0014*/ 	.byte	0x00, 0xf0, 0x11, 0x00


	//----- nvinfo : EIATTR_KPARAM_INFO
	.align		4
.L_27:
        /*0018*/ 	.byte	0x04, 0x17
        /*001a*/ 	.short	(.L_29 - .L_28)
.L_28:
        /*001c*/ 	.word	0x00000000
        /*0020*/ 	.short	0x000a
        /*0022*/ 	.short	0x0b7e
        /*0024*/ 	.byte	0x00, 0xf0, 0x05, 0x00


	//----- nvinfo : EIATTR_KPARAM_INFO
	.align		4
.L_29:
        /*0028*/ 	.byte	0x04, 0x17
        /*002a*/ 	.short	(.L_31 - .L_30)
.L_30:
        /*002c*/ 	.word	0x00000000
        /*0030*/ 	.short	0x0009
        /*0032*/ 	.short	0x0b7d
        /*0034*/ 	.byte	0x00, 0xf0, 0x05, 0x00


	//----- nvinfo : EIATTR_KPARAM_INFO
	.align		4
.L_31:
        /*0038*/ 	.byte	0x04, 0x17
        /*003a*/ 	.short	(.L_33 - .L_32)
.L_32:
        /*003c*/ 	.word	0x00000000
        /*0040*/ 	.short	0x0008
        /*0042*/ 	.short	0x0b7c
        /*0044*/ 	.byte	0x00, 0xf0, 0x05, 0x00


	//----- nvinfo : EIATTR_KPARAM_INFO
	.align		4
.L_33:
        /*0048*/ 	.byte	0x04, 0x17
        /*004a*/ 	.short	(.L_35 - .L_34)
.L_34:
        /*004c*/ 	.word	0x00000000
        /*0050*/ 	.short	0x0007
        /*0052*/ 	.short	0x0b78
        /*0054*/ 	.byte	0x00, 0xf0, 0x11, 0x00


	//----- nvinfo : EIATTR_KPARAM_INFO
	.align		4
.L_35:
        /*0058*/ 	.byte	0x04, 0x17
        /*005a*/ 	.short	(.L_37 - .L_36)
.L_36:
        /*005c*/ 	.word	0x00000000
        /*0060*/ 	.short	0x0006
        /*0062*/ 	.short	0x0b74
        /*0064*/ 	.byte	0x00, 0xf0, 0x11, 0x00


	//----- nvinfo : EIATTR_KPARAM_INFO
	.align		4
.L_37:
        /*0068*/ 	.byte	0x04, 0x17
        /*006a*/ 	.short	(.L_39 - .L_38)
.L_38:
        /*006c*/ 	.word	0x00000000
        /*0070*/ 	.short	0x0005
        /*0072*/ 	.short	0x0b70
        /*0074*/ 	.byte	0x00, 0xf0, 0x11, 0x00


	//----- nvinfo : EIATTR_KPARAM_INFO
	.align		4
.L_39:
        /*0078*/ 	.byte	0x04, 0x17
        /*007a*/ 	.short	(.L_41 - .L_40)
.L_40:
        /*007c*/ 	.word	0x00000000
        /*0080*/ 	.short	0x0004
        /*0082*/ 	.short	0x0b6c
        /*0084*/ 	.byte	0x00, 0xf0, 0x11, 0x00


	//----- nvinfo : EIATTR_KPARAM_INFO
	.align		4
.L_41:
        /*0088*/ 	.byte	0x04, 0x17
        /*008a*/ 	.short	(.L_43 - .L_42)
.L_42:
        /*008c*/ 	.word	0x00000000
        /*0090*/ 	.short	0x0003
        /*0092*/ 	.short	0x0b68
        /*0094*/ 	.byte	0x00, 0xf0, 0x05, 0x00


	//----- nvinfo : EIATTR_KPARAM_INFO
	.align		4
.L_43:
        /*0098*/ 	.byte	0x04, 0x17
        /*009a*/ 	.short	(.L_45 - .L_44)
.L_44:
        /*009c*/ 	.word	0x00000000
        /*00a0*/ 	.short	0x0002
        /*00a2*/ 	.short	0x0010
        /*00a4*/ 	.byte	0x00, 0xf0, 0x61, 0x2d


	//----- nvinfo : EIATTR_KPARAM_INFO
	.align		4
.L_45:
        /*00a8*/ 	.byte	0x04, 0x17
        /*00aa*/ 	.short	(.L_47 - .L_46)
.L_46:
        /*00ac*/ 	.word	0x00000000
        /*00b0*/ 	.short	0x0001
        /*00b2*/ 	.short	0x0008
        /*00b4*/ 	.byte	0x00, 0xf5, 0x21, 0x00


	//----- nvinfo : EIATTR_KPARAM_INFO
	.align		4
.L_47:
        /*00b8*/ 	.byte	0x04, 0x17
        /*00ba*/ 	.short	(.L_49 - .L_48)
.L_48:
        /*00bc*/ 	.word	0x00000000
        /*00c0*/ 	.short	0x0000
        /*00c2*/ 	.short	0x0000
        /*00c4*/ 	.byte	0x00, 0xf0, 0x21, 0x00


	//----- nvinfo : EIATTR_SPARSE_MMA_MASK
	.align		4
.L_49:
        /*00c8*/ 	.byte	0x03, 0x50
        /*00ca*/ 	.short	0x0000


	//----- nvinfo : EIATTR_MAXREG_COUNT
	.align		4
        /*00cc*/ 	.byte	0x03, 0x1b
        /*00ce*/ 	.short	0x00ff


	//----- nvinfo : EIATTR_MERCURY_ISA_VERSION
	.align		4
        /*00d0*/ 	.byte	0x03, 0x5f
        /*00d2*/ 	.short	0x0101


	//----- nvinfo : EIATTR_VRC_CTA_INIT_COUNT
	.align		4
        /*00d4*/ 	.byte	0x02, 0x4a
	.zero		1
	.zero		1


	//----- nvinfo : EIATTR_EXIT_INSTR_OFFSETS
	.align		4
        /*00d8*/ 	.byte	0x04, 0x1c
        /*00da*/ 	.short	(.L_51 - .L_50)


	//   ....[0]....
.L_50:
        /*00dc*/ 	.word	0x00000050


	//   ....[1]....
        /*00e0*/ 	.word	0x00000150


	//   ....[2]....
        /*00e4*/ 	.word	0x00001390


	//   ....[3]....
        /*00e8*/ 	.word	0x00002860


	//   ....[4]....
        /*00ec*/ 	.word	0x00003280


	//   ....[5]....
        /*00f0*/ 	.word	0x00003aa0


	//   ....[6]....
        /*00f4*/ 	.word	0x00004100


	//   ....[7]....
        /*00f8*/ 	.word	0x000048f0


	//   ....[8]....
        /*00fc*/ 	.word	0x00005000


	//   ....[9]....
        /*0100*/ 	.word	0x000055d0


	//   ....[10]....
        /*0104*/ 	.word	0x00005cd0


	//----- nvinfo : EIATTR_CRS_STACK_SIZE
	.align		4
.L_51:
        /*0108*/ 	.byte	0x04, 0x1e
        /*010a*/ 	.short	(.L_53 - .L_52)
.L_52:
        /*010c*/ 	.word	0x00000000


	//----- nvinfo : EIATTR_CBANK_PARAM_SIZE
	.align		4
.L_53:
        /*0110*/ 	.byte	0x03, 0x19
        /*0112*/ 	.short	0x0b84


	//----- nvinfo : EIATTR_PARAM_CBANK
	.align		4
        /*0114*/ 	.byte	0x04, 0x0a
        /*0116*/ 	.short	(.L_55 - .L_54)
	.align		4
.L_54:
        /*0118*/ 	.word	index@(.nv.constant0._Z25multi_tensor_apply_kernelI18TensorListMetadataILi4ELb0EEN18transformer_engine16multi_tensor_sgd10SGDFunctorILi4EffEEJffffbbbfEEvlPViT_T0_DpT1_)
        /*011c*/ 	.short	0x0380
        /*011e*/ 	.short	0x0b84


	//----- nvinfo : EIATTR_SW_WAR
	.align		4
.L_55:
        /*0120*/ 	.byte	0x04, 0x36
        /*0122*/ 	.short	(.L_57 - .L_56)
.L_56:
        /*0124*/ 	.word	0x00000008
.L_57:


//--------------------- .nv.info._Z25multi_tensor_apply_kernelI18TensorListMetadataILi4ELb0EEN18transformer_engine16multi_tensor_sgd10SGDFunctorILi4E6__halffEEJffffbbbfEEvlPViT_T0_DpT1_ --------------------------
	.section	.nv.info._Z25multi_tensor_apply_kernelI18TensorListMetadataILi4ELb0EEN18transformer_engine16multi_tensor_sgd10SGDFunctorILi4E6__halffEEJffffbbbfEEvlPViT_T0_DpT1_,"",@"SHT_CUDA_INFO"
	.sectionflags	@""
	.align	4


	//----- nvinfo : EIATTR_CUDA_API_VERSION
	.align		4
        /*0000*/ 	.byte	0x04, 0x37
        /*0002*/ 	.short	(.L_59 - .L_58)
.L_58:
        /*0004*/ 	.word	0x00000082


	//----- nvinfo : EIATTR_KPARAM_INFO
	.align		4
.L_59:
        /*0008*/ 	.byte	0x04, 0x17
        /*000a*/ 	.short	(.L_61 - .L_60)
.L_60:
        /*000c*/ 	.word	0x00000000
        /*0010*/ 	.short	0x000b
        /*0012*/ 	.short	0x0b80
        /*0014*/ 	.byte	0x00, 0xf0, 0x11, 0x00


	//----- nvinfo : EIATTR_KPARAM_INFO
	.align		4
.L_61:
        /*0018*/ 	.byte	0x04, 0x17
        /*001a*/ 	.short	(.L_63 - .L_62)
.L_62:
        /*001c*/ 	.word	0x00000000
        /*0020*/ 	.short	0x000a
        /*0022*/ 	.short	0x0b7e
        /*0024*/ 	.byte	0x00, 0xf0, 0x05, 0x00


	//----- nvinfo : EIATTR_KPARAM_INFO
	.align		4
.L_63:
        /*0028*/ 	.byte	0x04, 0x17
        /*002a*/ 	.short	(.L_65 - .L_64)
.L_64:
        /*002c*/ 	.word	0x00000000
        /*0030*/ 	.short	0x0009
        /*0032*/ 	.short	0x0b7d
        /*0034*/ 	.byte	0x00, 0xf0, 0x05, 0x00


	//----- nvinfo : EIATTR_KPARAM_INFO
	.align		4
.L_65:
        /*0038*/ 	.byte	0x04, 0x17
        /*003a*/ 	.short	(.L_67 - .L_66)
.L_66:
        /*003c*/ 	.word	0x00000000
        /*0040*/ 	.short	0x0008
        /*0042*/ 	.short	0x0b7c
        /*0044*/ 	.byte	0x00, 0xf0, 0x05, 0x00


	//----- nvinfo : EIATTR_KPARAM_INFO
	.align		4
.L_67:
        /*0048*/ 	.byte	0x04, 0x17
        /*004a*/ 	.short	(.L_69 - .L_68)
.L_68:
        /*004c*/ 	.word	0x00000000
        /*0050*/ 	.short	0x0007
        /*0052*/ 	.short	0x0b78
        /*0054*/ 	.byte	0x00, 0xf0, 0x11, 0x00


	//----- nvinfo : EIATTR_KPARAM_INFO
	.align		4
.L_69:
        /*0058*/ 	.byte	0x04, 0x17
        /*005a*/ 	.short	(.L_71 - .L_70)
.L_70:
        /*005c*/ 	.word	0x00000000
        /*0060*/ 	.short	0x0006
        /*0062*/ 	.short	0x0b74
        /*0064*/ 	.byte	0x00, 0xf0, 0x11, 0x00


	//----- nvinfo : EIATTR_KPARAM_INFO
	.align		4
.L_71:
        /*0068*/ 	.byte	0x04, 0x17
        /*006a*/ 	.short	(.L_73 - .L_72)
.L_72:
        /*006c*/ 	.word	0x00000000
        /*0070*/ 	.short	0x0005
        /*0072*/ 	.short	0x0b70
        /*0074*/ 	.byte	0x00, 0xf0, 0x11, 0x00


	//----- nvinfo : EIATTR_KPARAM_INFO
	.align		4
.L_73:
        /*0078*/ 	.byte	0x04, 0x17
        /*007a*/ 	.short	(.L_75 - .L_74)
.L_74:
        /*007c*/ 	.word	0x00000000
        /*0080*/ 	.short	0x0004
        /*0082*/ 	.short	0x0b6c
        /*0084*/ 	.byte	0x00, 0xf0, 0x11, 0x00


	//----- nvinfo : EIATTR_KPARAM_INFO
	.align		4
.L_75:
        /*0088*/ 	.byte	0x04, 0x17
        /*008a*/ 	.short	(.L_77 - .L_76)
.L_76:
        /*008c*/ 	.word	0x00000000
        /*0090*/ 	.short	0x0003
        /*0092*/ 	.short	0x0b68
        /*0094*/ 	.byte	0x00, 0xf0, 0x05, 0x00


	//----- nvinfo : EIATTR_KPARAM_INFO
	.align		4
.L_77:
        /*0098*/ 	.byte	0x04, 0x17
        /*009a*/ 	.short	(.L_79 - .L_78)
.L_78:
        /*009c*/ 	.word	0x00000000
        /*00a0*/ 	.short	0x0002
        /*00a2*/ 	.short	0x0010
        /*00a4*/ 	.byte	0x00, 0xf0, 0x61, 0x2d


	//----- nvinfo : EIATTR_KPARAM_INFO
	.align		4
.L_79:
        /*00a8*/ 	.byte	0x04, 0x17
        /*00aa*/ 	.short	(.L_81 - .L_80)
.L_80:
        /*00ac*/ 	.word	0x00000000
        /*00b0*/ 	.short	0x0001
        /*00b2*/ 	.short	0x0008
        /*00b4*/ 	.byte	0x00, 0xf5, 0x21, 0x00


	//----- nvinfo : EIATTR_KPARAM_INFO
	.align		4
.L_81:
        /*00b8*/ 	.byte	0x04, 0x17
        /*00ba*/ 	.short	(.L_83 - .L_82)
.L_82:
        /*00bc*/ 	.word	0x00000000
        /*00c0*/ 	.short	0x0000
        /*00c2*/ 	.short	0x0000
        /*00c4*/ 	.byte	0x00, 0xf0, 0x21, 0x00


	//----- nvinfo : EIATTR_SPARSE_MMA_MASK
	.align		4
.L_83:
        /*00c8*/ 	.byte	0x03, 0x50
        /*00ca*/ 	.short	0x0000


	//----- nvinfo : EIATTR_MAXREG_COUNT
	.align		4
        /*00cc*/ 	.byte	0x03, 0x1b
        /*00ce*/ 	.short	0x00ff


	//----- nvinfo : EIATTR_MERCURY_ISA_VERSION
	.align		4
        /*00d0*/ 	.byte	0x03, 0x5f
        /*00d2*/ 	.short	0x0101


	//----- nvinfo : EIATTR_VRC_CTA_INIT_COUNT
	.align		4
        /*00d4*/ 	.byte	0x02, 0x4a
	.zero		1
	.zero		1


	//----- nvinfo : EIATTR_EXIT_INSTR_OFFSETS
	.align		4
        /*00d8*/ 	.byte	0x04, 0x1c
        /*00da*/ 	.short	(.L_85 - .L_84)


	//   ....[0]....
.L_84:
        /*00dc*/ 	.word	0x00000050


	//   ....[1]....
        /*00e0*/ 	.word	0x00000150


	//   ....[2]....
        /*00e4*/ 	.word	0x000013d0


	//   ....[3]....
        /*00e8*/ 	.word	0x000028e0


	//   ....[4]....
        /*00ec*/ 	.word	0x00003340


	//   ....[5]....
        /*00f0*/ 	.word	0x00003ba0


	//   ....[6]....
        /*00f4*/ 	.word	0x00004240


	//   ....[7]....
        /*00f8*/ 	.word	0x00004aa0


	//   ....[8]....
        /*00fc*/ 	.word	0x000051f0


	//   ....[9]....
        /*0100*/ 	.word	0x00005800


	//   ....[10]....
        /*0104*/ 	.word	0x00005f40


	//----- nvinfo : EIATTR_CRS_STACK_SIZE
	.align		4
.L_85:
        /*0108*/ 	.byte	0x04, 0x1e
        /*010a*/ 	.short	(.L_87 - .L_86)
.L_86:
        /*010c*/ 	.word	0x00000000


	//----- nvinfo : EIATTR_CBANK_PARAM_SIZE
	.align		4
.L_87:
        /*0110*/ 	.byte	0x03, 0x19
        /*0112*/ 	.short	0x0b84


	//----- nvinfo : EIATTR_PARAM_CBANK
	.align		4
        /*0114*/ 	.byte	0x04, 0x0a
        /*0116*/ 	.short	(.L_89 - .L_88)
	.align		4
.L_88:
        /*0118*/ 	.word	index@(.nv.constant0._Z25multi_tensor_apply_kernelI18TensorListMetadataILi4ELb0EEN18transformer_engine16multi_tensor_sgd10SGDFunctorILi4E6__halffEEJffffbbbfEEvlPViT_T0_DpT1_)
        /*011c*/ 	.short	0x0380
        /*011e*/ 	.short	0x0b84


	//----- nvinfo : EIATTR_SW_WAR
	.align		4
.L_89:
        /*0120*/ 	.byte	0x04, 0x36
        /*0122*/ 	.short	(.L_91 - .L_90)
.L_90:
        /*0124*/ 	.word	0x00000008
.L_91:


//--------------------- .nv.info._Z25multi_tensor_apply_kernelI18TensorListMetadataILi3ELb0EEN18transformer_engine16multi_tensor_sgd10SGDFunctorILi3EffEEJffffbbbfEEvlPViT_T0_DpT1_ --------------------------
	.section	.nv.info._Z25multi_tensor_apply_kernelI18TensorListMetadataILi3ELb0EEN18transformer_engine16multi_tensor_sgd10SGDFunctorILi3EffEEJffffbbbfEEvlPViT_T0_DpT1_,"",@"SHT_CUDA_INFO"
	.sectionflags	@""
	.align	4


	//----- nvinfo : EIATTR_CUDA_API_VERSION
	.align		4
        /*0000*/ 	.byte	0x04, 0x37
        /*0002*/ 	.short	(.L_93 - .L_92)
.L_92:
        /*0004*/ 	.word	0x00000082


	//----- nvinfo : EIATTR_KPARAM_INFO
	.align		4
.L_93:
        /*0008*/ 	.byte	0x04, 0x17
        /*000a*/ 	.short	(.L_95 - .L_94)
.L_94:
        /*000c*/ 	.word	0x00000000
        /*0010*/ 	.short	0x000b
        /*0012*/ 	.short	0x0bb0
        /*0014*/ 	.byte	0x00, 0xf0, 0x11, 0x00


	//----- nvinfo : EIATTR_KPARAM_INFO
	.align		4
.L_95:
        /*0018*/ 	.byte	0x04, 0x17
        /*001a*/ 	.short	(.L_97 - .L_96)
.L_96:
        /*001c*/ 	.word	0x00000000
        /*0020*/ 	.short	0x000a
        /*0022*/ 	.short	0x0bae
        /*0024*/ 	.byte	0x00, 0xf0, 0x05, 0x00


	//----- nvinfo : EIATTR_KPARAM_INFO
	.align		4
.L_97:
        /*0028*/ 	.byte	0x04, 0x17
        /*002a*/ 	.short	(.L_99 - .L_98)
.L_98:
        /*002c*/ 	.word	0x00000000
        /*0030*/ 	.short	0x0009
        /*0032*/ 	.short	0x0bad
        /*0034*/ 	.byte	0x00, 0xf0, 0x05, 0x00


	//----- nvinfo : EIATTR_KPARAM_INFO
	.align		4
.L_99:
        /*0038*/ 	.byte	0x04, 0x17
        /*003a*/ 	.short	(.L_101 - .L_100)
.L_100:
        /*003c*/ 	.word	0x00000000
        /*0040*/ 	.short	0x0008
        /*0042*/ 	.short	0x0bac
        /*0044*/ 	.byte	0x00, 0xf0, 0x05, 0x00


	//----- nvinfo : EIATTR_KPARAM_INFO
	.align		4
.L_101:
        /*0048*/ 	.byte	0x04, 0x17
        /*004a*/ 	.short	(.L_103 - .L_102)
.L_102:
        /*004c*/ 	.word	0x00000000
        /*0050*/ 	.short	0x0007
        /*0052*/ 	.short	0x0ba8
        /*0054*/ 	.byte	0x00, 0xf0, 0x11, 0x00


	//----- nvinfo : EIATTR_KPARAM_INFO
	.align		4
.L_103:
        /*0058*/ 	.byte	0x04, 0x17
        /*005a*/ 	.short	(.L_105 - .L_104)
.L_104:
        /*005c*/ 	.word	0x00000000
        /*0060*/ 	.short	0x0006
        /*0062*/ 	.short	0x0ba4
        /*0064*/ 	.byte	0x00, 0xf0, 0x11, 0x00


	//----- nvinfo : EIATTR_KPARAM_INFO
	.align		4
.L_105:
        /*0068*/ 	.byte	0x04, 0x17
        /*006a*/ 	.short	(.L_107 - .L_106)
.L_106:
        /*006c*/ 	.word	0x00000000
        /*0070*/ 	.short	0x0005
        /*0072*/ 	.short	0x0ba0
        /*0074*/ 	.byte	0x00, 0xf0, 0x11, 0x00


	//----- nvinfo : EIATTR_KPARAM_INFO
	.align		4
.L_107:
        /*0078*/ 	.byte	0x04, 0x17
        /*007a*/ 	.short	(.L_109 - .L_108)
.L_108:
        /*007c*/ 	.word	0x00000000
        /*0080*/ 	.short	0x0004
        /*0082*/ 	.short	0x0b9c
        /*0084*/ 	.byte	0x00, 0xf0, 0x11, 0x00


	//----- nvinfo : EIATTR_KPARAM_INFO
	.align		4
.L_109:
        /*0088*/ 	.byte	0x04, 0x17
        /*008a*/ 	.short	(.L_111 - .L_110)
.L_110:
        /*008c*/ 	.word	0x00000000
        /*0090*/ 	.short	0x0003
        /*0092*/ 	.short	0x0b98
        /*0094*/ 	.byte	0x00, 0xf0, 0x05, 0x00


	//----- nvinfo : EIATTR_KPARAM_INFO
	.align		4
.L_111:
        /*0098*/ 	.byte	0x04, 0x17
        /*009a*/ 	.short	(.L_113 - .L_112)
.L_112:
        /*009c*/ 	.word	0x00000000
        /*00a0*/ 	.short	0x0002
        /*00a2*/ 	.short	0x0010
        /*00a4*/ 	.byte	0x00, 0xf0, 0x21, 0x2e


	//----- nvinfo : EIATTR_KPARAM_INFO
	.align		4
.L_113:
        /*00a8*/ 	.byte	0x04, 0x17
        /*00aa*/ 	.short	(.L_115 - .L_114)
.L_114:
        /*00ac*/ 	.word	0x00000000
        /*00b0*/ 	.short	0x0001
        /*00b2*/ 	.short	0x0008
        /*00b4*/ 	.byte	0x00, 0xf5, 0x21, 0x00


	//----- nvinfo : EIATTR_KPARAM_INFO
	.align		4
.L_115:
        /*00b8*/ 	.byte	0x04, 0x17
        /*00ba*/ 	.short	(.L_117 - .L_116)
.L_116:
        /*00bc*/ 	.word	0x00000000
        /*00c0*/ 	.short	0x0000
        /*00c2*/ 	.short	0x0000
        /*00c4*/ 	.byte	0x00, 0xf0, 0x21, 0x00


	//----- nvinfo : EIATTR_SPARSE_MMA_MASK
	.align		4
.L_117:
        /*00c8*/ 	.byte	0x03, 0x50
        /*00ca*/ 	.short	0x0000


	//----- nvinfo : EIATTR_MAXREG_COUNT
	.align		4
        /*00cc*/ 	.byte	0x03, 0x1b
        /*00ce*/ 	.short	0x00ff


	//----- nvinfo : EIATTR_MERCURY_ISA_VERSION
	.align		4
        /*00d0*/ 	.byte	0x03, 0x5f
        /*00d2*/ 	.short	0x0101


	//----- nvinfo : EIATTR_VRC_CTA_INIT_COUNT
	.align		4
        /*00d4*/ 	.byte	0x02, 0x4a
	.zero		1
	.zero		1


	//----- nvinfo : EIATTR_EXIT_INSTR_OFFSETS
	.align		4
        /*00d8*/ 	.byte	0x04, 0x1c
        /*00da*/ 	.short	(.L_119 - .L_118)


	//   ....[0]....
.L_118:
        /*00dc*/ 	.word	0x00000050


	//   ....[1]....
        /*00e0*/ 	.word	0x00000150


	//   ....[2]....
        /*00e4*/ 	.word	0x00001300


	//   ....[3]....
        /*00e8*/ 	.word	0x00002210


	//   ....[4]....
        /*00ec*/ 	.word	0x00002a20


	//   ....[5]....
        /*00f0*/ 	.word	0x00003030


	//   ....[6]....
        /*00f4*/ 	.word	0x000034d0


	//   ....[7]....
        /*00f8*/ 	.word	0x00003ad0


	//   ....[8]....
        /*00fc*/ 	.word	0x00004030


	//   ....[9]....
        /*0100*/ 	.word	0x00004450


	//   ....[10]....
        /*0104*/ 	.word	0x000049a0


	//----- nvinfo : EIATTR_CRS_STACK_SIZE
	.align		4
.L_119:
        /*0108*/ 	.byte	0x04, 0x1e
        /*010a*/ 	.short	(.L_121 - .L_120)
.L_120:
        /*010c*/ 	.word	0x00000000


	//----- nvinfo : EIATTR_CBANK_PARAM_SIZE
	.align		4
.L_121:
        /*0110*/ 	.byte	0x03, 0x19
        /*0112*/ 	.short	0x0bb4


	//----- nvinfo : EIATTR_PARAM_CBANK
	.align		4
        /*0114*/ 	.byte	0x04, 0x0a
        /*0116*/ 	.short	(.L_123 - .L_122)
	.align		4
.L_122:
        /*0118*/ 	.word	index@(.nv.constant0._Z25multi_tensor_apply_kernelI18TensorListMetadataILi3ELb0EEN18transformer_engine16multi_tensor_sgd10SGDFunctorILi3EffEEJffffbbbfEEvlPViT_T0_DpT1_)
        /*011c*/ 	.short	0x0380
        /*011e*/ 	.short	0x0bb4


	//----- nvinfo : EIATTR_SW_WAR
	.align		4
.L_123:
        /*0120*/ 	.byte	0x04, 0x36
        /*0122*/ 	.short	(.L_125 - .L_124)
.L_124:
        /*0124*/ 	.word	0x00000008
.L_125:


//--------------------- .nv.info._Z25multi_tensor_apply_kernelI18TensorListMetadataILi3ELb0EEN18transformer_engine16multi_tensor_sgd10SGDFunctorILi3E6__halfS5_EEJffffbbbfEEvlPViT_T0_DpT1_ --------------------------
	.section	.nv.info._Z25multi_tensor_apply_kernelI18TensorListMetadataILi3ELb0EEN18transformer_engine16multi_tensor_sgd10SGDFunctorILi3E6__halfS5_EEJffffbbbfEEvlPViT_T0_DpT1_,"",@"SHT_CUDA_INFO"
	.sectionflags	@""
	.align	4


	//----- nvinfo : EIATTR_CUDA_API_VERSION
	.align		4
        /*0000*/ 	.byte	0x04, 0x37
        /*0002*/ 	.short	(.L_127 - .L_126)
.L_126:
        /*0004*/ 	.word	0x00000082


	//----- nvinfo : EIATTR_KPARAM_INFO
	.align		4
.L_127:
        /*0008*/ 	.byte	0x04, 0x17
        /*000a*/ 	.short	(.L_129 - .L_128)
.L_128:
        /*000c*/ 	.word	0x00000000
        /*0010*/ 	.short	0x000b
        /*0012*/ 	.short	0x0bb0
        /*0014*/ 	.byte	0x00, 0xf0, 0x11, 0x00


	//----- nvinfo : EIATTR_KPARAM_INFO
	.align		4
.L_129:
        /*0018*/ 	.byte	0x04, 0x17
        /*001a*/ 	.short	(.L_131 - .L_130)
.L_130:
        /*001c*/ 	.word	0x00000000
        /*0020*/ 	.short	0x000a
        /*0022*/ 	.short	0x0bae
        /*0024*/ 	.byte	0x00, 0xf0, 0x05, 0x00


	//----- nvinfo : EIATTR_KPARAM_INFO
	.align		4
.L_131:
        /*0028*/ 	.byte	0x04, 0x17
        /*002a*/ 	.short	(.L_133 - .L_132)
.L_132:
        /*002c*/ 	.word	0x00000000
        /*0030*/ 	.short	0x0009
        /*0032*/ 	.short	0x0bad
        /*0034*/ 	.byte	0x00, 0xf0, 0x05, 0x00


	//----- nvinfo : EIATTR_KPARAM_INFO
	.align		4
.L_133:
        /*0038*/ 	.byte	0x04, 0x17
        /*003a*/ 	.short	(.L_135 - .L_134)
.L_134:
        /*003c*/ 	.word	0x00000000
        /*0040*/ 	.short	0x0008
        /*0042*/ 	.short	0x0bac
        /*0044*/ 	.byte	0x00, 0xf0, 0x05, 0x00


	//----- nvinfo : EIATTR_KPARAM_INFO
	.align		4
.L_135:
        /*0048*/ 	.byte	0x04, 0x17
        /*004a*/ 	.short	(.L_137 - .L_136)
.L_136:
        /*004c*/ 	.word	0x00000000
        /*0050*/ 	.short	0x0007
        /*0052*/ 	.short	0x0ba8
        /*0054*/ 	.byte	0x00, 0xf0, 0x11, 0x00


	//----- nvinfo : EIATTR_KPARAM_INFO
	.align		4
.L_137:
        /*0058*/ 	.byte	0x04, 0x17
        /*005a*/ 	.short	(.L_139 - .L_138)
.L_138:
        /*005c*/ 	.word	0x00000000
        /*0060*/ 	.short	0x0006
        /*0062*/ 	.short	0x0ba4
        /*0064*/ 	.byte	0x00, 0xf0, 0x11, 0x00


	//----- nvinfo : EIATTR_KPARAM_INFO
	.align		4
.L_139:
        /*0068*/ 	.byte	0x04, 0x17
        /*006a*/ 	.short	(.L_141 - .L_140)
.L_140:
        /*006c*/ 	.word	0x00000000
        /*0070*/ 	.short	0x0005
        /*0072*/ 	.short	0x0ba0
        /*0074*/ 	.byte	0x00, 0xf0, 0x11, 0x00


	//----- nvinfo : EIATTR_KPARAM_INFO
	.align		4
.L_141:
        /*0078*/ 	.byte	0x04, 0x17
        /*007a*/ 	.short	(.L_143 - .L_142)
.L_142:
        /*007c*/ 	.word	0x00000000
        /*0080*/ 	.short	0x0004
        /*0082*/ 	.short	0x0b9c
        /*0084*/ 	.byte	0x00, 0xf0, 0x11, 0x00


	//----- nvinfo : EIATTR_KPARAM_INFO
	.align		4
.L_143:
        /*0088*/ 	.byte	0x04, 0x17
        /*008a*/ 	.short	(.L_145 - .L_144)
.L_144:
        /*008c*/ 	.word	0x00000000
        /*0090*/ 	.short	0x0003
        /*0092*/ 	.short	0x0b98
        /*0094*/ 	.byte	0x00, 0xf0, 0x05, 0x00


	//----- nvinfo : EIATTR_KPARAM_INFO
	.align		4
.L_145:
        /*0098*/ 	.byte	0x04, 0x17
        /*009a*/ 	.short	(.L_147 - .L_146)
.L_146:
        /*009c*/ 	.word	0x00000000
        /*00a0*/ 	.short	0x0002
        /*00a2*/ 	.short	0x0010
        /*00a4*/ 	.byte	0x00, 0xf0, 0x21, 0x2e


	//----- nvinfo : EIATTR_KPARAM_INFO
	.align		4
.L_147:
        /*00a8*/ 	.byte	0x04, 0x17
        /*00aa*/ 	.short	(.L_149 - .L_148)
.L_148:
        /*00ac*/ 	.word	0x00000000
        /*00b0*/ 	.short	0x0001
        /*00b2*/ 	.short	0x0008
        /*00b4*/ 	.byte	0x00, 0xf5, 0x21, 0x00


	//----- nvinfo : EIATTR_KPARAM_INFO
	.align		4
.L_149:
        /*00b8*/ 	.byte	0x04, 0x17
        /*00ba*/ 	.short	(.L_151 - .L_150)
.L_150:
        /*00bc*/ 	.word	0x00000000
        /*00c0*/ 	.short	0x0000
        /*00c2*/ 	.short	0x0000
        /*00c4*/ 	.byte	0x00, 0xf0, 0x21, 0x00


	//----- nvinfo : EIATTR_SPARSE_MMA_MASK
	.align		4
.L_151:
        /*00c8*/ 	.byte	0x03, 0x50
        /*00ca*/ 	.short	0x0000


	//----- nvinfo : EIATTR_MAXREG_COUNT
	.align		4
        /*00cc*/ 	.byte	0x03, 0x1b
        /*00ce*/ 	.short	0x00ff


	//----- nvinfo : EIATTR_MERCURY_ISA_VERSION
	.align		4
        /*00d0*/ 	.byte	0x03, 0x5f
        /*00d2*/ 	.short	0x0101


	//----- nvinfo : EIATTR_VRC_CTA_INIT_COUNT
	.align		4
        /*00d4*/ 	.byte	0x02, 0x4a
	.zero		1
	.zero		1


	//----- nvinfo : EIATTR_EXIT_INSTR_OFFSETS
	.align		4
        /*00d8*/ 	.byte	0x04, 0x1c
        /*00da*/ 	.short	(.L_153 - .L_152)


	//   ....[0]....
.L_152:
        /*00dc*/ 	.word	0x00000050


	//   ....[1]....
        /*00e0*/ 	.word	0x00000150


	//   ....[2]....
        /*00e4*/ 	.word	0x000016c0


	//   ....[3]....
        /*00e8*/ 	.word	0x000029f0


	//   ....[4]....
        /*00ec*/ 	.word	0x000033e0


	//   ....[5]....
        /*00f0*/ 	.word	0x00003b60


	//   ....[6]....
        /*00f4*/ 	.word	0x00004160


	//   ....[7]....
        /*00f8*/ 	.word	0x000048d0


	//   ....[8]....
        /*00fc*/ 	.word	0x00004f50


	//   ....[9]....
        /*0100*/ 	.word	0x00005450


	//   ....[10]....
        /*0104*/ 	.word	0x00005ac0


	//----- nvinfo : EIATTR_CRS_STACK_SIZE
	.align		4
.L_153:
        /*0108*/ 	.byte	0x04, 0x1e
        /*010a*/ 	.short	(.L_155 - .L_154)
.L_154:
        /*010c*/ 	.word	0x00000000


	//----- nvinfo : EIATTR_CBANK_PARAM_SIZE
	.align		4
.L_155:
        /*0110*/ 	.byte	0x03, 0x19
        /*0112*/ 	.short	0x0bb4


	//----- nvinfo : EIATTR_PARAM_CBANK
	.align		4
        /*0114*/ 	.byte	0x04, 0x0a
        /*0116*/ 	.short	(.L_157 - .L_156)
	.align		4
.L_156:
        /*0118*/ 	.word	index@(.nv.constant0._Z25multi_tensor_apply_kernelI18TensorListMetadataILi3ELb0EEN18transformer_engine16multi_tensor_sgd10SGDFunctorILi3E6__halfS5_EEJffffbbbfEEvlPViT_T0_DpT1_)
        /*011c*/ 	.short	0x0380
        /*011e*/ 	.short	0x0bb4


	//----- nvinfo : EIATTR_SW_WAR
	.align		4
.L_157:
        /*0120*/ 	.byte	0x04, 0x36
        /*0122*/ 	.short	(.L_159 - .L_158)
.L_158:
        /*0124*/ 	.word	0x00000008
.L_159:


//--------------------- .nv.callgraph             --------------------------
	.section	.nv.callgraph,"",@"SHT_CUDA_CALLGRAPH"
	.align	4
	.sectionentsize	8
	.align		4
        /*0000*/ 	.word	0x00000000
	.align		4
        /*0004*/ 	.word	0xffffffff
	.align		4
        /*0008*/ 	.word	0x00000000
	.align		4
        /*000c*/ 	.word	0xfffffffe
	.align		4
        /*0010*/ 	.word	0x00000000
	.align		4
        /*0014*/ 	.word	0xfffffffd
	.align		4
        /*0018*/ 	.word	0x00000000
	.align		4
        /*001c*/ 	.word	0xfffffffc


//--------------------- .text._Z25multi_tensor_apply_kernelI18TensorListMetadataILi4ELb0EEN18transformer_engine16multi_tensor_sgd10SGDFunctorILi4EffEEJffffbbbfEEvlPViT_T0_DpT1_ --------------------------
	.section	.text._Z25multi_tensor_apply_kernelI18TensorListMetadataILi4ELb0EEN18transformer_engine16multi_tensor_sgd10SGDFunctorILi4EffEEJffffbbbfEEvlPViT_T0_DpT1_,"ax",@progbits
	.align	128
        .global         _Z25multi_tensor_apply_kernelI18TensorListMetadataILi4ELb0EEN18transformer_engine16multi_tensor_sgd10SGDFunctorILi4EffEEJffffbbbfEEvlPViT_T0_DpT1_
        .type           _Z25multi_tensor_apply_kernelI18TensorListMetadataILi4ELb0EEN18transformer_engine16multi_tensor_sgd10SGDFunctorILi4EffEEJffffbbbfEEvlPViT_T0_DpT1_,@function
        .size           _Z25multi_tensor_apply_kernelI18TensorListMetadataILi4ELb0EEN18transformer_engine16multi_tensor_sgd10SGDFunctorILi4EffEEJffffbbbfEEvlPViT_T0_DpT1_,(.L_x_158 - _Z25multi_tensor_apply_kernelI18TensorListMetadataILi4ELb0EEN18transformer_engine16multi_tensor_sgd10SGDFunctorILi4EffEEJffffbbbfEEvlPViT_T0_DpT1_)
        .other          _Z25multi_tensor_apply_kernelI18TensorListMetadataILi4ELb0EEN18transformer_engine16multi_tensor_sgd10SGDFunctorILi4EffEEJffffbbbfEEvlPViT_T0_DpT1_,@"STO_CUDA_ENTRY STV_DEFAULT"
_Z25multi_tensor_apply_kernelI18TensorListMetadataILi4ELb0EEN18transformer_engine16multi_tensor_sgd10SGDFunctorILi4EffEEJffffbbbfEEvlPViT_T0_DpT1_:
.text._Z25multi_tensor_apply_kernelI18TensorListMetadataILi4ELb0EEN18transformer_engine16multi_tensor_sgd10SGDFunctorILi4EffEEJffffbbbfEEvlPViT_T0_DpT1_:
[----:B------:R-:W-:Y:S08]  /*0000*/  LDC R1, c[0x0][0x37c] ;  /* 0x0000df00ff017b82 */ /* 0x000ff00000000800 */
[----:B------:R-:W0:Y:S01]  /*0010*/  LDC.64 R2, c[0x0][0x388] ;  /* 0x0000e200ff027b82 */ /* 0x000e220000000a00 */
[----:B------:R-:W0:Y:S02]  /*0020*/  LDCU.64 UR12, c[0x0][0x358] ;  /* 0x00006b00ff0c77ac */ /* 0x000e240008000a00 */
[----:B0-----:R-:W2:Y:S02]  /*0030*/  LDG.E.STRONG.SYS R2, desc[UR12][R2.64] ;  /* 0x0000000c02027981 */ /* 0x001ea4000c1f5900 */
[----:B--2---:R-:W-:-:S13]  /*0040*/  ISETP.NE.AND P0, PT, R2, RZ, PT ;  /* 0x000000ff0200720c */ /* 0x004fda0003f05270 */
[----:B------:R-:W-:Y:S05]  /*0050*/  @P0 EXIT ;  /* 0x000000000000094d */ /* 0x000fea0003800000 */
[----:B------:R-:W0:Y:S08]  /*0060*/  S2UR UR4, SR_CTAID.X ;  /* 0x00000000000479c3 */ /* 0x000e300000002500 */
[----:B------:R-:W1:Y:S01]  /*0070*/  LDC R3, c[0x0][0x380] ;  /* 0x0000e000ff037b82 */ /* 0x000e620000000800 */
[----:B0-----:R-:W0:Y:S01]  /*0080*/  LDCU.U8 UR5, c[0x0][UR4+0x8a0] ;  /* 0x00011400040577ac */ /* 0x001e220008000000 */
[----:B------:R-:W-:-:S04]  /*0090*/  UIADD3 UR6, UPT, UPT, UR4, 0x10, URZ ;  /* 0x0000001004067890 */ /* 0x000fc8000fffe0ff */
[----:B------:R-:W-:Y:S02]  /*00a0*/  UIMAD UR4, UR4, 0x3, UR6 ;  /* 0x00000003040478a4 */ /* 0x000fe4000f8e0206 */
[----:B0-----:R-:W-:-:S10]  /*00b0*/  USHF.L.U32 UR6, UR5, 0x2, URZ ;  /* 0x0000000205067899 */ /* 0x001fd400080006ff */
[----:B------:R-:W1:Y:S02]  /*00c0*/  LDCU UR4, c[0x0][UR4+0x9d0] ;  /* 0x00013a00040477ac */ /* 0x000e640008000800 */
[----:B------:R-:W0:Y:S01]  /*00d0*/  LDCU UR6, c[0x0][UR6+0x810] ;  /* 0x00010200060677ac */ /* 0x000e220008000800 */
[----:B-1----:R-:W-:Y:S01]  /*00e0*/  IMAD R10, R3, UR4, RZ ;  /* 0x00000004030a7c24 */ /* 0x002fe2000f8e02ff */
[----:B------:R-:W-:Y:S02]  /*00f0*/  UMOV UR4, 0x10 ;  /* 0x0000001000047882 */ /* 0x000fe40000000000 */
[----:B------:R-:W-:-:S04]  /*0100*/  UIMAD UR4, UR5, 0x4, UR4 ;  /* 0x00000004050478a4 */ /* 0x000fc8000f8e0204 */
[----:B------:R-:W-:Y:S01]  /*0110*/  ULEA UR4, UR5, UR4, 0x2 ;  /* 0x0000000405047291 */ /* 0x000fe2000f8e10ff */
[----:B0-----:R-:W-:-:S04]  /*0120*/  IADD3 R6, PT, PT, -R10, UR6, RZ ;  /* 0x000000060a067c10 */ /* 0x001fc8000fffe1ff */
[----:B------:R-:W-:-:S04]  /*0130*/  VIMNMX R0, PT, PT, R6, R3, PT ;  /* 0x0000000306007248 */ /* 0x000fc80003fe0100 */
[----:B------:R-:W-:-:S13]  /*0140*/  ISETP.GE.AND P0, PT, R0, 0x1, PT ;  /* 0x000000010000780c */ /* 0x000fda0003f06270 */
[----:B------:R-:W-:Y:S05]  /*0150*/  @!P0 EXIT ;  /* 0x000000000000894d */ /* 0x000fea0003800000 */
[----:B------:R-:W0:Y:S01]  /*0160*/  LDC.S8 R0, c[0x0][0xefe] ;  /* 0x0003bf80ff007b82 */ /* 0x000e220000000200 */
[----:B------:R-:W1:Y:S01]  /*0170*/  LDCU UR14, c[0x0][0xef0] ;  /* 0x0001de00ff0e77ac */ /* 0x000e620008000800 */
[----:B------:R-:W2:Y:S01]  /*0180*/  S2R R9, SR_TID.X ;  /* 0x0000000000097919 */ /* 0x000ea20000002100 */
[----:B------:R-:W-:Y:S01]  /*0190*/  IMAD.SHL.U32 R12, R10, 0x4, RZ ;  /* 0x000000040a0c7824 */ /* 0x000fe200078e00ff */
[----:B------:R-:W-:Y:S01]  /*01a0*/  SHF.R.S32.HI R7, RZ, 0x1f, R10 ;  /* 0x0000001fff077819 */ /* 0x000fe2000001140a */
[----:B------:R-:W3:Y:S01]  /*01b0*/  LDCU UR5, c[0x0][0xeec] ;  /* 0x0001dd80ff0577ac */ /* 0x000ee20008000800 */
[----:B------:R-:W-:Y:S02]  /*01c0*/  VIMNMX.U32 R6, PT, PT, R6, R3, PT ;  /* 0x0000000306067248 */ /* 0x000fe40003fe0000 */
[----:B------:R-:W4:Y:S01]  /*01d0*/  LDC R8, c[0x0][0x360] ;  /* 0x0000d800ff087b82 */ /* 0x000f220000000800 */
[----:B------:R-:W5:Y:S01]  /*01e0*/  LDCU.64 UR6, c[0x0][UR4+0x4a0] ;  /* 0x00009400040677ac */ /* 0x000f620008000a00 */
[----:B------:R-:W0:Y:S01]  /*01f0*/  LDCU.64 UR8, c[0x0][UR4+0x380] ;  /* 0x00007000040877ac */ /* 0x000e220008000a00 */
[----:B------:R-:W0:Y:S01]  /*0200*/  LDCU.64 UR10, c[0x0][UR4+0x6e0] ;  /* 0x0000dc00040a77ac */ /* 0x000e220008000a00 */
[----:B-1----:R-:W-:-:S02]  /*0210*/  FSETP.NEU.AND P2, PT, RZ, UR14, PT ;  /* 0x0000000eff007c0b */ /* 0x002fc4000bf4d000 */
[----:B---3--:R-:W-:-:S04]  /*0220*/  FSETP.NEU.AND P0, PT, RZ, UR5, PT ;  /* 0x00000005ff007c0b */ /* 0x008fc8000bf0d000 */
[C---:B0-----:R-:W-:Y:S02]  /*0230*/  ISETP.EQ.AND P1, PT, R0.reuse, RZ, P0 ;  /* 0x000000ff0000720c */ /* 0x041fe40000722270 */
[----:B------:R-:W-:Y:S02]  /*0240*/  ISETP.NE.AND P0, PT, R0, RZ, P0 ;  /* 0x000000ff0000720c */ /* 0x000fe40000705270 */
[----:B------:R-:W-:Y:S02]  /*0250*/  SHF.L.U64.HI R0, R10, 0x2, R7 ;  /* 0x000000020a007819 */ /* 0x000fe40000010207 */
[----:B-----5:R-:W-:-:S04]  /*0260*/  IADD3 R14, P3, PT, R12, UR6, RZ ;  /* 0x000000060c0e7c10 */ /* 0x020fc8000ff7e0ff */
[----:B------:R-:W-:Y:S01]  /*0270*/  IADD3.X R15, PT, PT, R0, UR7, RZ, P3, !PT ;  /* 0x00000007000f7c10 */ /* 0x000fe20009ffe4ff */
[----:B--2-4-:R-:W-:Y:S08]  /*0280*/  @!P2 BRA `(.L_x_0) ;  /* 0x00000044009ca947 */ /* 0x014ff00003800000 */
[----:B------:R-:W0:Y:S01]  /*0290*/  LDCU.64 UR4, c[0x0][UR4+0x5c0] ;  /* 0x0000b800040477ac */ /* 0x000e220008000a00 */
[----:B------:R-:W1:Y:S01]  /*02a0*/  LDCU.S8 UR6, c[0x0][0xefd] ;  /* 0x0001dfa0ff0677ac */ /* 0x000e620008000200 */
[----:B0-----:R-:W-:Y:S01]  /*02b0*/  IADD3 R12, P2, PT, R12, UR4, RZ ;  /* 0x000000040c0c7c10 */ /* 0x001fe2000ff5e0ff */
[----:B-1----:R-:W-:-:S03]  /*02c0*/  UMOV UR4, UR6 ;  /* 0x0000000600047c82 */ /* 0x002fc60008000000 */
[----:B------:R-:W-:Y:S01]  /*02d0*/  IADD3.X R13, PT, PT, R0, UR5, RZ, P2, !PT ;  /* 0x00000005000d7c10 */ /* 0x000fe200097fe4ff */
[----:B------:R-:W-:-:S09]  /*02e0*/  UISETP.NE.AND UP0, UPT, UR4, URZ, UPT ;  /* 0x000000ff0400728c */ /* 0x000fd2000bf05270 */
[----:B------:R-:W-:Y:S05]  /*02f0*/  BRA.U UP0, `(.L_x_1) ;  /* 0x00000025005c7547 */ /* 0x000fea000b800000 */
[----:B------:R-:W0:Y:S02]  /*0300*/  LDCU.U8 UR4, c[0x0][0xefc] ;  /* 0x0001df80ff0477ac */ /* 0x000e240008000000 */
[----:B0-----:R-:W-:-:S04]  /*0310*/  UPRMT UR4, UR4, 0x8880, URZ ;  /* 0x0000888004047896 */ /* 0x001fc800080000ff */
[----:B------:R-:W-:-:S09]  /*0320*/  UISETP.NE.AND UP0, UPT, UR4, URZ, UPT ;  /* 0x000000ff0400728c */ /* 0x000fd2000bf05270 */
[----:B------:R-:W-:Y:S05]  /*0330*/  BRA.U !UP0, `(.L_x_2) ;  /* 0x0000001108187547 */ /* 0x000fea000b800000 */
[----:B------:R-:W-:Y:S01]  /*0340*/  IMAD.MOV.U32 R0, RZ, RZ, RZ ;  /* 0x000000ffff007224 */ /* 0x000fe200078e00ff */
[----:B------:R-:W0:Y:S01]  /*0350*/  LDCU UR5, c[0x0][0xeec] ;  /* 0x0001dd80ff0577ac */ /* 0x000e220008000800 */
[----:B------:R-:W1:Y:S05]  /*0360*/  LDCU UR4, c[0x0][0xef8] ;  /* 0x0001df00ff0477ac */ /* 0x000e6a0008000800 */
.L_x_18:
[----:B------:R-:W-:-:S04]  /*0370*/  IMAD.IADD R24, R9, 0x1, R0 ;  /* 0x0000000109187824 */ /* 0x000fc800078e0200 */
[----:B0-23--:R-:W-:-:S04]  /*0380*/  IMAD.IADD R17, R24, 0x1, R8 ;  /* 0x0000000118117824 */ /* 0x00dfc800078e0208 */
[C---:B-1----:R-:W-:Y:S01]  /*0390*/  IMAD.IADD R21, R17.reuse, 0x1, R8 ;  /* 0x0000000111157824 */ /* 0x042fe200078e0208 */
[----:B------:R-:W-:-:S03]  /*03a0*/  ISETP.GE.AND P5, PT, R17, R6, PT ;  /* 0x000000061100720c */ /* 0x000fc60003fa6270 */
[C---:B------:R-:W-:Y:S01]  /*03b0*/  IMAD.IADD R5, R21.reuse, 0x1, R8 ;  /* 0x0000000115057824 */ /* 0x040fe200078e0208 */
[----:B------:R-:W-:-:S04]  /*03c0*/  ISETP.GE.AND P4, PT, R21, R6, PT ;  /* 0x000000061500720c */ /* 0x000fc80003f86270 */
[----:B------:R-:W-:-:S05]  /*03d0*/  ISETP.GE.AND P3, PT, R5, R6, PT ;  /* 0x000000060500720c */ /* 0x000fca0003f66270 */
[----:B------:R-:W-:-:S04]  /*03e0*/  @!P5 IADD3 R3, P2, PT, R10, R17, RZ ;  /* 0x000000110a03d210 */ /* 0x000fc80007f5e0ff */
[----:B------:R-:W-:Y:S02]  /*03f0*/  @!P5 LEA.HI.X.SX32 R4, R17, R7, 0x1, P2 ;  /* 0x000000071104d211 */ /* 0x000fe400010f0eff */
[----:B------:R-:W-:-:S04]  /*0400*/  @!P5 LEA R2, P2, R3, UR8, 0x2 ;  /* 0x000000080302dc11 */ /* 0x000fc8000f8410ff */
[----:B------:R-:W-:Y:S02]  /*0410*/  @!P5 LEA.HI.X R3, R3, UR9, R4, 0x2, P2 ;  /* 0x000000090303dc11 */ /* 0x000fe400090f1404 */
[----:B------:R-:W-:Y:S02]  /*0420*/  @!P4 IADD3 R5, P2, PT, R10, R21, RZ ;  /* 0x000000150a05c210 */ /* 0x000fe40007f5e0ff */
[C---:B------:R-:W-:Y:S01]  /*0430*/  @!P3 IADD3 R23, PT, PT, R8.reuse, R0, R9 ;  /* 0x000000000817b210 */ /* 0x040fe20007ffe009 */
[----:B------:R2:W3:Y:S01]  /*0440*/  @!P5 LDG.E R11, desc[UR12][R2.64] ;  /* 0x0000000c020bd981 */ /* 0x0004e2000c1e1900 */
[----:B------:R-:W-:Y:S02]  /*0450*/  @!P4 LEA.HI.X.SX32 R16, R21, R7, 0x1, P2 ;  /* 0x000000071510c211 */ /* 0x000fe400010f0eff */
[----:B------:R-:W-:Y:S02]  /*0460*/  @!P4 LEA R4, P2, R5, UR8, 0x2 ;  /* 0x000000080504cc11 */ /* 0x000fe4000f8410ff */
[----:B------:R-:W-:-:S02]  /*0470*/  @!P3 IADD3 R23, PT, PT, R8, R23, R8 ;  /* 0x000000170817b210 */ /* 0x000fc40007ffe008 */
[----:B------:R-:W-:Y:S02]  /*0480*/  @!P4 LEA.HI.X R5, R5, UR9, R16, 0x2, P2 ;  /* 0x000000090505cc11 */ /* 0x000fe400090f1410 */
[----:B------:R-:W-:Y:S01]  /*0490*/  @!P3 IADD3 R9, P2, PT, R10, R23, RZ ;  /* 0x000000170a09b210 */ /* 0x000fe20007f5e0ff */
[----:B------:R-:W-:Y:S02]  /*04a0*/  IMAD.MOV.U32 R22, RZ, RZ, RZ ;  /* 0x000000ffff167224 */ /* 0x000fe400078e00ff */
[----:B------:R4:W3:Y:S01]  /*04b0*/  @!P4 LDG.E R18, desc[UR12][R4.64] ;  /* 0x0000000c0412c981 */ /* 0x0008e2000c1e1900 */
[----:B--2---:R-:W-:Y:S02]  /*04c0*/  @!P3 LEA.HI.X.SX32 R2, R23, R7, 0x1, P2 ;  /* 0x000000071702b211 */ /* 0x004fe400010f0eff */
[----:B------:R-:W-:-:S04]  /*04d0*/  @!P3 LEA R26, P2, R9, UR8, 0x2 ;  /* 0x00000008091abc11 */ /* 0x000fc8000f8410ff */
[----:B------:R-:W-:Y:S02]  /*04e0*/  @!P3 LEA.HI.X R27, R9, UR9, R2, 0x2, P2 ;  /* 0x00000009091bbc11 */ /* 0x000fe400090f1402 */
[----:B------:R-:W-:Y:S02]  /*04f0*/  ISETP.GE.AND P2, PT, R24, R6, PT ;  /* 0x000000061800720c */ /* 0x000fe40003f46270 */
[----:B------:R-:W-:Y:S01]  /*0500*/  CS2R R2, SRZ ;  /* 0x0000000000027805 */ /* 0x000fe2000001ff00 */
[--C-:B------:R-:W-:Y:S01]  /*0510*/  @!P5 IMAD.WIDE R28, R17, 0x4, R14.reuse ;  /* 0x00000004111cd825 */ /* 0x100fe200078e020e */
[----:B------:R2:W3:Y:S03]  /*0520*/  @!P3 LDG.E R27, desc[UR12][R26.64] ;  /* 0x0000000c1a1bb981 */ /* 0x0004e6000c1e1900 */
[----:B----4-:R-:W-:-:S04]  /*0530*/  @!P4 IMAD.WIDE R4, R21, 0x4, R14 ;  /* 0x000000041504c825 */ /* 0x010fc800078e020e */
[--C-:B------:R-:W-:Y:S01]  /*0540*/  @!P5 IMAD.WIDE R16, R17, 0x4, R12.reuse ;  /* 0x000000041110d825 */ /* 0x100fe200078e020c */
[----:B------:R4:W5:Y:S01]  /*0550*/  @!P4 LDG.E R2, desc[UR12][R4.64] ;  /* 0x0000000c0402c981 */ /* 0x000962000c1e1900 */
[----:B------:R-:W-:Y:S02]  /*0560*/  @!P2 IADD3 R9, P6, PT, R10, R24, RZ ;  /* 0x000000180a09a210 */ /* 0x000fe40007fde0ff */
[----:B------:R-:W-:Y:S01]  /*0570*/  IMAD.MOV.U32 R25, RZ, RZ, RZ ;  /* 0x000000ffff197224 */ /* 0x000fe200078e00ff */
[----:B------:R0:W5:Y:S01]  /*0580*/  @!P5 LDG.E R22, desc[UR12][R16.64] ;  /* 0x0000000c1016d981 */ /* 0x000162000c1e1900 */
[----:B------:R-:W-:Y:S01]  /*0590*/  IMAD.MOV.U32 R19, RZ, RZ, RZ ;  /* 0x000000ffff137224 */ /* 0x000fe200078e00ff */
[----:B--2---:R-:W-:Y:S01]  /*05a0*/  @!P2 LEA.HI.X.SX32 R26, R24, R7, 0x1, P6 ;  /* 0x00000007181aa211 */ /* 0x004fe200030f0eff */
[----:B----4-:R-:W-:-:S04]  /*05b0*/  @!P4 IMAD.WIDE R4, R21, 0x4, R12 ;  /* 0x000000041504c825 */ /* 0x010fc800078e020c */
[----:B0-----:R-:W-:Y:S01]  /*05c0*/  @!P2 IMAD.WIDE R16, R24, 0x4, R14 ;  /* 0x000000041810a825 */ /* 0x001fe200078e020e */
[C---:B------:R-:W-:Y:S01]  /*05d0*/  @!P2 LEA R20, P6, R9.reuse, UR8, 0x2 ;  /* 0x000000080914ac11 */ /* 0x040fe2000f8c10ff */
[----:B------:R0:W5:Y:S04]  /*05e0*/  @!P4 LDG.E R3, desc[UR12][R4.64] ;  /* 0x0000000c0403c981 */ /* 0x000168000c1e1900 */
[----:B------:R2:W5:Y:S01]  /*05f0*/  @!P2 LDG.E R25, desc[UR12][R16.64] ;  /* 0x0000000c1019a981 */ /* 0x000562000c1e1900 */
[----:B------:R-:W-:-:S03]  /*0600*/  @!P2 LEA.HI.X R21, R9, UR9, R26, 0x2, P6 ;  /* 0x000000090915ac11 */ /* 0x000fc6000b0f141a */
[----:B------:R4:W5:Y:S01]  /*0610*/  @!P5 LDG.E R19, desc[UR12][R28.64] ;  /* 0x0000000c1c13d981 */ /* 0x000962000c1e1900 */
[----:B0-----:R-:W-:-:S03]  /*0620*/  CS2R R4, SRZ ;  /* 0x0000000000047805 */ /* 0x001fc6000001ff00 */
[----:B------:R-:W3:Y:S01]  /*0630*/  @!P2 LDG.E R9, desc[UR12][R20.64] ;  /* 0x0000000c1409a981 */ /* 0x000ee2000c1e1900 */
[----:B--2---:R-:W-:Y:S01]  /*0640*/  @!P3 IMAD.WIDE R16, R23, 0x4, R14 ;  /* 0x000000041710b825 */ /* 0x004fe200078e020e */
[----:B----4-:R-:W3:Y:S04]  /*0650*/  @!P5 LDC R28, c[0x0][0xf00] ;  /* 0x0003c000ff1cdb82 */ /* 0x010ee80000000800 */
[----:B------:R0:W5:Y:S01]  /*0660*/  @!P3 LDG.E R4, desc[UR12][R16.64] ;  /* 0x0000000c1004b981 */ /* 0x000162000c1e1900 */
[----:B------:R-:W-:-:S03]  /*0670*/  IMAD.MOV.U32 R26, RZ, RZ, RZ ;  /* 0x000000ffff1a7224 */ /* 0x000fc600078e00ff */
[----:B------:R-:W2:Y:S01]  /*0680*/  @!P4 LDC R29, c[0x0][0xf00] ;  /* 0x0003c000ff1dcb82 */ /* 0x000ea20000000800 */
[----:B0-----:R-:W-:-:S05]  /*0690*/  @!P3 IMAD.WIDE R16, R23, 0x4, R12 ;  /* 0x000000041710b825 */ /* 0x001fca00078e020c */
[----:B------:R-:W5:Y:S01]  /*06a0*/  @!P3 LDG.E R5, desc[UR12][R16.64] ;  /* 0x0000000c1005b981 */ /* 0x000f62000c1e1900 */
[----:B------:R-:W-:-:S04]  /*06b0*/  @!P2 IMAD.WIDE R20, R24, 0x4, R12 ;  /* 0x000000041814a825 */ /* 0x000fc800078e020c */
[----:B------:R-:W-:Y:S01]  /*06c0*/  IMAD.MOV.U32 R23, RZ, RZ, RZ ;  /* 0x000000ffff177224 */ /* 0x000fe200078e00ff */
[----:B------:R0:W5:Y:S02]  /*06d0*/  @!P2 LDG.E R26, desc[UR12][R20.64] ;  /* 0x0000000c141aa981 */ /* 0x000164000c1e1900 */
[----:B0-----:R-:W0:Y:S01]  /*06e0*/  @!P2 LDC R20, c[0x0][0xf00] ;  /* 0x0003c000ff14ab82 */ /* 0x001e220000000800 */
[----:B------:R-:W-:Y:S01]  /*06f0*/  BSSY.RECONVERGENT B0, `(.L_x_3) ;  /* 0x00000c6000007945 */ /* 0x000fe20003800200 */
[----:B---3--:R-:W-:-:S06]  /*0700*/  @!P5 FMUL R23, R11, R28 ;  /* 0x0000001c0b17d220 */ /* 0x008fcc0000400000 */
[----:B------:R-:W3:Y:S01]  /*0710*/  @!P3 LDC R28, c[0x0][0xf00] ;  /* 0x0003c000ff1cbb82 */ /* 0x000ee20000000800 */
[----:B------:R-:W-:Y:S02]  /*0720*/  IMAD.MOV.U32 R11, RZ, RZ, RZ ;  /* 0x000000ffff0b7224 */ /* 0x000fe400078e00ff */
[----:B--2---:R-:W-:Y:S01]  /*0730*/  @!P4 FMUL R11, R18, R29 ;  /* 0x0000001d120bc220 */ /* 0x004fe20000400000 */
[----:B------:R-:W-:Y:S02]  /*0740*/  IMAD.MOV.U32 R18, RZ, RZ, RZ ;  /* 0x000000ffff127224 */ /* 0x000fe400078e00ff */
[----:B---3--:R-:W-:Y:S01]  /*0750*/  @!P3 FMUL R18, R27, R28 ;  /* 0x0000001c1b12b220 */ /* 0x008fe20000400000 */
[----:B------:R-:W-:Y:S02]  /*0760*/  IMAD.MOV.U32 R27, RZ, RZ, RZ ;  /* 0x000000ffff1b7224 */ /* 0x000fe400078e00ff */
[----:B0-----:R-:W-:Y:S01]  /*0770*/  @!P2 FMUL R27, R9, R20 ;  /* 0x00000014091ba220 */ /* 0x001fe20000400000 */
[----:B------:R-:W-:Y:S06]  /*0780*/  @!P1 BRA `(.L_x_4) ;  /* 0x0000000400849947 */ /* 0x000fec0003800000 */
[----:B------:R-:W0:Y:S01]  /*0790*/  S2R R9, SR_TID.X ;  /* 0x0000000000097919 */ /* 0x000e220000002100 */
[----:B------:R-:W-:Y:S01]  /*07a0*/  ISETP.GE.AND P2, PT, R24, R6, PT ;  /* 0x000000061800720c */ /* 0x000fe20003f46270 */
[----:B------:R-:W-:-:S12]  /*07b0*/  BSSY.RECONVERGENT B1, `(.L_x_5) ;  /* 0x0000015000017945 */ /* 0x000fd80003800200 */
[----:B------:R-:W-:Y:S05]  /*07c0*/  @P2 BRA `(.L_x_6) ;  /* 0x00000000004c2947 */ /* 0x000fea0003800000 */
[----:B------:R-:W2:Y:S01]  /*07d0*/  LDC.64 R16, c[0x0][0xef0] ;  /* 0x0003bc00ff107b82 */ /* 0x000ea20000000a00 */
[----:B-----5:R-:W-:Y:S01]  /*07e0*/  FFMA R28, R25, UR5, R27 ;  /* 0x00000005191c7c23 */ /* 0x020fe2000800001b */
[----:B------:R-:W-:-:S04]  /*07f0*/  IMAD.WIDE R20, R24, 0x4, R14 ;  /* 0x0000000418147825 */ /* 0x000fc800078e020e */
[----:B--2---:R-:W-:-:S04]  /*0800*/  FADD R17, -R17, 1 ;  /* 0x3f80000011117421 */ /* 0x004fc80000000100 */
[----:B------:R-:W-:-:S04]  /*0810*/  FMUL R17, R28, R17 ;  /* 0x000000111c117220 */ /* 0x000fc80000400000 */
[-C--:B------:R-:W-:Y:S02]  /*0820*/  FFMA R27, R26, R16.reuse, R17 ;  /* 0x000000101a1b7223 */ /* 0x080fe40000000011 */
[----:B------:R-:W1:Y:S02]  /*0830*/  LDG.E R17, desc[UR12][R20.64] ;  /* 0x0000000c14117981 */ /* 0x000e64000c1e1900 */
[----:B------:R-:W-:-:S04]  /*0840*/  FFMA R16, R27, R16, R28 ;  /* 0x000000101b107223 */ /* 0x000fc8000000001c */
[----:B------:R-:W-:-:S04]  /*0850*/  @P0 FFMA R16, R25, UR5, R16 ;  /* 0x0000000519100c23 */ /* 0x000fc80008000010 */
[----:B-1----:R-:W-:Y:S01]  /*0860*/  FFMA R29, -R16, UR4, R17 ;  /* 0x00000004101d7c23 */ /* 0x002fe20008000111 */
[----:B------:R-:W-:-:S04]  /*0870*/  IADD3 R17, P2, PT, R10, R24, RZ ;  /* 0x000000180a117210 */ /* 0x000fc80007f5e0ff */
[C---:B------:R-:W-:Y:S01]  /*0880*/  LEA.HI.X.SX32 R26, R24.reuse, R7, 0x1, P2 ;  /* 0x00000007181a7211 */ /* 0x040fe200010f0eff */
[----:B------:R1:W-:Y:S01]  /*0890*/  STG.E desc[UR12][R20.64], R29 ;  /* 0x0000001d14007986 */ /* 0x0003e2000c10190c */
[----:B------:R-:W-:Y:S01]  /*08a0*/  LEA R16, P2, R17, UR10, 0x1 ;  /* 0x0000000a11107c11 */ /* 0x000fe2000f8408ff */
[----:B------:R-:W-:-:S03]  /*08b0*/  IMAD.WIDE R24, R24, 0x4, R12 ;  /* 0x0000000418187825 */ /* 0x000fc600078e020c */
[----:B------:R-:W-:Y:S02]  /*08c0*/  LEA.HI.X R17, R17, UR11, R26, 0x1, P2 ;  /* 0x0000000b11117c11 */ /* 0x000fe400090f0c1a */
[----:B-1----:R-:W-:-:S05]  /*08d0*/  F2FP.F16.F32.PACK_AB R21, RZ, R29 ;  /* 0x0000001dff15723e */ /* 0x002fca00000000ff */
[----:B------:R2:W-:Y:S04]  /*08e0*/  STG.E.U16 desc[UR12][R16.64], R21 ;  /* 0x0000001510007986 */ /* 0x0005e8000c10150c */
[----:B------:R2:W-:Y:S02]  /*08f0*/  STG.E desc[UR12][R24.64], R27 ;  /* 0x0000001b18007986 */ /* 0x0005e4000c10190c */
.L_x_6:
[----:B-1----:R-:W-:Y:S05]  /*0900*/  BSYNC.RECONVERGENT B1 ;  /* 0x0000000000017941 */ /* 0x002fea0003800200 */
.L_x_5:
[----:B0-2---:R-:W-:Y:S01]  /*0910*/  IADD3 R27, PT, PT, R8, R0, R9 ;  /* 0x00000000081b7210 */ /* 0x005fe20007ffe009 */
[----:B------:R-:W-:Y:S03]  /*0920*/  BSSY.RECONVERGENT B1, `(.L_x_7) ;  /* 0x0000019000017945 */ /* 0x000fe60003800200 */
[C---:B------:R-:W-:Y:S01]  /*0930*/  ISETP.GE.AND P2, PT, R27.reuse, R6, PT ;  /* 0x000000061b00720c */ /* 0x040fe20003f46270 */
[----:B------:R-:W-:-:S04]  /*0940*/  IMAD.IADD R24, R27, 0x1, R8 ;  /* 0x000000011b187824 */ /* 0x000fc800078e0208 */
[----:B-----5:R-:W-:-:S08]  /*0950*/  IMAD.IADD R25, R24, 0x1, R8 ;  /* 0x0000000118197824 */ /* 0x020fd000078e0208 */
[----:B------:R-:W-:Y:S05]  /*0960*/  @P2 BRA `(.L_x_8) ;  /* 0x0000000000502947 */ /* 0x000fea0003800000 */
[----:B------:R-:W-:Y:S01]  /*0970*/  IMAD.WIDE R20, R27, 0x4, R14 ;  /* 0x000000041b147825 */ /* 0x000fe200078e020e */
[----:B------:R-:W0:Y:S04]  /*0980*/  LDC.64 R16, c[0x0][0xef0] ;  /* 0x0003bc00ff107b82 */ /* 0x000e280000000a00 */
[----:B------:R-:W2:Y:S01]  /*0990*/  LDG.E R26, desc[UR12][R20.64] ;  /* 0x0000000c141a7981 */ /* 0x000ea2000c1e1900 */
[----:B------:R-:W-:Y:S01]  /*09a0*/  FFMA R28, R19, UR5, R23 ;  /* 0x00000005131c7c23 */ /* 0x000fe20008000017 */
[----:B0-----:R-:W-:-:S04]  /*09b0*/  FADD R17, -R17, 1 ;  /* 0x3f80000011117421 */ /* 0x001fc80000000100 */
[----:B------:R-:W-:Y:S01]  /*09c0*/  FMUL R23, R17, R28 ;  /* 0x0000001c11177220 */ /* 0x000fe20000400000 */
[----:B------:R-:W-:-:S03]  /*09d0*/  IADD3 R17, P2, PT, R10, R27, RZ ;  /* 0x0000001b0a117210 */ /* 0x000fc60007f5e0ff */
[----:B------:R-:W-:Y:S01]  /*09e0*/  FFMA R23, R22, R16, R23 ;  /* 0x0000001016177223 */ /* 0x000fe20000000017 */
[----:B------:R-:W-:-:S03]  /*09f0*/  LEA.HI.X.SX32 R22, R27, R7, 0x1, P2 ;  /* 0x000000071b167211 */ /* 0x000fc600010f0eff */
[----:B------:R-:W-:-:S04]  /*0a00*/  FFMA R16, R23, R16, R28 ;  /* 0x0000001017107223 */ /* 0x000fc8000000001c */
[----:B------:R-:W-:-:S04]  /*0a10*/  @P0 FFMA R16, R19, UR5, R16 ;  /* 0x0000000513100c23 */ /* 0x000fc80008000010 */
[----:B--2---:R-:W-:Y:S01]  /*0a20*/  FFMA R19, -R16, UR4, R26 ;  /* 0x0000000410137c23 */ /* 0x004fe2000800011a */
[----:B------:R-:W-:-:S04]  /*0a30*/  LEA R16, P2, R17, UR10, 0x1 ;  /* 0x0000000a11107c11 */ /* 0x000fc8000f8408ff */
[----:B------:R0:W-:Y:S01]  /*0a40*/  STG.E desc[UR12][R20.64], R19 ;  /* 0x0000001314007986 */ /* 0x0001e2000c10190c */
[----:B------:R-:W-:Y:S02]  /*0a50*/  LEA.HI.X R17, R17, UR11, R22, 0x1, P2 ;  /* 0x0000000b11117c11 */ /* 0x000fe400090f0c16 */
[----:B0-----:R-:W-:-:S04]  /*0a60*/  F2FP.F16.F32.PACK_AB R21, RZ, R19 ;  /* 0x00000013ff15723e */ /* 0x001fc800000000ff */
[----:B------:R-:W-:Y:S01]  /*0a70*/  PRMT R22, R21, 0x7610, R22 ;  /* 0x0000761015167816 */ /* 0x000fe20000000016 */
[----:B------:R-:W-:-:S04]  /*0a80*/  IMAD.WIDE R20, R27, 0x4, R12 ;  /* 0x000000041b147825 */ /* 0x000fc800078e020c */
[----:B------:R0:W-:Y:S04]  /*0a90*/  STG.E.U16 desc[UR12][R16.64], R22 ;  /* 0x0000001610007986 */ /* 0x0001e8000c10150c */
[----:B------:R0:W-:Y:S02]  /*0aa0*/  STG.E desc[UR12][R20.64], R23 ;  /* 0x0000001714007986 */ /* 0x0001e4000c10190c */
.L_x_8:
[----:B------:R-:W-:Y:S05]  /*0ab0*/  BSYNC.RECONVERGENT B1 ;  /* 0x0000000000017941 */ /* 0x000fea0003800200 */
.L_x_7:
[----:B0-----:R-:W0:Y:S01]  /*0ac0*/  LDC.64 R16, c[0x0][0xef0] ;  /* 0x0003bc00ff107b82 */ /* 0x001e220000000a00 */
[-C--:B------:R-:W-:Y:S01]  /*0ad0*/  ISETP.GE.AND P2, PT, R24, R6.reuse, PT ;  /* 0x000000061800720c */ /* 0x080fe20003f46270 */
[----:B------:R-:W-:Y:S01]  /*0ae0*/  BSSY.RECONVERGENT B1, `(.L_x_9) ;  /* 0x0000016000017945 */ /* 0x000fe20003800200 */
[----:B------:R-:W-:-:S11]  /*0af0*/  ISETP.GE.AND P3, PT, R25, R6, PT ;  /* 0x000000061900720c */ /* 0x000fd60003f66270 */
[----:B------:R-:W-:Y:S05]  /*0b00*/  @P2 BRA `(.L_x_10) ;  /* 0x00000000004c2947 */ /* 0x000fea0003800000 */
[----:B------:R-:W-:-:S05]  /*0b10*/  IMAD.WIDE R20, R24, 0x4, R14 ;  /* 0x0000000418147825 */ /* 0x000fca00078e020e */
[----:B------:R-:W2:Y:S01]  /*0b20*/  LDG.E R28, desc[UR12][R20.64] ;  /* 0x0000000c141c7981 */ /* 0x000ea2000c1e1900 */
[----:B------:R-:W-:Y:S01]  /*0b30*/  FFMA R22, R2, UR5, R11 ;  /* 0x0000000502167c23 */ /* 0x000fe2000800000b */
[----:B0-----:R-:W-:Y:S01]  /*0b40*/  FADD R11, -R17, 1 ;  /* 0x3f800000110b7421 */ /* 0x001fe20000000100 */
[----:B------:R-:W-:-:S03]  /*0b50*/  IADD3 R23, P2, PT, R10, R24, RZ ;  /* 0x000000180a177210 */ /* 0x000fc60007f5e0ff */
[----:B------:R-:W-:-:S04]  /*0b60*/  FMUL R26, R11, R22 ;  /* 0x000000160b1a7220 */ /* 0x000fc80000400000 */
[----:B------:R-:W-:Y:S01]  /*0b70*/  FFMA R11, R3, R16, R26 ;  /* 0x00000010030b7223 */ /* 0x000fe2000000001a */
[----:B------:R-:W-:-:S03]  /*0b80*/  LEA.HI.X.SX32 R26, R24, R7, 0x1, P2 ;  /* 0x00000007181a7211 */ /* 0x000fc600010f0eff */
[----:B------:R-:W-:-:S04]  /*0b90*/  FFMA R3, R11, R16, R22 ;  /* 0x000000100b037223 */ /* 0x000fc80000000016 */
[----:B------:R-:W-:Y:S01]  /*0ba0*/  @P0 FFMA R3, R2, UR5, R3 ;  /* 0x0000000502030c23 */ /* 0x000fe20008000003 */
[----:B------:R-:W-:-:S03]  /*0bb0*/  LEA R2, P2, R23, UR10, 0x1 ;  /* 0x0000000a17027c11 */ /* 0x000fc6000f8408ff */
[----:B--2---:R-:W-:Y:S01]  /*0bc0*/  FFMA R19, -R3, UR4, R28 ;  /* 0x0000000403137c23 */ /* 0x004fe2000800011c */
[----:B------:R-:W-:-:S04]  /*0bd0*/  LEA.HI.X R3, R23, UR11, R26, 0x1, P2 ;  /* 0x0000000b17037c11 */ /* 0x000fc800090f0c1a */
[----:B------:R-:W-:Y:S01]  /*0be0*/  F2FP.F16.F32.PACK_AB R22, RZ, R19 ;  /* 0x00000013ff16723e */ /* 0x000fe200000000ff */
[----:B------:R1:W-:Y:S03]  /*0bf0*/  STG.E desc[UR12][R20.64], R19 ;  /* 0x0000001314007986 */ /* 0x0003e6000c10190c */
[----:B------:R-:W-:Y:S01]  /*0c00*/  PRMT R26, R22, 0x7610, R26 ;  /* 0x00007610161a7816 */ /* 0x000fe2000000001a */
[----:B------:R-:W-:-:S04]  /*0c10*/  IMAD.WIDE R22, R24, 0x4, R12 ;  /* 0x0000000418167825 */ /* 0x000fc800078e020c */
[----:B------:R1:W-:Y:S04]  /*0c20*/  STG.E.U16 desc[UR12][R2.64], R26 ;  /* 0x0000001a02007986 */ /* 0x0003e8000c10150c */
[----:B------:R1:W-:Y:S02]  /*0c30*/  STG.E desc[UR12][R22.64], R11 ;  /* 0x0000000b16007986 */ /* 0x0003e4000c10190c */
.L_x_10:
[----:B------:R-:W-:Y:S05]  /*0c40*/  BSYNC.RECONVERGENT B1 ;  /* 0x0000000000017941 */ /* 0x000fea0003800200 */
.L_x_9:
[----:B------:R-:W-:Y:S05]  /*0c50*/  @P3 BRA `(.L_x_11) ;  /* 0x0000000400bc3947 */ /* 0x000fea0003800000 */
[----:B-1----:R-:W-:-:S05]  /*0c60*/  IMAD.WIDE R2, R25, 0x4, R14 ;  /* 0x0000000419027825 */ /* 0x002fca00078e020e */
[----:B------:R-:W2:Y:S01]  /*0c70*/  LDG.E R20, desc[UR12][R2.64] ;  /* 0x0000000c02147981 */ /* 0x000ea2000c1e1900 */
[----:B------:R-:W-:Y:S01]  /*0c80*/  FFMA R11, R4, UR5, R18 ;  /* 0x00000005040b7c23 */ /* 0x000fe20008000012 */
[----:B0-----:R-:W-:-:S04]  /*0c90*/  FADD R18, -R17, 1 ;  /* 0x3f80000011127421 */ /* 0x001fc80000000100 */
[----:B------:R-:W-:-:S04]  /*0ca0*/  FMUL R18, R18, R11 ;  /* 0x0000000b12127220 */ /* 0x000fc80000400000 */
[----:B------:R-:W-:Y:S01]  /*0cb0*/  FFMA R18, R5, R16, R18 ;  /* 0x0000001005127223 */ /* 0x000fe20000000012 */
[----:B------:R-:W-:-:S03]  /*0cc0*/  IADD3 R5, P2, PT, R10, R25, RZ ;  /* 0x000000190a057210 */ /* 0x000fc60007f5e0ff */
[----:B------:R-:W-:-:S04]  /*0cd0*/  FFMA R11, R18, R16, R11 ;  /* 0x00000010120b7223 */ /* 0x000fc8000000000b */
[----:B------:R-:W-:-:S04]  /*0ce0*/  @P0 FFMA R11, R4, UR5, R11 ;  /* 0x00000005040b0c23 */ /* 0x000fc8000800000b */
[----:B--2---:R-:W-:Y:S01]  /*0cf0*/  FFMA R11, -R11, UR4, R20 ;  /* 0x000000040b0b7c23 */ /* 0x004fe20008000114 */
[----:B------:R-:W-:Y:S02]  /*0d00*/  LEA.HI.X.SX32 R20, R25, R7, 0x1, P2 ;  /* 0x0000000719147211 */ /* 0x000fe400010f0eff */
[C---:B------:R-:W-:Y:S02]  /*0d10*/  LEA R4, P2, R5.reuse, UR10, 0x1 ;  /* 0x0000000a05047c11 */ /* 0x040fe4000f8408ff */
[----:B------:R-:W-:Y:S01]  /*0d20*/  F2FP.F16.F32.PACK_AB R16, RZ, R11 ;  /* 0x0000000bff10723e */ /* 0x000fe200000000ff */
[----:B------:R3:W-:Y:S01]  /*0d30*/  STG.E desc[UR12][R2.64], R11 ;  /* 0x0000000b02007986 */ /* 0x0007e2000c10190c */
[----:B------:R-:W-:Y:S02]  /*0d40*/  LEA.HI.X R5, R5, UR11, R20, 0x1, P2 ;  /* 0x0000000b05057c11 */ /* 0x000fe400090f0c14 */
[----:B------:R-:W-:Y:S01]  /*0d50*/  PRMT R19, R16, 0x7610, R19 ;  /* 0x0000761010137816 */ /* 0x000fe20000000013 */
[----:B------:R-:W-:-:S04]  /*0d60*/  IMAD.WIDE R16, R25, 0x4, R12 ;  /* 0x0000000419107825 */ /* 0x000fc800078e020c */
[----:B------:R3:W-:Y:S04]  /*0d70*/  STG.E.U16 desc[UR12][R4.64], R19 ;  /* 0x0000001304007986 */ /* 0x0007e8000c10150c */
[----:B------:R3:W-:Y:S01]  /*0d80*/  STG.E desc[UR12][R16.64], R18 ;  /* 0x0000001210007986 */ /* 0x0007e2000c10190c */
[----:B------:R-:W-:Y:S05]  /*0d90*/  BRA `(.L_x_11) ;  /* 0x00000004006c7947 */ /* 0x000fea0003800000 */
.L_x_4:
[----:B------:R-:W0:Y:S01]  /*0da0*/  S2R R9, SR_TID.X ;  /* 0x0000000000097919 */ /* 0x000e220000002100 */
[----:B------:R-:W-:Y:S01]  /*0db0*/  ISETP.GE.AND P2, PT, R24, R6, PT ;  /* 0x000000061800720c */ /* 0x000fe20003f46270 */
[----:B------:R-:W-:-:S12]  /*0dc0*/  BSSY.RECONVERGENT B1, `(.L_x_12) ;  /* 0x0000014000017945 */ /* 0x000fd80003800200 */
[----:B------:R-:W-:Y:S05]  /*0dd0*/  @P2 BRA `(.L_x_13) ;  /* 0x0000000000482947 */ /* 0x000fea0003800000 */
[----:B------:R-:W2:Y:S02]  /*0de0*/  LDC.64 R16, c[0x0][0xef0] ;  /* 0x0003bc00ff107b82 */ /* 0x000ea40000000a00 */
[----:B--2---:R-:W-:-:S04]  /*0df0*/  FADD R20, -R17, 1 ;  /* 0x3f80000011147421 */ /* 0x004fc80000000100 */
[----:B------:R-:W-:Y:S01]  /*0e00*/  FMUL R17, R20, R27 ;  /* 0x0000001b14117220 */ /* 0x000fe20000400000 */
[----:B------:R-:W-:-:S04]  /*0e10*/  IMAD.WIDE R20, R24, 0x4, R14 ;  /* 0x0000000418147825 */ /* 0x000fc800078e020e */
[-C--:B-----5:R-:W-:Y:S02]  /*0e20*/  FFMA R26, R26, R16.reuse, R17 ;  /* 0x000000101a1a7223 */ /* 0x0a0fe40000000011 */
[----:B------:R-:W1:Y:S02]  /*0e30*/  LDG.E R17, desc[UR12][R20.64] ;  /* 0x0000000c14117981 */ /* 0x000e64000c1e1900 */
[----:B------:R-:W-:-:S04]  /*0e40*/  FFMA R16, R26, R16, R27 ;  /* 0x000000101a107223 */ /* 0x000fc8000000001b */
[----:B------:R-:W-:-:S04]  /*0e50*/  @P0 FFMA R16, R25, UR5, R16 ;  /* 0x0000000519100c23 */ /* 0x000fc80008000010 */
[----:B-1----:R-:W-:Y:S01]  /*0e60*/  FFMA R27, -R16, UR4, R17 ;  /* 0x00000004101b7c23 */ /* 0x002fe20008000111 */
[----:B------:R-:W-:-:S04]  /*0e70*/  IADD3 R17, P2, PT, R10, R24, RZ ;  /* 0x000000180a117210 */ /* 0x000fc80007f5e0ff */
[C---:B------:R-:W-:Y:S02]  /*0e80*/  LEA.HI.X.SX32 R28, R24.reuse, R7, 0x1, P2 ;  /* 0x00000007181c7211 */ /* 0x040fe400010f0eff */
[C---:B------:R-:W-:Y:S01]  /*0e90*/  LEA R16, P2, R17.reuse, UR10, 0x1 ;  /* 0x0000000a11107c11 */ /* 0x040fe2000f8408ff */
[----:B------:R1:W-:Y:S01]  /*0ea0*/  STG.E desc[UR12][R20.64], R27 ;  /* 0x0000001b14007986 */ /* 0x0003e2000c10190c */
[----:B------:R-:W-:Y:S02]  /*0eb0*/  IMAD.WIDE R24, R24, 0x4, R12 ;  /* 0x0000000418187825 */ /* 0x000fe400078e020c */
[----:B------:R-:W-:Y:S02]  /*0ec0*/  LEA.HI.X R17, R17, UR11, R28, 0x1, P2 ;  /* 0x0000000b11117c11 */ /* 0x000fe400090f0c1c */
[----:B-1----:R-:W-:-:S05]  /*0ed0*/  F2FP.F16.F32.PACK_AB R21, RZ, R27 ;  /* 0x0000001bff15723e */ /* 0x002fca00000000ff */
[----:B------:R2:W-:Y:S04]  /*0ee0*/  STG.E.U16 desc[UR12][R16.64], R21 ;  /* 0x0000001510007986 */ /* 0x0005e8000c10150c */
[----:B------:R2:W-:Y:S02]  /*0ef0*/  STG.E desc[UR12][R24.64], R26 ;  /* 0x0000001a18007986 */ /* 0x0005e4000c10190c */
.L_x_13:
[----:B-1----:R-:W-:Y:S05]  /*0f00*/  BSYNC.RECONVERGENT B1 ;  /* 0x0000000000017941 */ /* 0x002fea0003800200 */
.L_x_12:
[----:B0-----:R-:W-:Y:S01]  /*0f10*/  IADD3 R27, PT, PT, R8, R0, R9 ;  /* 0x00000000081b7210 */ /* 0x001fe20007ffe009 */
[----:B------:R-:W-:Y:S03]  /*0f20*/  BSSY.RECONVERGENT B1, `(.L_x_14) ;  /* 0x0000018000017945 */ /* 0x000fe60003800200 */
[C---:B------:R-:W-:Y:S01]  /*0f30*/  ISETP.GE.AND P2, PT, R27.reuse, R6, PT ;  /* 0x000000061b00720c */ /* 0x040fe20003f46270 */
[----:B--2---:R-:W-:-:S04]  /*0f40*/  IMAD.IADD R24, R27, 0x1, R8 ;  /* 0x000000011b187824 */ /* 0x004fc800078e0208 */
[----:B-----5:R-:W-:-:S08]  /*0f50*/  IMAD.IADD R25, R24, 0x1, R8 ;  /* 0x0000000118197824 */ /* 0x020fd000078e0208 */
[----:B------:R-:W-:Y:S05]  /*0f60*/  @P2 BRA `(.L_x_15) ;  /* 0x00000000004c2947 */ /* 0x000fea0003800000 */
[----:B------:R-:W0:Y:S02]  /*0f70*/  LDC.64 R16, c[0x0][0xef0] ;  /* 0x0003bc00ff107b82 */ /* 0x000e240000000a00 */
[----:B0-----:R-:W-:-:S04]  /*0f80*/  FADD R20, -R17, 1 ;  /* 0x3f80000011147421 */ /* 0x001fc80000000100 */
[----:B------:R-:W-:Y:S01]  /*0f90*/  FMUL R17, R20, R23 ;  /* 0x0000001714117220 */ /* 0x000fe20000400000 */
[----:B------:R-:W-:-:S04]  /*0fa0*/  IMAD.WIDE R20, R27, 0x4, R14 ;  /* 0x000000041b147825 */ /* 0x000fc800078e020e */
[-C--:B------:R-:W-:Y:S02]  /*0fb0*/  FFMA R22, R22, R16.reuse, R17 ;  /* 0x0000001016167223 */ /* 0x080fe40000000011 */
[----:B------:R-:W2:Y:S02]  /*0fc0*/  LDG.E R17, desc[UR12][R20.64] ;  /* 0x0000000c14117981 */ /* 0x000ea4000c1e1900 */
[----:B------:R-:W-:-:S04]  /*0fd0*/  FFMA R16, R22, R16, R23 ;  /* 0x0000001016107223 */ /* 0x000fc80000000017 */
[----:B------:R-:W-:-:S04]  /*0fe0*/  @P0 FFMA R16, R19, UR5, R16 ;  /* 0x0000000513100c23 */ /* 0x000fc80008000010 */
[----:B--2---:R-:W-:Y:S01]  /*0ff0*/  FFMA R19, -R16, UR4, R17 ;  /* 0x0000000410137c23 */ /* 0x004fe20008000111 */
[----:B------:R-:W-:-:S04]  /*1000*/  IADD3 R17, P2, PT, R10, R27, RZ ;  /* 0x0000001b0a117210 */ /* 0x000fc80007f5e0ff */
[----:B------:R0:W-:Y:S01]  /*1010*/  STG.E desc[UR12][R20.64], R19 ;  /* 0x0000001314007986 */ /* 0x0001e2000c10190c */
[----:B------:R-:W-:Y:S02]  /*1020*/  LEA.HI.X.SX32 R26, R27, R7, 0x1, P2 ;  /* 0x000000071b1a7211 */ /* 0x000fe400010f0eff */
[----:B------:R-:W-:-:S04]  /*1030*/  F2FP.F16.F32.PACK_AB R16, RZ, R19 ;  /* 0x00000013ff10723e */ /* 0x000fc800000000ff */
[----:B------:R-:W-:Y:S02]  /*1040*/  PRMT R23, R16, 0x7610, R23 ;  /* 0x0000761010177816 */ /* 0x000fe40000000017 */
[----:B0-----:R-:W-:-:S04]  /*1050*/  LEA R20, P2, R17, UR10, 0x1 ;  /* 0x0000000a11147c11 */ /* 0x001fc8000f8408ff */
[----:B------:R-:W-:Y:S01]  /*1060*/  LEA.HI.X R21, R17, UR11, R26, 0x1, P2 ;  /* 0x0000000b11157c11 */ /* 0x000fe200090f0c1a */
[----:B------:R-:W-:-:S04]  /*1070*/  IMAD.WIDE R16, R27, 0x4, R12 ;  /* 0x000000041b107825 */ /* 0x000fc800078e020c */
[----:B------:R0:W-:Y:S04]  /*1080*/  STG.E.U16 desc[UR12][R20.64], R23 ;  /* 0x0000001714007986 */ /* 0x0001e8000c10150c */
[----:B------:R0:W-:Y:S02]  /*1090*/  STG.E desc[UR12][R16.64], R22 ;  /* 0x0000001610007986 */ /* 0x0001e4000c10190c */
.L_x_15:
[----:B------:R-:W-:Y:S05]  /*10a0*/  BSYNC.RECONVERGENT B1 ;  /* 0x0000000000017941 */ /* 0x000fea0003800200 */
.L_x_14:
[----:B0-----:R-:W0:Y:S01]  /*10b0*/  LDC.64 R16, c[0x0][0xef0] ;  /* 0x0003bc00ff107b82 */ /* 0x001e220000000a00 */
[-C--:B------:R-:W-:Y:S01]  /*10c0*/  ISETP.GE.AND P2, PT, R24, R6.reuse, PT ;  /* 0x000000061800720c */ /* 0x080fe20003f46270 */
[----:B------:R-:W-:Y:S01]  /*10d0*/  BSSY.RECONVERGENT B1, `(.L_x_16) ;  /* 0x0000014000017945 */ /* 0x000fe20003800200 */
[----:B------:R-:W-:-:S11]  /*10e0*/  ISETP.GE.AND P3, PT, R25, R6, PT ;  /* 0x000000061900720c */ /* 0x000fd60003f66270 */
[----:B------:R-:W-:Y:S05]  /*10f0*/  @P2 BRA `(.L_x_17) ;  /* 0x0000000000442947 */ /* 0x000fea0003800000 */
[----:B------:R-:W-:-:S05]  /*1100*/  IMAD.WIDE R20, R24, 0x4, R14 ;  /* 0x0000000418147825 */ /* 0x000fca00078e020e */
[----:B------:R-:W2:Y:S01]  /*1110*/  LDG.E R22, desc[UR12][R20.64] ;  /* 0x0000000c14167981 */ /* 0x000ea2000c1e1900 */
[----:B0-----:R-:W-:-:S04]  /*1120*/  FADD R26, -R17, 1 ;  /* 0x3f800000111a7421 */ /* 0x001fc80000000100 */
[----:B------:R-:W-:-:S04]  /*1130*/  FMUL R26, R26, R11 ;  /* 0x0000000b1a1a7220 */ /* 0x000fc80000400000 */
[----:B------:R-:W-:Y:S01]  /*1140*/  FFMA R26, R3, R16, R26 ;  /* 0x00000010031a7223 */ /* 0x000fe2000000001a */
[----:B------:R-:W-:-:S03]  /*1150*/  IADD3 R3, P2, PT, R10, R24, RZ ;  /* 0x000000180a037210 */ /* 0x000fc60007f5e0ff */
[----:B------:R-:W-:-:S04]  /*1160*/  FFMA R11, R26, R16, R11 ;  /* 0x000000101a0b7223 */ /* 0x000fc8000000000b */
[----:B------:R-:W-:-:S04]  /*1170*/  @P0 FFMA R11, R2, UR5, R11 ;  /* 0x00000005020b0c23 */ /* 0x000fc8000800000b */
[----:B--2---:R-:W-:Y:S01]  /*1180*/  FFMA R11, -R11, UR4, R22 ;  /* 0x000000040b0b7c23 */ /* 0x004fe20008000116 */
[C---:B------:R-:W-:Y:S02]  /*1190*/  LEA.HI.X.SX32 R22, R24.reuse, R7, 0x1, P2 ;  /* 0x0000000718167211 */ /* 0x040fe400010f0eff */
[C---:B------:R-:W-:Y:S02]  /*11a0*/  LEA R2, P2, R3.reuse, UR10, 0x1 ;  /* 0x0000000a03027c11 */ /* 0x040fe4000f8408ff */
[----:B------:R-:W-:Y:S01]  /*11b0*/  F2FP.F16.F32.PACK_AB R19, RZ, R11 ;  /* 0x0000000bff13723e */ /* 0x000fe200000000ff */
[----:B------:R1:W-:Y:S01]  /*11c0*/  STG.E desc[UR12][R20.64], R11 ;  /* 0x0000000b14007986 */ /* 0x0003e2000c10190c */
[----:B------:R-:W-:Y:S01]  /*11d0*/  LEA.HI.X R3, R3, UR11, R22, 0x1, P2 ;  /* 0x0000000b03037c11 */ /* 0x000fe200090f0c16 */
[----:B------:R-:W-:-:S04]  /*11e0*/  IMAD.WIDE R22, R24, 0x4, R12 ;  /* 0x0000000418167825 */ /* 0x000fc800078e020c */
[----:B------:R1:W-:Y:S04]  /*11f0*/  STG.E.U16 desc[UR12][R2.64], R19 ;  /* 0x0000001302007986 */ /* 0x0003e8000c10150c */
[----:B------:R1:W-:Y:S02]  /*1200*/  STG.E desc[UR12][R22.64], R26 ;  /* 0x0000001a16007986 */ /* 0x0003e4000c10190c */
.L_x_17:
[----:B------:R-:W-:Y:S05]  /*1210*/  BSYNC.RECONVERGENT B1 ;  /* 0x0000000000017941 */ /* 0x000fea0003800200 */
.L_x_16:
[----:B------:R-:W-:Y:S05]  /*1220*/  @P3 BRA `(.L_x_11) ;  /* 0x0000000000483947 */ /* 0x000fea0003800000 */
[----:B-1----:R-:W-:-:S05]  /*1230*/  IMAD.WIDE R2, R25, 0x4, R14 ;  /* 0x0000000419027825 */ /* 0x002fca00078e020e */
[----:B------:R-:W2:Y:S01]  /*1240*/  LDG.E R22, desc[UR12][R2.64] ;  /* 0x0000000c02167981 */ /* 0x000ea2000c1e1900 */
[----:B0-----:R-:W-:-:S04]  /*1250*/  FADD R17, -R17, 1 ;  /* 0x3f80000011117421 */ /* 0x001fc80000000100 */
[----:B------:R-:W-:Y:S01]  /*1260*/  FMUL R20, R17, R18 ;  /* 0x0000001211147220 */ /* 0x000fe20000400000 */
[----:B------:R-:W-:-:S03]  /*1270*/  IADD3 R17, P2, PT, R10, R25, RZ ;  /* 0x000000190a117210 */ /* 0x000fc60007f5e0ff */
[----:B------:R-:W-:-:S04]  /*1280*/  FFMA R11, R5, R16, R20 ;  /* 0x00000010050b7223 */ /* 0x000fc80000000014 */
[----:B------:R-:W-:Y:S01]  /*1290*/  FFMA R5, R11, R16, R18 ;  /* 0x000000100b057223 */ /* 0x000fe20000000012 */
[----:B------:R-:W-:-:S03]  /*12a0*/  LEA.HI.X.SX32 R18, R25, R7, 0x1, P2 ;  /* 0x0000000719127211 */ /* 0x000fc600010f0eff */
        /* <DEDUP_REMOVED lines=10> */
.L_x_11:
[----:B------:R-:W-:Y:S05]  /*1350*/  BSYNC.RECONVERGENT B0 ;  /* 0x0000000000007941 */ /* 0x000fea0003800200 */
.L_x_3:
[----:B------:R-:W-:-:S05]  /*1360*/  IMAD R0, R8, 0x4, R0 ;  /* 0x0000000408007824 */ /* 0x000fca00078e0200 */
[----:B------:R-:W-:-:S13]  /*1370*/  ISETP.GE.AND P2, PT, R0, R6, PT ;  /* 0x000000060000720c */ /* 0x000fda0003f46270 */
[----:B------:R-:W-:Y:S05]  /*1380*/  @!P2 BRA `(.L_x_18) ;  /* 0xffffffec00f8a947 */ /* 0x000fea000383ffff */
[----:B------:R-:W-:Y:S05]  /*1390*/  EXIT ;  /* 0x000000000000794d */ /* 0x000fea0003800000 */
.L_x_2:
[----:B------:R-:W-:Y:S01]  /*13a0*/  IMAD.MOV.U32 R5, RZ, RZ, RZ ;  /* 0x000000ffff057224 */ /* 0x000fe200078e00ff */
[----:B------:R-:W0:Y:S01]  /*13b0*/  LDCU UR5, c[0x0][0xeec] ;  /* 0x0001dd80ff0577ac */ /* 0x000e220008000800 */
[----:B------:R-:W1:Y:S05]  /*13c0*/  LDCU UR4, c[0x0][0xef8] ;  /* 0x0001df00ff0477ac */ /* 0x000e6a0008000800 */
.L_x_31:
[----:B01----:R-:W-:-:S04]  /*13d0*/  IMAD.IADD R24, R9, 0x1, R5 ;  /* 0x0000000109187824 */ /* 0x003fc800078e0205 */
[----:B--234-:R-:W-:-:S04]  /*13e0*/  IMAD.IADD R17, R24, 0x1, R8 ;  /* 0x0000000118117824 */ /* 0x01cfc800078e0208 */
[C---:B------:R-:W-:Y:S01]  /*13f0*/  IMAD.IADD R22, R17.reuse, 0x1, R8 ;  /* 0x0000000111167824 */ /* 0x040fe200078e0208 */
[----:B------:R-:W-:-:S04]  /*1400*/  ISETP.GE.AND P5, PT, R17, R6, PT ;  /* 0x000000061100720c */ /* 0x000fc80003fa6270 */
[----:B------:R-:W-:-:S09]  /*1410*/  ISETP.GE.AND P4, PT, R22, R6, PT ;  /* 0x000000061600720c */ /* 0x000fd20003f86270 */
[----:B------:R-:W-:-:S04]  /*1420*/  @!P5 IADD3 R0, P2, PT, R10, R17, RZ ;  /* 0x000000110a00d210 */ /* 0x000fc80007f5e0ff */
[----:B------:R-:W-:Y:S02]  /*1430*/  @!P5 LEA.HI.X.SX32 R3, R17, R7, 0x1, P2 ;  /* 0x000000071103d211 */ /* 0x000fe400010f0eff */
[----:B------:R-:W-:-:S04]  /*1440*/  @!P5 LEA R2, P2, R0, UR8, 0x2 ;  /* 0x000000080002dc11 */ /* 0x000fc8000f8410ff */
[----:B------:R-:W-:-:S05]  /*1450*/  @!P5 LEA.HI.X R3, R0, UR9, R3, 0x2, P2 ;  /* 0x000000090003dc11 */ /* 0x000fca00090f1403 */
[----:B------:R-:W2:Y:S01]  /*1460*/  @!P5 LDG.E R0, desc[UR12][R2.64] ;  /* 0x0000000c0200d981 */ /* 0x000ea2000c1e1900 */
[----:B------:R-:W-:Y:S01]  /*1470*/  IMAD.IADD R11, R22, 0x1, R8 ;  /* 0x00000001160b7824 */ /* 0x000fe200078e0208 */
[----:B------:R-:W-:-:S04]  /*1480*/  @!P4 IADD3 R4, P2, PT, R10, R22, RZ ;  /* 0x000000160a04c210 */ /* 0x000fc80007f5e0ff */
[----:B------:R-:W-:Y:S02]  /*1490*/  ISETP.GE.AND P3, PT, R11, R6, PT ;  /* 0x000000060b00720c */ /* 0x000fe40003f66270 */
[----:B------:R-:W-:Y:S02]  /*14a0*/  @!P4 LEA.HI.X.SX32 R11, R22, R7, 0x1, P2 ;  /* 0x00000007160bc211 */ /* 0x000fe400010f0eff */
[----:B------:R-:W-:-:S04]  /*14b0*/  @!P4 LEA R28, P2, R4, UR8, 0x2 ;  /* 0x00000008041ccc11 */ /* 0x000fc8000f8410ff */
[----:B------:R-:W-:-:S05]  /*14c0*/  @!P4 LEA.HI.X R29, R4, UR9, R11, 0x2, P2 ;  /* 0x00000009041dcc11 */ /* 0x000fca00090f140b */
[----:B------:R3:W4:Y:S01]  /*14d0*/  @!P4 LDG.E R28, desc[UR12][R28.64] ;  /* 0x0000000c1c1cc981 */ /* 0x000722000c1e1900 */
[----:B------:R-:W-:-:S04]  /*14e0*/  @!P3 IADD3 R9, PT, PT, R8, R5, R9 ;  /* 0x000000050809b210 */ /* 0x000fc80007ffe009 */
[----:B------:R-:W-:-:S04]  /*14f0*/  @!P3 IADD3 R20, PT, PT, R8, R9, R8 ;  /* 0x000000090814b210 */ /* 0x000fc80007ffe008 */
[----:B------:R-:W-:Y:S01]  /*1500*/  @!P3 IADD3 R4, P2, PT, R10, R20, RZ ;  /* 0x000000140a04b210 */ /* 0x000fe20007f5e0ff */
[----:B------:R-:W-:Y:S01]  /*1510*/  IMAD.MOV.U32 R21, RZ, RZ, RZ ;  /* 0x000000ffff157224 */ /* 0x000fe200078e00ff */
[----:B---3--:R-:W2:Y:S02]  /*1520*/  @!P5 LDC R29, c[0x0][0xf00] ;  /* 0x0003c000ff1ddb82 */ /* 0x008ea40000000800 */
[----:B------:R-:W-:Y:S02]  /*1530*/  @!P3 LEA.HI.X.SX32 R3, R20, R7, 0x1, P2 ;  /* 0x000000071403b211 */ /* 0x000fe400010f0eff */
[----:B------:R-:W-:-:S04]  /*1540*/  @!P3 LEA R26, P2, R4, UR8, 0x2 ;  /* 0x00000008041abc11 */ /* 0x000fc8000f8410ff */
[----:B------:R-:W-:Y:S02]  /*1550*/  @!P3 LEA.HI.X R27, R4, UR9, R3, 0x2, P2 ;  /* 0x00000009041bbc11 */ /* 0x000fe400090f1403 */
[----:B------:R-:W-:-:S04]  /*1560*/  ISETP.GE.AND P2, PT, R24, R6, PT ;  /* 0x000000061800720c */ /* 0x000fc80003f46270 */
[----:B------:R-:W3:Y:S01]  /*1570*/  @!P3 LDG.E R27, desc[UR12][R26.64] ;  /* 0x0000000c1a1bb981 */ /* 0x000ee2000c1e1900 */
[----:B------:R-:W-:-:S04]  /*1580*/  @!P4 IMAD.WIDE R2, R22, 0x4, R14 ;  /* 0x000000041602c825 */ /* 0x000fc800078e020e */
[----:B------:R-:W-:Y:S01]  /*1590*/  IMAD.MOV.U32 R11, RZ, RZ, RZ ;  /* 0x000000ffff0b7224 */ /* 0x000fe200078e00ff */
[----:B------:R0:W5:Y:S01]  /*15a0*/  @!P4 LDG.E R21, desc[UR12][R2.64] ;  /* 0x0000000c0215c981 */ /* 0x000162000c1e1900 */
[C---:B------:R-:W-:Y:S02]  /*15b0*/  @!P5 IMAD.WIDE R18, R17.reuse, 0x4, R14 ;  /* 0x000000041112d825 */ /* 0x040fe400078e020e */
[----:B------:R-:W-:Y:S02]  /*15c0*/  @!P2 IADD3 R9, P6, PT, R10, R24, RZ ;  /* 0x000000180a09a210 */ /* 0x000fe40007fde0ff */
[----:B------:R-:W-:-:S04]  /*15d0*/  @!P5 IMAD.WIDE R16, R17, 0x4, R12 ;  /* 0x000000041110d825 */ /* 0x000fc800078e020c */
[----:B------:R-:W-:Y:S01]  /*15e0*/  IMAD.MOV.U32 R4, RZ, RZ, RZ ;  /* 0x000000ffff047224 */ /* 0x000fe200078e00ff */
[----:B------:R1:W5:Y:S01]  /*15f0*/  @!P5 LDG.E R11, desc[UR12][R16.64] ;  /* 0x0000000c100bd981 */ /* 0x000362000c1e1900 */
[----:B0-----:R-:W-:Y:S01]  /*1600*/  @!P4 IMAD.WIDE R2, R22, 0x4, R12 ;  /* 0x000000041602c825 */ /* 0x001fe200078e020c */
[----:B------:R-:W-:-:S03]  /*1610*/  @!P2 LEA.HI.X.SX32 R25, R24, R7, 0x1, P6 ;  /* 0x000000071819a211 */ /* 0x000fc600030f0eff */
[----:B------:R-:W-:Y:S01]  /*1620*/  IMAD.MOV.U32 R22, RZ, RZ, RZ ;  /* 0x000000ffff167224 */ /* 0x000fe200078e00ff */
[----:B------:R0:W5:Y:S01]  /*1630*/  @!P4 LDG.E R4, desc[UR12][R2.64] ;  /* 0x0000000c0204c981 */ /* 0x000162000c1e1900 */
[----:B-1----:R-:W-:-:S04]  /*1640*/  @!P2 LEA R16, P6, R9, UR8, 0x2 ;  /* 0x000000080910ac11 */ /* 0x002fc8000f8c10ff */
[----:B------:R-:W-:Y:S01]  /*1650*/  @!P2 LEA.HI.X R17, R9, UR9, R25, 0x2, P6 ;  /* 0x000000090911ac11 */ /* 0x000fe2000b0f1419 */
[----:B0-----:R-:W-:-:S04]  /*1660*/  @!P3 IMAD.WIDE R2, R20, 0x4, R14 ;  /* 0x000000041402b825 */ /* 0x001fc800078e020e */
[----:B------:R0:W3:Y:S04]  /*1670*/  @!P2 LDG.E R9, desc[UR12][R16.64] ;  /* 0x0000000c1009a981 */ /* 0x0000e8000c1e1900 */
[----:B------:R1:W5:Y:S01]  /*1680*/  @!P3 LDG.E R22, desc[UR12][R2.64] ;  /* 0x0000000c0216b981 */ /* 0x000362000c1e1900 */
[----:B0-----:R-:W-:Y:S01]  /*1690*/  @!P3 IMAD.WIDE R16, R20, 0x4, R12 ;  /* 0x000000041410b825 */ /* 0x001fe200078e020c */
[----:B-1----:R-:W-:-:S06]  /*16a0*/  CS2R R2, SRZ ;  /* 0x0000000000027805 */ /* 0x002fcc000001ff00 */
[----:B------:R-:W5:Y:S01]  /*16b0*/  @!P3 LDG.E R3, desc[UR12][R16.64] ;  /* 0x0000000c1003b981 */ /* 0x000f62000c1e1900 */
[----:B------:R-:W-:Y:S02]  /*16c0*/  IMAD.MOV.U32 R20, RZ, RZ, RZ ;  /* 0x000000ffff147224 */ /* 0x000fe400078e00ff */
[----:B------:R-:W-:Y:S02]  /*16d0*/  IMAD.MOV.U32 R23, RZ, RZ, RZ ;  /* 0x000000ffff177224 */ /* 0x000fe400078e00ff */
[----:B------:R-:W-:-:S04]  /*16e0*/  IMAD.MOV.U32 R26, RZ, RZ, RZ ;  /* 0x000000ffff1a7224 */ /* 0x000fc800078e00ff */
[----:B------:R0:W5:Y:S01]  /*16f0*/  @!P5 LDG.E R23, desc[UR12][R18.64] ;  /* 0x0000000c1217d981 */ /* 0x000162000c1e1900 */
[----:B------:R-:W-:Y:S02]  /*1700*/  IMAD.MOV.U32 R25, RZ, RZ, RZ ;  /* 0x000000ffff197224 */ /* 0x000fe400078e00ff */
[----:B0-----:R-:W-:-:S05]  /*1710*/  @!P2 IMAD.WIDE R18, R24, 0x4, R14 ;  /* 0x000000041812a825 */ /* 0x001fca00078e020e */
[----:B------:R0:W5:Y:S01]  /*1720*/  @!P2 LDG.E R26, desc[UR12][R18.64] ;  /* 0x0000000c121aa981 */ /* 0x000162000c1e1900 */
[----:B------:R-:W-:Y:S01]  /*1730*/  BSSY.RECONVERGENT B0, `(.L_x_19) ;  /* 0x000010f000007945 */ /* 0x000fe20003800200 */
[----:B0-----:R-:W-:-:S05]  /*1740*/  @!P2 IMAD.WIDE R18, R24, 0x4, R12 ;  /* 0x000000041812a825 */ /* 0x001fca00078e020c */
[----:B------:R0:W5:Y:S02]  /*1750*/  @!P2 LDG.E R25, desc[UR12][R18.64] ;  /* 0x0000000c1219a981 */ /* 0x000164000c1e1900 */
[----:B0-----:R-:W-:Y:S02]  /*1760*/  IMAD.MOV.U32 R18, RZ, RZ, RZ ;  /* 0x000000ffff127224 */ /* 0x001fe400078e00ff */
[----:B--2---:R-:W-:Y:S02]  /*1770*/  @!P5 FMUL R20, R0, R29 ;  /* 0x0000001d0014d220 */ /* 0x004fe40000400000 */
[----:B------:R-:W4:Y:S02]  /*1780*/  @!P4 LDC R29, c[0x0][0xf00] ;  /* 0x0003c000ff1dcb82 */ /* 0x000f240000000800 */
[----:B----4-:R-:W-:-:S06]  /*1790*/  @!P4 FMUL R2, R28, R29 ;  /* 0x0000001d1c02c220 */ /* 0x010fcc0000400000 */
[----:B------:R-:W3:Y:S01]  /*17a0*/  @!P3 LDC R28, c[0x0][0xf00] ;  /* 0x0003c000ff1cbb82 */ /* 0x000ee20000000800 */
[----:B------:R-:W-:Y:S02]  /*17b0*/  IMAD.MOV.U32 R0, RZ, RZ, RZ ;  /* 0x000000ffff007224 */ /* 0x000fe400078e00ff */
[----:B---3--:R-:W-:-:S05]  /*17c0*/  @!P3 FMUL R0, R27, R28 ;  /* 0x0000001c1b00b220 */ /* 0x008fca0000400000 */
[----:B------:R-:W0:Y:S02]  /*17d0*/  @!P2 LDC R28, c[0x0][0xf00] ;  /* 0x0003c000ff1cab82 */ /* 0x000e240000000800 */
[----:B0-----:R-:W-:Y:S01]  /*17e0*/  @!P2 FMUL R18, R9, R28 ;  /* 0x0000001c0912a220 */ /* 0x001fe20000400000 */
[----:B------:R-:W-:Y:S06]  /*17f0*/  @!P1 BRA `(.L_x_20) ;  /* 0x0000000400789947 */ /* 0x000fec0003800000 */
[----:B------:R-:W0:Y:S01]  /*1800*/  S2R R9, SR_TID.X ;  /* 0x0000000000097919 */ /* 0x000e220000002100 */
[----:B------:R-:W-:Y:S01]  /*1810*/  ISETP.GE.AND P2, PT, R24, R6, PT ;  /* 0x000000061800720c */ /* 0x000fe20003f46270 */
[----:B------:R-:W-:-:S12]  /*1820*/  BSSY.RECONVERGENT B1, `(.L_x_21) ;  /* 0x0000015000017945 */ /* 0x000fd80003800200 */
[----:B------:R-:W-:Y:S05]  /*1830*/  @P2 BRA `(.L_x_22) ;  /* 0x00000000004c2947 */ /* 0x000fea0003800000 */
[----:B------:R-:W1:Y:S01]  /*1840*/  LDC.64 R16, c[0x0][0xef0] ;  /* 0x0003bc00ff107b82 */ /* 0x000e620000000a00 */
[----:B-----5:R-:W-:Y:S01]  /*1850*/  FFMA R18, R26, UR5, R18 ;  /* 0x000000051a127c23 */ /* 0x020fe20008000012 */
[----:B-1----:R-:W-:-:S04]  /*1860*/  FADD R17, -R17, 1 ;  /* 0x3f80000011117421 */ /* 0x002fc80000000100 */
[----:B------:R-:W-:Y:S01]  /*1870*/  FMUL R28, R17, R18 ;  /* 0x00000012111c7220 */ /* 0x000fe20000400000 */
[----:B------:R-:W-:-:S05]  /*1880*/  IMAD.WIDE R18, R24, 0x4, R14 ;  /* 0x0000000418127825 */ /* 0x000fca00078e020e */
[----:B------:R-:W2:Y:S01]  /*1890*/  LDG.E R17, desc[UR12][R18.64] ;  /* 0x0000000c12117981 */ /* 0x000ea2000c1e1900 */
[----:B------:R-:W-:-:S04]  /*18a0*/  FFMA R27, R25, R16, R28 ;  /* 0x00000010191b7223 */ /* 0x000fc8000000001c */
[----:B------:R-:W-:-:S05]  /*18b0*/  FFMA R26, R26, UR5, R27 ;  /* 0x000000051a1a7c23 */ /* 0x000fca000800001b */
[----:B------:R-:W-:-:S05]  /*18c0*/  FSEL R26, R26, R27, P0 ;  /* 0x0000001b1a1a7208 */ /* 0x000fca0000000000 */
[----:B--2---:R-:W-:Y:S01]  /*18d0*/  FFMA R29, -R26, UR4, R17 ;  /* 0x000000041a1d7c23 */ /* 0x004fe20008000111 */
        /* <DEDUP_REMOVED lines=9> */
.L_x_22:
[----:B------:R-:W-:Y:S05]  /*1970*/  BSYNC.RECONVERGENT B1 ;  /* 0x0000000000017941 */ /* 0x000fea0003800200 */
.L_x_21:
[----:B01----:R-:W-:Y:S01]  /*1980*/  IADD3 R27, PT, PT, R8, R5, R9 ;  /* 0x00000005081b7210 */ /* 0x003fe20007ffe009 */
        /* <DEDUP_REMOVED lines=12> */
[----:B------:R-:W-:-:S04]  /*1a50*/  FFMA R20, R11, R16, R20 ;  /* 0x000000100b147223 */ /* 0x000fc80000000014 */
[----:B------:R-:W-:-:S05]  /*1a60*/  FFMA R23, R23, UR5, R20 ;  /* 0x0000000517177c23 */ /* 0x000fca0008000014 */
[----:B------:R-:W-:-:S05]  /*1a70*/  FSEL R23, R23, R20, P0 ;  /* 0x0000001417177208 */ /* 0x000fca0000000000 */
[----:B--2---:R-:W-:Y:S01]  /*1a80*/  FFMA R23, -R23, UR4, R26 ;  /* 0x0000000417177c23 */ /* 0x004fe2000800011a */
[----:B------:R-:W-:Y:S02]  /*1a90*/  LEA.HI.X.SX32 R26, R27, R7, 0x1, P2 ;  /* 0x000000071b1a7211 */ /* 0x000fe400010f0eff */
[C---:B------:R-:W-:Y:S02]  /*1aa0*/  LEA R16, P2, R17.reuse, UR10, 0x1 ;  /* 0x0000000a11107c11 */ /* 0x040fe4000f8408ff */
[----:B------:R0:W-:Y:S01]  /*1ab0*/  STG.E desc[UR12][R18.64], R23 ;  /* 0x0000001712007986 */ /* 0x0001e2000c10190c */
[----:B------:R-:W-:Y:S02]  /*1ac0*/  F2FP.F16.F32.PACK_AB R11, RZ, R23 ;  /* 0x00000017ff0b723e */ /* 0x000fe400000000ff */
[----:B------:R-:W-:-:S05]  /*1ad0*/  LEA.HI.X R17, R17, UR11, R26, 0x1, P2 ;  /* 0x0000000b11117c11 */ /* 0x000fca00090f0c1a */
[----:B------:R1:W-:Y:S01]  /*1ae0*/  STG.E.U16 desc[UR12][R16.64], R11 ;  /* 0x0000000b10007986 */ /* 0x0003e2000c10150c */
[----:B0-----:R-:W-:-:S05]  /*1af0*/  IMAD.WIDE R18, R27, 0x4, R12 ;  /* 0x000000041b127825 */ /* 0x001fca00078e020c */
[----:B------:R1:W-:Y:S02]  /*1b00*/  STG.E desc[UR12][R18.64], R20 ;  /* 0x0000001412007986 */ /* 0x0003e4000c10190c */
.L_x_24:
[----:B------:R-:W-:Y:S05]  /*1b10*/  BSYNC.RECONVERGENT B1 ;  /* 0x0000000000017941 */ /* 0x000fea0003800200 */
.L_x_23:
[----:B-1----:R-:W0:Y:S01]  /*1b20*/  LDC.64 R16, c[0x0][0xef0] ;  /* 0x0003bc00ff107b82 */ /* 0x002e220000000a00 */
[-C--:B------:R-:W-:Y:S01]  /*1b30*/  ISETP.GE.AND P2, PT, R24, R6.reuse, PT ;  /* 0x000000061800720c */ /* 0x080fe20003f46270 */
[----:B------:R-:W-:Y:S01]  /*1b40*/  BSSY.RECONVERGENT B1, `(.L_x_25) ;  /* 0x0000015000017945 */ /* 0x000fe20003800200 */
[----:B------:R-:W-:-:S11]  /*1b50*/  ISETP.GE.AND P3, PT, R25, R6, PT ;  /* 0x000000061900720c */ /* 0x000fd60003f66270 */
[----:B------:R-:W-:Y:S05]  /*1b60*/  @P2 BRA `(.L_x_26) ;  /* 0x0000000000482947 */ /* 0x000fea0003800000 */
[----:B------:R-:W-:-:S05]  /*1b70*/  IMAD.WIDE R18, R24, 0x4, R14 ;  /* 0x0000000418127825 */ /* 0x000fca00078e020e */
[----:B------:R-:W2:Y:S01]  /*1b80*/  LDG.E R11, desc[UR12][R18.64] ;  /* 0x0000000c120b7981 */ /* 0x000ea2000c1e1900 */
[----:B------:R-:W-:Y:S01]  /*1b90*/  FFMA R2, R21, UR5, R2 ;  /* 0x0000000515027c23 */ /* 0x000fe20008000002 */
[----:B0-----:R-:W-:-:S04]  /*1ba0*/  FADD R23, -R17, 1 ;  /* 0x3f80000011177421 */ /* 0x001fc80000000100 */
[----:B------:R-:W-:-:S04]  /*1bb0*/  FMUL R23, R23, R2 ;  /* 0x0000000217177220 */ /* 0x000fc80000400000 */
[----:B------:R-:W-:-:S04]  /*1bc0*/  FFMA R4, R4, R16, R23 ;  /* 0x0000001004047223 */ /* 0x000fc80000000017 */
[----:B------:R-:W-:-:S05]  /*1bd0*/  FFMA R21, R21, UR5, R4 ;  /* 0x0000000515157c23 */ /* 0x000fca0008000004 */
[----:B------:R-:W-:Y:S02]  /*1be0*/  FSEL R2, R21, R4, P0 ;  /* 0x0000000415027208 */ /* 0x000fe40000000000 */
[----:B------:R-:W-:-:S04]  /*1bf0*/  IADD3 R21, P2, PT, R10, R24, RZ ;  /* 0x000000180a157210 */ /* 0x000fc80007f5e0ff */
[----:B------:R-:W-:Y:S02]  /*1c00*/  LEA.HI.X.SX32 R26, R24, R7, 0x1, P2 ;  /* 0x00000007181a7211 */ /* 0x000fe400010f0eff */
[----:B------:R-:W-:-:S04]  /*1c10*/  LEA R20, P2, R21, UR10, 0x1 ;  /* 0x0000000a15147c11 */ /* 0x000fc8000f8408ff */
[----:B------:R-:W-:Y:S01]  /*1c20*/  LEA.HI.X R21, R21, UR11, R26, 0x1, P2 ;  /* 0x0000000b15157c11 */ /* 0x000fe200090f0c1a */
[----:B------:R-:W-:-:S04]  /*1c30*/  IMAD.WIDE R26, R24, 0x4, R12 ;  /* 0x00000004181a7825 */ /* 0x000fc800078e020c */
[----:B--2---:R-:W-:-:S05]  /*1c40*/  FFMA R11, -R2, UR4, R11 ;  /* 0x00000004020b7c23 */ /* 0x004fca000800010b */
[----:B------:R-:W-:Y:S01]  /*1c50*/  F2FP.F16.F32.PACK_AB R2, RZ, R11 ;  /* 0x0000000bff02723e */ /* 0x000fe200000000ff */
[----:B------:R1:W-:Y:S04]  /*1c60*/  STG.E desc[UR12][R18.64], R11 ;  /* 0x0000000b12007986 */ /* 0x0003e8000c10190c */
[----:B------:R1:W-:Y:S04]  /*1c70*/  STG.E.U16 desc[UR12][R20.64], R2 ;  /* 0x0000000214007986 */ /* 0x0003e8000c10150c */
[----:B------:R1:W-:Y:S02]  /*1c80*/  STG.E desc[UR12][R26.64], R4 ;  /* 0x000000041a007986 */ /* 0x0003e4000c10190c */
.L_x_26:
[----:B------:R-:W-:Y:S05]  /*1c90*/  BSYNC.RECONVERGENT B1 ;  /* 0x0000000000017941 */ /* 0x000fea0003800200 */
.L_x_25:
[----:B------:R-:W-:Y:S05]  /*1ca0*/  @P3 BRA `(.L_x_27) ;  /* 0x0000000800dc3947 */ /* 0x000fea0003800000 */
[----:B-1----:R-:W-:-:S05]  /*1cb0*/  IMAD.WIDE R18, R25, 0x4, R14 ;  /* 0x0000000419127825 */ /* 0x002fca00078e020e */
[----:B------:R-:W2:Y:S01]  /*1cc0*/  LDG.E R21, desc[UR12][R18.64] ;  /* 0x0000000c12157981 */ /* 0x000ea2000c1e1900 */
[----:B------:R-:W-:Y:S01]  /*1cd0*/  FFMA R0, R22, UR5, R0 ;  /* 0x0000000516007c23 */ /* 0x000fe20008000000 */
[----:B0-----:R-:W-:-:S04]  /*1ce0*/  FADD R17, -R17, 1 ;  /* 0x3f80000011117421 */ /* 0x001fc80000000100 */
[----:B------:R-:W-:-:S04]  /*1cf0*/  FMUL R0, R17, R0 ;  /* 0x0000000011007220 */ /* 0x000fc80000400000 */
[----:B------:R-:W-:Y:S01]  /*1d00*/  FFMA R11, R3, R16, R0 ;  /* 0x00000010030b7223 */ /* 0x000fe20000000000 */
[----:B------:R-:W-:Y:S01]  /*1d10*/  IADD3 R3, P2, PT, R10, R25, RZ ;  /* 0x000000190a037210 */ /* 0x000fe20007f5e0ff */
[----:B------:R-:W-:-:S04]  /*1d20*/  IMAD.WIDE R16, R25, 0x4, R12 ;  /* 0x0000000419107825 */ /* 0x000fc800078e020c */
[----:B------:R-:W-:Y:S01]  /*1d30*/  FFMA R22, R22, UR5, R11 ;  /* 0x0000000516167c23 */ /* 0x000fe2000800000b */
[----:B------:R-:W-:Y:S02]  /*1d40*/  LEA.HI.X.SX32 R4, R25, R7, 0x1, P2 ;  /* 0x0000000719047211 */ /* 0x000fe400010f0eff */
[C---:B------:R-:W-:Y:S02]  /*1d50*/  LEA R2, P2, R3.reuse, UR10, 0x1 ;  /* 0x0000000a03027c11 */ /* 0x040fe4000f8408ff */
[----:B------:R-:W-:Y:S02]  /*1d60*/  FSEL R22, R22, R11, P0 ;  /* 0x0000000b16167208 */ /* 0x000fe40000000000 */
[----:B------:R-:W-:-:S03]  /*1d70*/  LEA.HI.X R3, R3, UR11, R4, 0x1, P2 ;  /* 0x0000000b03037c11 */ /* 0x000fc600090f0c04 */
[----:B--2---:R-:W-:-:S05]  /*1d80*/  FFMA R21, -R22, UR4, R21 ;  /* 0x0000000416157c23 */ /* 0x004fca0008000115 */
[----:B------:R-:W-:Y:S01]  /*1d90*/  F2FP.F16.F32.PACK_AB R0, RZ, R21 ;  /* 0x00000015ff00723e */ /* 0x000fe200000000ff */
[----:B------:R2:W-:Y:S04]  /*1da0*/  STG.E desc[UR12][R18.64], R21 ;  /* 0x0000001512007986 */ /* 0x0005e8000c10190c */
[----:B------:R2:W-:Y:S04]  /*1db0*/  STG.E.U16 desc[UR12][R2.64], R0 ;  /* 0x0000000002007986 */ /* 0x0005e8000c10150c */
[----:B------:R2:W-:Y:S01]  /*1dc0*/  STG.E desc[UR12][R16.64], R11 ;  /* 0x0000000b10007986 */ /* 0x0005e2000c10190c */
[----:B------:R-:W-:Y:S05]  /*1dd0*/  BRA `(.L_x_27) ;  /* 0x0000000800907947 */ /* 0x000fea0003800000 */
.L_x_20:
[----:B------:R-:W-:Y:S05]  /*1de0*/  @!P0 BRA `(.L_x_28) ;  /* 0x0000000400508947 */ /* 0x000fea0003800000 */
[----:B------:R-:W0:Y:S01]  /*1df0*/  LDC.64 R16, c[0x0][0xef0] ;  /* 0x0003bc00ff107b82 */ /* 0x000e220000000a00 */
[----:B------:R-:W-:-:S13]  /*1e00*/  ISETP.GE.AND P2, PT, R24, R6, PT ;  /* 0x000000061800720c */ /* 0x000fda0003f46270 */
[----:B------:R-:W1:Y:S01]  /*1e10*/  @!P2 LDC R27, c[0x0][0xeec] ;  /* 0x0003bb00ff1bab82 */ /* 0x000e620000000800 */
[----:B0-----:R-:W-:-:S04]  /*1e20*/  @!P2 FADD R9, -R17, 1 ;  /* 0x3f8000001109a421 */ /* 0x001fc80000000100 */
[----:B------:R-:W-:Y:S01]  /*1e30*/  @!P2 FMUL R28, R9, R18 ;  /* 0x00000012091ca220 */ /* 0x000fe20000400000 */
[----:B------:R-:W-:-:S05]  /*1e40*/  @!P2 IMAD.WIDE R18, R24, 0x4, R14 ;  /* 0x000000041812a825 */ /* 0x000fca00078e020e */
[----:B------:R-:W2:Y:S01]  /*1e50*/  @!P2 LDG.E R9, desc[UR12][R18.64] ;  /* 0x0000000c1209a981 */ /* 0x000ea2000c1e1900 */
[----:B-----5:R-:W-:-:S04]  /*1e60*/  @!P2 FFMA R25, R25, R16, R28 ;  /* 0x000000101919a223 */ /* 0x020fc8000000001c */
[----:B-1----:R-:W-:Y:S02]  /*1e70*/  @!P2 FFMA R26, R26, R27, R25 ;  /* 0x0000001b1a1aa223 */ /* 0x002fe40000000019 */
[----:B------:R-:W2:Y:S02]  /*1e80*/  @!P2 LDC R27, c[0x0][0xef8] ;  /* 0x0003be00ff1bab82 */ /* 0x000ea40000000800 */
[----:B--2---:R-:W-:Y:S01]  /*1e90*/  @!P2 FFMA R27, -R26, R27, R9 ;  /* 0x0000001b1a1ba223 */ /* 0x004fe20000000109 */
[----:B------:R-:W-:-:S04]  /*1ea0*/  @!P2 IADD3 R9, P3, PT, R10, R24, RZ ;  /* 0x000000180a09a210 */ /* 0x000fc80007f7e0ff */
[----:B------:R0:W-:Y:S01]  /*1eb0*/  @!P2 STG.E desc[UR12][R18.64], R27 ;  /* 0x0000001b1200a986 */ /* 0x0001e2000c10190c */
[----:B------:R-:W-:Y:S02]  /*1ec0*/  @!P2 LEA.HI.X.SX32 R26, R24, R7, 0x1, P3 ;  /* 0x00000007181aa211 */ /* 0x000fe400018f0eff */
[----:B0-----:R-:W-:-:S04]  /*1ed0*/  @!P2 LEA R18, P3, R9, UR10, 0x1 ;  /* 0x0000000a0912ac11 */ /* 0x001fc8000f8608ff */
[----:B------:R-:W-:Y:S02]  /*1ee0*/  @!P2 LEA.HI.X R19, R9, UR11, R26, 0x1, P3 ;  /* 0x0000000b0913ac11 */ /* 0x000fe400098f0c1a */
[----:B------:R-:W0:Y:S01]  /*1ef0*/  S2R R9, SR_TID.X ;  /* 0x0000000000097919 */ /* 0x000e220000002100 */
[----:B------:R-:W-:-:S04]  /*1f00*/  @!P2 F2FP.F16.F32.PACK_AB R26, RZ, R27 ;  /* 0x0000001bff1aa23e */ /* 0x000fc800000000ff */
[----:B------:R-:W-:-:S05]  /*1f10*/  PRMT R28, R26, 0x7610, R28 ;  /* 0x000076101a1c7816 */ /* 0x000fca000000001c */
[----:B------:R1:W-:Y:S02]  /*1f20*/  @!P2 STG.E.U16 desc[UR12][R18.64], R28 ;  /* 0x0000001c1200a986 */ /* 0x0003e4000c10150c */
[----:B-1----:R-:W-:-:S05]  /*1f30*/  @!P2 IMAD.WIDE R18, R24, 0x4, R12 ;  /* 0x000000041812a825 */ /* 0x002fca00078e020c */
[----:B------:R1:W-:Y:S01]  /*1f40*/  @!P2 STG.E desc[UR12][R18.64], R25 ;  /* 0x000000191200a986 */ /* 0x0003e2000c10190c */
[----:B0-----:R-:W-:-:S04]  /*1f50*/  IADD3 R26, PT, PT, R8, R5, R9 ;  /* 0x00000005081a7210 */ /* 0x001fc80007ffe009 */
[----:B------:R-:W-:-:S13]  /*1f60*/  ISETP.GE.AND P3, PT, R26, R6, PT ;  /* 0x000000061a00720c */ /* 0x000fda0003f66270 */
[----:B-1----:R-:W-:-:S05]  /*1f70*/  @!P3 IMAD.WIDE R18, R26, 0x4, R14 ;  /* 0x000000041a12b825 */ /* 0x002fca00078e020e */
[----:B------:R-:W2:Y:S01]  /*1f80*/  @!P3 LDG.E R24, desc[UR12][R18.64] ;  /* 0x0000000c1218b981 */ /* 0x000ea2000c1e1900 */
[----:B------:R-:W-:Y:S01]  /*1f90*/  @!P3 FADD R27, -R17, 1 ;  /* 0x3f800000111bb421 */ /* 0x000fe20000000100 */
[----:B------:R-:W-:Y:S03]  /*1fa0*/  BSSY.RECONVERGENT B1, `(.L_x_29) ;  /* 0x0000026000017945 */ /* 0x000fe60003800200 */
[----:B------:R-:W-:Y:S02]  /*1fb0*/  @!P3 FMUL R20, R27, R20 ;  /* 0x000000141b14b220 */ /* 0x000fe40000400000 */
[----:B------:R-:W2:Y:S02]  /*1fc0*/  @!P3 LDC R27, c[0x0][0xef8] ;  /* 0x0003be00ff1bbb82 */ /* 0x000ea40000000800 */
[----:B------:R-:W-:-:S06]  /*1fd0*/  @!P3 FFMA R20, R11, R16, R20 ;  /* 0x000000100b14b223 */ /* 0x000fcc0000000014 */
[----:B------:R-:W0:Y:S02]  /*1fe0*/  @!P3 LDC R11, c[0x0][0xeec] ;  /* 0x0003bb00ff0bbb82 */ /* 0x000e240000000800 */
[----:B0-----:R-:W-:-:S04]  /*1ff0*/  @!P3 FFMA R23, R23, R11, R20 ;  /* 0x0000000b1717b223 */ /* 0x001fc80000000014 */
[----:B--2---:R-:W-:Y:S01]  /*2000*/  @!P3 FFMA R23, -R23, R27, R24 ;  /* 0x0000001b1717b223 */ /* 0x004fe20000000118 */
[----:B------:R-:W-:-:S04]  /*2010*/  @!P3 IADD3 R24, P2, PT, R10, R26, RZ ;  /* 0x0000001a0a18b210 */ /* 0x000fc80007f5e0ff */
[----:B------:R0:W-:Y:S01]  /*2020*/  @!P3 STG.E desc[UR12][R18.64], R23 ;  /* 0x000000171200b986 */ /* 0x0001e2000c10190c */
[----:B------:R-:W-:Y:S02]  /*2030*/  @!P3 LEA.HI.X.SX32 R25, R26, R7, 0x1, P2 ;  /* 0x000000071a19b211 */ /* 0x000fe400010f0eff */
[----:B------:R-:W-:Y:S02]  /*2040*/  @!P3 F2FP.F16.F32.PACK_AB R11, RZ, R23 ;  /* 0x00000017ff0bb23e */ /* 0x000fe400000000ff */
[----:B0-----:R-:W-:-:S04]  /*2050*/  @!P3 LEA R18, P2, R24, UR10, 0x1 ;  /* 0x0000000a1812bc11 */ /* 0x001fc8000f8408ff */
[----:B------:R-:W-:Y:S01]  /*2060*/  @!P3 LEA.HI.X R19, R24, UR11, R25, 0x1, P2 ;  /* 0x0000000b1813bc11 */ /* 0x000fe200090f0c19 */
[C---:B------:R-:W-:Y:S01]  /*2070*/  IMAD.IADD R25, R26.reuse, 0x1, R8 ;  /* 0x000000011a197824 */ /* 0x040fe200078e0208 */
[----:B------:R-:W-:Y:S01]  /*2080*/  PRMT R24, R11, 0x7610, R24 ;  /* 0x000076100b187816 */ /* 0x000fe20000000018 */
[----:B------:R-:W-:-:S03]  /*2090*/  @!P3 IMAD.WIDE R26, R26, 0x4, R12 ;  /* 0x000000041a1ab825 */ /* 0x000fc600078e020c */
[CC--:B------:R-:W-:Y:S01]  /*20a0*/  ISETP.GE.AND P2, PT, R25.reuse, R6.reuse, PT ;  /* 0x000000061900720c */ /* 0x0c0fe20003f46270 */
[----:B------:R-:W-:Y:S01]  /*20b0*/  IMAD.IADD R11, R25, 0x1, R8 ;  /* 0x00000001190b7824 */ /* 0x000fe200078e0208 */
[----:B------:R0:W-:Y:S04]  /*20c0*/  @!P3 STG.E.U16 desc[UR12][R18.64], R24 ;  /* 0x000000181200b986 */ /* 0x0001e8000c10150c */
[----:B------:R0:W-:Y:S01]  /*20d0*/  @!P3 STG.E desc[UR12][R26.64], R20 ;  /* 0x000000141a00b986 */ /* 0x0001e2000c10190c */
[----:B------:R-:W-:-:S06]  /*20e0*/  ISETP.GE.AND P3, PT, R11, R6, PT ;  /* 0x000000060b00720c */ /* 0x000fcc0003f66270 */
[----:B------:R-:W-:Y:S07]  /*20f0*/  @P2 BRA `(.L_x_30) ;  /* 0x0000000000402947 */ /* 0x000fee0003800000 */
[----:B0-----:R-:W-:-:S05]  /*2100*/  IMAD.WIDE R18, R25, 0x4, R14 ;  /* 0x0000000419127825 */ /* 0x001fca00078e020e */
[----:B------:R-:W2:Y:S01]  /*2110*/  LDG.E R20, desc[UR12][R18.64] ;  /* 0x0000000c12147981 */ /* 0x000ea2000c1e1900 */
[----:B------:R-:W-:Y:S01]  /*2120*/  FADD R23, -R17, 1 ;  /* 0x3f80000011177421 */ /* 0x000fe20000000100 */
[----:B------:R-:W-:-:S03]  /*2130*/  IADD3 R24, P2, PT, R10, R25, RZ ;  /* 0x000000190a187210 */ /* 0x000fc60007f5e0ff */
[----:B------:R-:W-:-:S04]  /*2140*/  FMUL R23, R23, R2 ;  /* 0x0000000217177220 */ /* 0x000fc80000400000 */
[----:B------:R-:W-:-:S04]  /*2150*/  FFMA R4, R4, R16, R23 ;  /* 0x0000001004047223 */ /* 0x000fc80000000017 */
[----:B------:R-:W-:-:S04]  /*2160*/  FFMA R21, R21, UR5, R4 ;  /* 0x0000000515157c23 */ /* 0x000fc80008000004 */
        /* <DEDUP_REMOVED lines=9> */
.L_x_30:
[----:B------:R-:W-:Y:S05]  /*2200*/  BSYNC.RECONVERGENT B1 ;  /* 0x0000000000017941 */ /* 0x000fea0003800200 */
.L_x_29:
[----:B------:R-:W-:Y:S05]  /*2210*/  @P3 BRA `(.L_x_27) ;  /* 0x0000000400803947 */ /* 0x000fea0003800000 */
[----:B01----:R-:W-:-:S05]  /*2220*/  IMAD.WIDE R18, R11, 0x4, R14 ;  /* 0x000000040b127825 */ /* 0x003fca00078e020e */
[----:B------:R-:W2:Y:S01]  /*2230*/  LDG.E R23, desc[UR12][R18.64] ;  /* 0x0000000c12177981 */ /* 0x000ea2000c1e1900 */
[----:B------:R-:W-:-:S04]  /*2240*/  FADD R17, -R17, 1 ;  /* 0x3f80000011117421 */ /* 0x000fc80000000100 */
[----:B------:R-:W-:-:S04]  /*2250*/  FMUL R0, R17, R0 ;  /* 0x0000000011007220 */ /* 0x000fc80000400000 */
[----:B------:R-:W-:Y:S01]  /*2260*/  FFMA R21, R3, R16, R0 ;  /* 0x0000001003157223 */ /* 0x000fe20000000000 */
[----:B------:R-:W-:Y:S01]  /*2270*/  IADD3 R3, P2, PT, R10, R11, RZ ;  /* 0x0000000b0a037210 */ /* 0x000fe20007f5e0ff */
[----:B------:R-:W-:-:S04]  /*2280*/  IMAD.WIDE R16, R11, 0x4, R12 ;  /* 0x000000040b107825 */ /* 0x000fc800078e020c */
[----:B------:R-:W-:Y:S01]  /*2290*/  FFMA R22, R22, UR5, R21 ;  /* 0x0000000516167c23 */ /* 0x000fe20008000015 */
[----:B------:R-:W-:Y:S02]  /*22a0*/  LEA.HI.X.SX32 R4, R11, R7, 0x1, P2 ;  /* 0x000000070b047211 */ /* 0x000fe400010f0eff */
[----:B------:R-:W-:-:S04]  /*22b0*/  LEA R2, P2, R3, UR10, 0x1 ;  /* 0x0000000a03027c11 */ /* 0x000fc8000f8408ff */
[----:B------:R-:W-:Y:S01]  /*22c0*/  LEA.HI.X R3, R3, UR11, R4, 0x1, P2 ;  /* 0x0000000b03037c11 */ /* 0x000fe200090f0c04 */
[----:B--2---:R-:W-:-:S05]  /*22d0*/  FFMA R23, -R22, UR4, R23 ;  /* 0x0000000416177c23 */ /* 0x004fca0008000117 */
[----:B------:R-:W-:Y:S01]  /*22e0*/  F2FP.F16.F32.PACK_AB R0, RZ, R23 ;  /* 0x00000017ff00723e */ /* 0x000fe200000000ff */
[----:B------:R4:W-:Y:S04]  /*22f0*/  STG.E desc[UR12][R18.64], R23 ;  /* 0x0000001712007986 */ /* 0x0009e8000c10190c */
[----:B------:R4:W-:Y:S04]  /*2300*/  STG.E.U16 desc[UR12][R2.64], R0 ;  /* 0x0000000002007986 */ /* 0x0009e8000c10150c */
[----:B------:R4:W-:Y:S01]  /*2310*/  STG.E desc[UR12][R16.64], R21 ;  /* 0x0000001510007986 */ /* 0x0009e2000c10190c */
[----:B------:R-:W-:Y:S05]  /*2320*/  BRA `(.L_x_27) ;  /* 0x00000004003c7947 */ /* 0x000fea0003800000 */
.L_x_28:
[----:B------:R-:W-:-:S13]  /*2330*/  ISETP.GE.AND P3, PT, R24, R6, PT ;  /* 0x000000061800720c */ /* 0x000fda0003f66270 */
[----:B-----5:R-:W-:Y:S01]  /*2340*/  @!P3 IMAD.WIDE R22, R24, 0x4, R14 ;  /* 0x000000041816b825 */ /* 0x020fe200078e020e */
[----:B------:R-:W0:Y:S01]  /*2350*/  S2R R9, SR_TID.X ;  /* 0x0000000000097919 */ /* 0x000e220000002100 */
[----:B------:R-:W1:Y:S03]  /*2360*/  @!P3 LDC.64 R16, c[0x0][0xef0] ;  /* 0x0003bc00ff10bb82 */ /* 0x000e660000000a00 */
[----:B------:R-:W2:Y:S05]  /*2370*/  @!P3 LDG.E R28, desc[UR12][R22.64] ;  /* 0x0000000c161cb981 */ /* 0x000eaa000c1e1900 */
[----:B------:R-:W2:Y:S01]  /*2380*/  @!P3 LDC R26, c[0x0][0xef8] ;  /* 0x0003be00ff1abb82 */ /* 0x000ea20000000800 */
[----:B-1----:R-:W-:-:S04]  /*2390*/  @!P3 FADD R17, -R17, 1 ;  /* 0x3f8000001111b421 */ /* 0x002fc80000000100 */
[----:B------:R-:W-:Y:S01]  /*23a0*/  @!P3 FMUL R18, R17, R18 ;  /* 0x000000121112b220 */ /* 0x000fe20000400000 */
[----:B------:R-:W-:Y:S02]  /*23b0*/  @!P3 IADD3 R17, P4, PT, R10, R24, RZ ;  /* 0x000000180a11b210 */ /* 0x000fe40007f9e0ff */
[----:B0-----:R-:W-:Y:S01]  /*23c0*/  IADD3 R21, PT, PT, R8, R5, R9 ;  /* 0x0000000508157210 */ /* 0x001fe20007ffe009 */
[----:B------:R-:W-:-:S03]  /*23d0*/  @!P3 FFMA R29, R25, R16, R18 ;  /* 0x00000010191db223 */ /* 0x000fc60000000012 */
[----:B------:R-:W-:Y:S01]  /*23e0*/  ISETP.GE.AND P2, PT, R21, R6, PT ;  /* 0x000000061500720c */ /* 0x000fe20003f46270 */
[----:B--2---:R-:W-:Y:S01]  /*23f0*/  @!P3 FFMA R27, -R29, R26, R28 ;  /* 0x0000001a1d1bb223 */ /* 0x004fe2000000011c */
[C---:B------:R-:W-:Y:S01]  /*2400*/  @!P3 LEA.HI.X.SX32 R26, R24.reuse, R7, 0x1, P4 ;  /* 0x00000007181ab211 */ /* 0x040fe200020f0eff */
[----:B------:R-:W-:Y:S01]  /*2410*/  @!P3 IMAD.WIDE R24, R24, 0x4, R12 ;  /* 0x000000041818b825 */ /* 0x000fe200078e020c */
[C---:B------:R-:W-:Y:S02]  /*2420*/  @!P3 LEA R16, P4, R17.reuse, UR10, 0x1 ;  /* 0x0000000a1110bc11 */ /* 0x040fe4000f8808ff */
[----:B------:R-:W-:Y:S01]  /*2430*/  @!P3 F2FP.F16.F32.PACK_AB R18, RZ, R27 ;  /* 0x0000001bff12b23e */ /* 0x000fe200000000ff */
[----:B------:R0:W-:Y:S01]  /*2440*/  @!P3 STG.E desc[UR12][R22.64], R27 ;  /* 0x0000001b1600b986 */ /* 0x0001e2000c10190c */
[----:B------:R-:W-:Y:S02]  /*2450*/  @!P3 LEA.HI.X R17, R17, UR11, R26, 0x1, P4 ;  /* 0x0000000b1111bc11 */ /* 0x000fe4000a0f0c1a */
[----:B------:R-:W-:-:S03]  /*2460*/  PRMT R28, R18, 0x7610, R28 ;  /* 0x00007610121c7816 */ /* 0x000fc6000000001c */
[C---:B------:R-:W-:Y:S02]  /*2470*/  @!P2 IMAD.WIDE R18, R21.reuse, 0x4, R14 ;  /* 0x000000041512a825 */ /* 0x040fe400078e020e */
[----:B------:R1:W-:Y:S04]  /*2480*/  @!P3 STG.E.U16 desc[UR12][R16.64], R28 ;  /* 0x0000001c1000b986 */ /* 0x0003e8000c10150c */
[----:B------:R2:W-:Y:S01]  /*2490*/  @!P3 STG.E desc[UR12][R24.64], R29 ;  /* 0x0000001d1800b986 */ /* 0x0005e2000c10190c */
[----:B0-----:R-:W0:Y:S03]  /*24a0*/  @!P2 LDC R22, c[0x0][0xef8] ;  /* 0x0003be00ff16ab82 */ /* 0x001e260000000800 */
[----:B------:R-:W0:Y:S01]  /*24b0*/  @!P2 LDG.E R26, desc[UR12][R18.64] ;  /* 0x0000000c121aa981 */ /* 0x000e22000c1e1900 */
[----:B------:R-:W-:-:S04]  /*24c0*/  IMAD.IADD R27, R21, 0x1, R8 ;  /* 0x00000001151b7824 */ /* 0x000fc800078e0208 */
[----:B-1----:R-:W1:Y:S01]  /*24d0*/  @!P2 LDC.64 R16, c[0x0][0xef0] ;  /* 0x0003bc00ff10ab82 */ /* 0x002e620000000a00 */
[----:B------:R-:W-:Y:S01]  /*24e0*/  ISETP.GE.AND P3, PT, R27, R6, PT ;  /* 0x000000061b00720c */ /* 0x000fe20003f66270 */
[----:B-1----:R-:W-:-:S04]  /*24f0*/  @!P2 FADD R23, -R17, 1 ;  /* 0x3f8000001117a421 */ /* 0x002fc80000000100 */
[----:B------:R-:W-:Y:S01]  /*2500*/  @!P2 FMUL R20, R23, R20 ;  /* 0x000000141714a220 */ /* 0x000fe20000400000 */
[----:B------:R-:W-:-:S03]  /*2510*/  @!P2 IADD3 R23, P4, PT, R10, R21, RZ ;  /* 0x000000150a17a210 */ /* 0x000fc60007f9e0ff */
[----:B------:R-:W-:Y:S01]  /*2520*/  @!P2 FFMA R20, R11, R16, R20 ;  /* 0x000000100b14a223 */ /* 0x000fe20000000014 */
[----:B--2---:R-:W-:Y:S02]  /*2530*/  @!P2 LEA.HI.X.SX32 R24, R21, R7, 0x1, P4 ;  /* 0x000000071518a211 */ /* 0x004fe400020f0eff */
[----:B------:R-:W-:-:S04]  /*2540*/  @!P2 LEA R16, P4, R23, UR10, 0x1 ;  /* 0x0000000a1710ac11 */ /* 0x000fc8000f8808ff */
[----:B------:R-:W-:Y:S01]  /*2550*/  @!P2 LEA.HI.X R17, R23, UR11, R24, 0x1, P4 ;  /* 0x0000000b1711ac11 */ /* 0x000fe2000a0f0c18 */
[----:B0-----:R-:W-:Y:S02]  /*2560*/  @!P2 FFMA R11, -R20, R22, R26 ;  /* 0x00000016140ba223 */ /* 0x001fe4000000011a */
[----:B------:R-:W0:Y:S03]  /*2570*/  @!P3 LDC R26, c[0x0][0xef8] ;  /* 0x0003be00ff1abb82 */ /* 0x000e260000000800 */
[----:B------:R-:W-:Y:S01]  /*2580*/  @!P2 F2FP.F16.F32.PACK_AB R22, RZ, R11 ;  /* 0x0000000bff16a23e */ /* 0x000fe200000000ff */
[----:B------:R1:W-:Y:S03]  /*2590*/  @!P2 STG.E desc[UR12][R18.64], R11 ;  /* 0x0000000b1200a986 */ /* 0x0003e6000c10190c */
[----:B------:R-:W-:Y:S01]  /*25a0*/  PRMT R28, R22, 0x7610, R28 ;  /* 0x00007610161c7816 */ /* 0x000fe2000000001c */
[----:B------:R-:W-:-:S04]  /*25b0*/  @!P2 IMAD.WIDE R22, R21, 0x4, R12 ;  /* 0x000000041516a825 */ /* 0x000fc800078e020c */
[----:B------:R2:W-:Y:S01]  /*25c0*/  @!P2 STG.E.U16 desc[UR12][R16.64], R28 ;  /* 0x0000001c1000a986 */ /* 0x0005e2000c10150c */
[----:B-1----:R-:W-:-:S03]  /*25d0*/  @!P3 IMAD.WIDE R18, R27, 0x4, R14 ;  /* 0x000000041b12b825 */ /* 0x002fc600078e020e */
[----:B------:R1:W-:Y:S04]  /*25e0*/  @!P2 STG.E desc[UR12][R22.64], R20 ;  /* 0x000000141600a986 */ /* 0x0003e8000c10190c */
[----:B------:R-:W0:Y:S01]  /*25f0*/  @!P3 LDG.E R24, desc[UR12][R18.64] ;  /* 0x0000000c1218b981 */ /* 0x000e22000c1e1900 */
[----:B------:R-:W-:Y:S01]  /*2600*/  IADD3 R11, PT, PT, R8, R21, R8 ;  /* 0x00000015080b7210 */ /* 0x000fe20007ffe008 */
[----:B--2---:R-:W2:Y:S01]  /*2610*/  @!P3 LDC.64 R16, c[0x0][0xef0] ;  /* 0x0003bc00ff10bb82 */ /* 0x004ea20000000a00 */
[----:B------:R-:W-:Y:S02]  /*2620*/  @!P3 IADD3 R21, P4, PT, R10, R27, RZ ;  /* 0x0000001b0a15b210 */ /* 0x000fe40007f9e0ff */
[----:B------:R-:W-:Y:S02]  /*2630*/  ISETP.GE.AND P2, PT, R11, R6, PT ;  /* 0x000000060b00720c */ /* 0x000fe40003f46270 */
[----:B-1----:R-:W-:-:S11]  /*2640*/  @!P3 LEA.HI.X.SX32 R20, R27, R7, 0x1, P4 ;  /* 0x000000071b14b211 */ /* 0x002fd600020f0eff */
[----:B------:R-:W-:-:S04]  /*2650*/  @!P2 IMAD.WIDE R22, R11, 0x4, R14 ;  /* 0x000000040b16a825 */ /* 0x000fc800078e020e */
[----:B--2---:R-:W-:-:S04]  /*2660*/  @!P3 FADD R25, -R17, 1 ;  /* 0x3f8000001119b421 */ /* 0x004fc80000000100 */
[----:B------:R-:W-:-:S04]  /*2670*/  @!P3 FMUL R25, R25, R2 ;  /* 0x000000021919b220 */ /* 0x000fc80000400000 */
[----:B------:R-:W-:Y:S01]  /*2680*/  @!P3 FFMA R29, R4, R16, R25 ;  /* 0x00000010041db223 */ /* 0x000fe20000000019 */
[----:B------:R-:W-:-:S04]  /*2690*/  @!P3 LEA R16, P4, R21, UR10, 0x1 ;  /* 0x0000000a1510bc11 */ /* 0x000fc8000f8808ff */
[----:B------:R-:W-:Y:S01]  /*26a0*/  @!P3 LEA.HI.X R17, R21, UR11, R20, 0x1, P4 ;  /* 0x0000000b1511bc11 */ /* 0x000fe2000a0f0c14 */
[----:B------:R-:W-:-:S04]  /*26b0*/  @!P3 IMAD.WIDE R20, R27, 0x4, R12 ;  /* 0x000000041b14b825 */ /* 0x000fc800078e020c */
[----:B0-----:R-:W-:Y:S02]  /*26c0*/  @!P3 FFMA R2, -R29, R26, R24 ;  /* 0x0000001a1d02b223 */ /* 0x001fe40000000118 */
[----:B------:R-:W0:Y:S03]  /*26d0*/  @!P2 LDC.64 R24, c[0x0][0xef0] ;  /* 0x0003bc00ff18ab82 */ /* 0x000e260000000a00 */
[----:B------:R-:W-:Y:S01]  /*26e0*/  @!P3 F2FP.F16.F32.PACK_AB R4, RZ, R2 ;  /* 0x00000002ff04b23e */ /* 0x000fe200000000ff */
[----:B------:R-:W-:Y:S03]  /*26f0*/  @!P3 STG.E desc[UR12][R18.64], R2 ;  /* 0x000000021200b986 */ /* 0x000fe6000c10190c */
[----:B------:R-:W-:Y:S01]  /*2700*/  PRMT R28, R4, 0x7610, R28 ;  /* 0x00007610041c7816 */ /* 0x000fe2000000001c */
[----:B------:R-:W1:Y:S04]  /*2710*/  @!P2 LDC R26, c[0x0][0xef8] ;  /* 0x0003be00ff1aab82 */ /* 0x000e680000000800 */
[----:B------:R2:W-:Y:S04]  /*2720*/  @!P3 STG.E.U16 desc[UR12][R16.64], R28 ;  /* 0x0000001c1000b986 */ /* 0x0005e8000c10150c */
[----:B------:R3:W-:Y:S04]  /*2730*/  @!P3 STG.E desc[UR12][R20.64], R29 ;  /* 0x0000001d1400b986 */ /* 0x0007e8000c10190c */
[----:B------:R-:W1:Y:S01]  /*2740*/  @!P2 LDG.E R4, desc[UR12][R22.64] ;  /* 0x0000000c1604a981 */ /* 0x000e62000c1e1900 */
[----:B0-----:R-:W-:Y:S01]  /*2750*/  @!P2 FADD R25, -R25, 1 ;  /* 0x3f8000001919a421 */ /* 0x001fe20000000100 */
[----:B--2---:R-:W-:-:S04]  /*2760*/  @!P2 IMAD.WIDE R16, R11, 0x4, R12 ;  /* 0x000000040b10a825 */ /* 0x004fc800078e020c */
[----:B------:R-:W-:-:S04]  /*2770*/  @!P2 FMUL R0, R25, R0 ;  /* 0x000000001900a220 */ /* 0x000fc80000400000 */
[----:B------:R-:W-:Y:S01]  /*2780*/  @!P2 FFMA R27, R3, R24, R0 ;  /* 0x00000018031ba223 */ /* 0x000fe20000000000 */
[----:B------:R-:W-:-:S03]  /*2790*/  @!P2 IADD3 R3, P3, PT, R10, R11, RZ ;  /* 0x0000000b0a03a210 */ /* 0x000fc60007f7e0ff */
[----:B-1----:R-:W-:Y:S01]  /*27a0*/  @!P2 FFMA R25, -R27, R26, R4 ;  /* 0x0000001a1b19a223 */ /* 0x002fe20000000104 */
[----:B------:R-:W-:Y:S02]  /*27b0*/  @!P2 LEA.HI.X.SX32 R4, R11, R7, 0x1, P3 ;  /* 0x000000070b04a211 */ /* 0x000fe400018f0eff */
[C---:B------:R-:W-:Y:S02]  /*27c0*/  @!P2 LEA R2, P3, R3.reuse, UR10, 0x1 ;  /* 0x0000000a0302ac11 */ /* 0x040fe4000f8608ff */
[----:B------:R-:W-:Y:S01]  /*27d0*/  @!P2 F2FP.F16.F32.PACK_AB R0, RZ, R25 ;  /* 0x00000019ff00a23e */ /* 0x000fe200000000ff */
[----:B------:R3:W-:Y:S01]  /*27e0*/  @!P2 STG.E desc[UR12][R22.64], R25 ;  /* 0x000000191600a986 */ /* 0x0007e2000c10190c */
[----:B------:R-:W-:-:S05]  /*27f0*/  @!P2 LEA.HI.X R3, R3, UR11, R4, 0x1, P3 ;  /* 0x0000000b0303ac11 */ /* 0x000fca00098f0c04 */
[----:B------:R3:W-:Y:S04]  /*2800*/  @!P2 STG.E.U16 desc[UR12][R2.64], R0 ;  /* 0x000000000200a986 */ /* 0x0007e8000c10150c */
[----:B------:R3:W-:Y:S02]  /*2810*/  @!P2 STG.E desc[UR12][R16.64], R27 ;  /* 0x0000001b1000a986 */ /* 0x0007e4000c10190c */
.L_x_27:
[----:B------:R-:W-:Y:S05]  /*2820*/  BSYNC.RECONVERGENT B0 ;  /* 0x0000000000007941 */ /* 0x000fea0003800200 */
.L_x_19:
[----:B------:R-:W-:-:S05]  /*2830*/  IMAD R5, R8, 0x4, R5 ;  /* 0x0000000408057824 */ /* 0x000fca00078e0205 */
[----:B------:R-:W-:-:S13]  /*2840*/  ISETP.GE.AND P2, PT, R5, R6, PT ;  /* 0x000000060500720c */ /* 0x000fda0003f46270 */
[----:B------:R-:W-:Y:S05]  /*2850*/  @!P2 BRA `(.L_x_31) ;  /* 0xffffffe800dca947 */ /* 0x000fea000383ffff */
[----:B------:R-:W-:Y:S05]  /*2860*/  EXIT ;  /* 0x000000000000794d */ /* 0x000fea0003800000 */
.L_x_1:
[----:B------:R-:W0:Y:S02]  /*2870*/  LDCU.U8 UR4, c[0x0][0xefc] ;  /* 0x0001df80ff0477ac */ /* 0x000e240008000000 */
[----:B0-----:R-:W-:-:S04]  /*2880*/  UPRMT UR4, UR4, 0x8880, URZ ;  /* 0x0000888004047896 */ /* 0x001fc800080000ff */
[----:B------:R-:W-:-:S09]  /*2890*/  UISETP.NE.AND UP0, UPT, UR4, URZ, UPT ;  /* 0x000000ff0400728c */ /* 0x000fd2000bf05270 */
[----:B------:R-:W-:Y:S05]  /*28a0*/  BRA.U !UP0, `(.L_x_32) ;  /* 0x0000000908787547 */ /* 0x000fea000b800000 */
[----:B------:R-:W0:Y:S01]  /*28b0*/  S2R R0, SR_TID.X ;  /* 0x0000000000007919 */ /* 0x000e220000002100 */
[----:B------:R-:W-:-:S07]  /*28c0*/  IMAD.MOV.U32 R2, RZ, RZ, RZ ;  /* 0x000000ffff027224 */ /* 0x000fce00078e00ff */
.L_x_33:
[----:B------:R-:W-:-:S05]  /*28d0*/  IMAD.IADD R5, R9, 0x1, R2 ;  /* 0x0000000109057824 */ /* 0x000fca00078e0202 */
[----:B------:R-:W-:-:S13]  /*28e0*/  ISETP.GE.AND P4, PT, R5, R6, PT ;  /* 0x000000060500720c */ /* 0x000fda0003f86270 */
[----:B------:R-:W-:Y:S01]  /*28f0*/  @!P4 IADD3 R3, P2, PT, R10, R5, RZ ;  /* 0x000000050a03c210 */ /* 0x000fe20007f5e0ff */
[C---:B------:R-:W-:Y:S01]  /*2900*/  @!P4 IMAD.WIDE R18, R5.reuse, 0x4, R14 ;  /* 0x000000040512c825 */ /* 0x040fe200078e020e */
[----:B------:R-:W1:Y:S02]  /*2910*/  @!P4 LDC R11, c[0x0][0xf00] ;  /* 0x0003c000ff0bcb82 */ /* 0x000e640000000800 */
[----:B------:R-:W-:Y:S02]  /*2920*/  @!P4 LEA.HI.X.SX32 R4, R5, R7, 0x1, P2 ;  /* 0x000000070504c211 */ /* 0x000fe400010f0eff */
[----:B------:R-:W-:-:S04]  /*2930*/  @!P4 LEA R20, P2, R3, UR8, 0x2 ;  /* 0x000000080314cc11 */ /* 0x000fc8000f8410ff */
[----:B------:R-:W-:Y:S01]  /*2940*/  @!P4 LEA.HI.X R21, R3, UR9, R4, 0x2, P2 ;  /* 0x000000090315cc11 */ /* 0x000fe200090f1404 */
[----:B------:R-:W-:-:S04]  /*2950*/  IMAD.MOV.U32 R4, RZ, RZ, RZ ;  /* 0x000000ffff047224 */ /* 0x000fc800078e00ff */
[----:B------:R-:W1:Y:S04]  /*2960*/  @!P4 LDG.E R20, desc[UR12][R20.64] ;  /* 0x0000000c1414c981 */ /* 0x000e68000c1e1900 */
[----:B------:R2:W3:Y:S01]  /*2970*/  @!P4 LDG.E R4, desc[UR12][R18.64] ;  /* 0x0000000c1204c981 */ /* 0x0004e2000c1e1900 */
[----:B------:R-:W-:-:S13]  /*2980*/  ISETP.GE.AND P2, PT, R5, R6, PT ;  /* 0x000000060500720c */ /* 0x000fda0003f46270 */
[C---:B------:R-:W-:Y:S01]  /*2990*/  @!P2 IMAD.WIDE R16, R5.reuse, 0x4, R14 ;  /* 0x000000040510a825 */ /* 0x040fe200078e020e */
[----:B------:R-:W3:Y:S04]  /*29a0*/  @!P2 LDC R29, c[0x0][0xeec] ;  /* 0x0003bb00ff1dab82 */ /* 0x000ee80000000800 */
[----:B------:R-:W4:Y:S01]  /*29b0*/  @!P2 LDG.E R9, desc[UR12][R16.64] ;  /* 0x0000000c1009a981 */ /* 0x000f22000c1e1900 */
[----:B------:R-:W-:Y:S01]  /*29c0*/  PLOP3.LUT P6, PT, PT, PT, PT, 0x8, 0x80 ;  /* 0x000000000080781c */ /* 0x000fe20003fce170 */
[--C-:B------:R-:W-:Y:S01]  /*29d0*/  IMAD.IADD R27, R5, 0x1, R8.reuse ;  /* 0x00000001051b7824 */ /* 0x100fe200078e0208 */
[----:B------:R-:W-:Y:S01]  /*29e0*/  @!P2 PLOP3.LUT P6, PT, P1, PT, PT, 0x80, 0x8 ;  /* 0x000000000008a81c */ /* 0x000fe20000fcf070 */
[----:B------:R-:W5:Y:S01]  /*29f0*/  @!P2 LDC R22, c[0x0][0xef0] ;  /* 0x0003bc00ff16ab82 */ /* 0x000f620000000800 */
[----:B------:R-:W-:Y:S01]  /*2a00*/  PLOP3.LUT P3, PT, PT, PT, PT, 0x8, 0x80 ;  /* 0x000000000080781c */ /* 0x000fe20003f6e170 */
[----:B------:R-:W-:Y:S01]  /*2a10*/  IMAD.MOV.U32 R3, RZ, RZ, RZ ;  /* 0x000000ffff037224 */ /* 0x000fe200078e00ff */
[----:B------:R-:W-:Y:S01]  /*2a20*/  @!P2 PLOP3.LUT P3, PT, P0, PT, PT, 0x80, 0x8 ;  /* 0x000000000008a81c */ /* 0x000fe2000076f070 */
[----:B------:R-:W-:-:S04]  /*2a30*/  IMAD.IADD R25, R27, 0x1, R8 ;  /* 0x000000011b197824 */ /* 0x000fc800078e0208 */
[C---:B------:R-:W-:Y:S01]  /*2a40*/  IMAD.IADD R23, R25.reuse, 0x1, R8 ;  /* 0x0000000119177824 */ /* 0x040fe200078e0208 */
[----:B------:R-:W-:Y:S01]  /*2a50*/  ISETP.GE.AND P5, PT, R25, R6, PT ;  /* 0x000000061900720c */ /* 0x000fe20003fa6270 */
[----:B------:R-:W-:-:S12]  /*2a60*/  IMAD.MOV.U32 R24, RZ, RZ, RZ ;  /* 0x000000ffff187224 */ /* 0x000fd800078e00ff */
[----:B--2---:R-:W-:-:S04]  /*2a70*/  @!P5 IMAD.WIDE R18, R25, 0x4, R14 ;  /* 0x000000041912d825 */ /* 0x004fc800078e020e */
[----:B-1----:R-:W-:Y:S01]  /*2a80*/  @!P4 FMUL R3, R20, R11 ;  /* 0x0000000b1403c220 */ /* 0x002fe20000400000 */
[-C--:B------:R-:W-:Y:S01]  /*2a90*/  ISETP.GE.AND P4, PT, R27, R6.reuse, PT ;  /* 0x000000061b00720c */ /* 0x080fe20003f86270 */
[----:B------:R-:W-:Y:S02]  /*2aa0*/  IMAD.MOV.U32 R11, RZ, RZ, RZ ;  /* 0x000000ffff0b7224 */ /* 0x000fe400078e00ff */
[----:B---3--:R-:W-:Y:S01]  /*2ab0*/  @P6 FFMA R3, R4, R29, R3 ;  /* 0x0000001d04036223 */ /* 0x008fe20000000003 */
[----:B------:R-:W-:-:S03]  /*2ac0*/  ISETP.GE.AND P6, PT, R23, R6, PT ;  /* 0x000000061700720c */ /* 0x000fc60003fc6270 */
[----:B-----5:R-:W-:Y:S01]  /*2ad0*/  @!P2 FFMA R22, R3, R22, R3 ;  /* 0x000000160316a223 */ /* 0x020fe20000000003 */
[----:B------:R-:W2:Y:S03]  /*2ae0*/  @!P5 LDG.E R11, desc[UR12][R18.64] ;  /* 0x0000000c120bd981 */ /* 0x000ea6000c1e1900 */
[----:B------:R-:W-:Y:S01]  /*2af0*/  @P3 FFMA R22, R4, R29, R22 ;  /* 0x0000001d04163223 */ /* 0x000fe20000000016 */
[----:B------:R-:W-:Y:S01]  /*2b00*/  IMAD.MOV.U32 R4, RZ, RZ, RZ ;  /* 0x000000ffff047224 */ /* 0x000fe200078e00ff */
[----:B------:R-:W-:Y:S01]  /*2b10*/  @!P4 IADD3 R26, P3, PT, R10, R27, RZ ;  /* 0x0000001b0a1ac210 */ /* 0x000fe20007f7e0ff */
[----:B------:R-:W-:-:S03]  /*2b20*/  @!P4 IMAD.WIDE R20, R27, 0x4, R14 ;  /* 0x000000041b14c825 */ /* 0x000fc600078e020e */
[----:B------:R-:W-:Y:S02]  /*2b30*/  @!P4 LEA.HI.X.SX32 R27, R27, R7, 0x1, P3 ;  /* 0x000000071b1bc211 */ /* 0x000fe400018f0eff */
[----:B------:R1:W3:Y:S02]  /*2b40*/  @!P4 LDG.E R4, desc[UR12][R20.64] ;  /* 0x0000000c1404c981 */ /* 0x0002e4000c1e1900 */
[----:B-1----:R-:W-:-:S04]  /*2b50*/  @!P4 LEA R20, P3, R26, UR8, 0x2 ;  /* 0x000000081a14cc11 */ /* 0x002fc8000f8610ff */
[----:B------:R-:W-:Y:S02]  /*2b60*/  @!P4 LEA.HI.X R21, R26, UR9, R27, 0x2, P3 ;  /* 0x000000091a15cc11 */ /* 0x000fe400098f141b */
[----:B------:R-:W4:Y:S01]  /*2b70*/  @!P2 LDC R27, c[0x0][0xef8] ;  /* 0x0003be00ff1bab82 */ /* 0x000f220000000800 */
[----:B------:R-:W-:Y:S02]  /*2b80*/  @!P5 IADD3 R28, P3, PT, R10, R25, RZ ;  /* 0x000000190a1cd210 */ /* 0x000fe40007f7e0ff */
[----:B------:R1:W5:Y:S02]  /*2b90*/  @!P4 LDG.E R26, desc[UR12][R20.64] ;  /* 0x0000000c141ac981 */ /* 0x000364000c1e1900 */
[----:B------:R-:W-:Y:S01]  /*2ba0*/  @!P5 LEA.HI.X.SX32 R25, R25, R7, 0x1, P3 ;  /* 0x000000071919d211 */ /* 0x000fe200018f0eff */
[----:B------:R-:W-:-:S05]  /*2bb0*/  @!P6 IMAD.WIDE R18, R23, 0x4, R14 ;  /* 0x000000041712e825 */ /* 0x000fca00078e020e */
[----:B------:R0:W2:Y:S01]  /*2bc0*/  @!P6 LDG.E R24, desc[UR12][R18.64] ;  /* 0x0000000c1218e981 */ /* 0x0000a2000c1e1900 */
[----:B-1----:R-:W-:-:S04]  /*2bd0*/  @!P5 LEA R20, P3, R28, UR8, 0x2 ;  /* 0x000000081c14dc11 */ /* 0x002fc8000f8610ff */
[----:B------:R-:W-:Y:S02]  /*2be0*/  @!P5 LEA.HI.X R21, R28, UR9, R25, 0x2, P3 ;  /* 0x000000091c15dc11 */ /* 0x000fe400098f1419 */
[----:B------:R-:W-:-:S03]  /*2bf0*/  @!P6 IADD3 R25, P3, PT, R10, R23, RZ ;  /* 0x000000170a19e210 */ /* 0x000fc60007f7e0ff */
[----:B------:R-:W2:Y:S01]  /*2c00*/  @!P5 LDG.E R20, desc[UR12][R20.64] ;  /* 0x0000000c1414d981 */ /* 0x000ea2000c1e1900 */
[----:B------:R-:W-:Y:S02]  /*2c10*/  @!P6 LEA.HI.X.SX32 R28, R23, R7, 0x1, P3 ;  /* 0x00000007171ce211 */ /* 0x000fe400018f0eff */
[C---:B0-----:R-:W-:Y:S01]  /*2c20*/  @!P6 LEA R18, P3, R25.reuse, UR8, 0x2 ;  /* 0x000000081912ec11 */ /* 0x041fe2000f8610ff */
[----:B----4-:R-:W-:Y:S01]  /*2c30*/  @!P2 FFMA R27, -R22, R27, R9 ;  /* 0x0000001b161ba223 */ /* 0x010fe20000000109 */
[----:B------:R-:W-:Y:S02]  /*2c40*/  IMAD.MOV.U32 R9, RZ, RZ, R0 ;  /* 0x000000ffff097224 */ /* 0x000fe400078e0000 */
[----:B------:R-:W-:Y:S02]  /*2c50*/  @!P6 LEA.HI.X R19, R25, UR9, R28, 0x2, P3 ;  /* 0x000000091913ec11 */ /* 0x000fe400098f141c */
[----:B------:R-:W-:-:S03]  /*2c60*/  @!P2 IADD3 R23, P3, PT, R10, R5, RZ ;  /* 0x000000050a17a210 */ /* 0x000fc60007f7e0ff */
[----:B------:R0:W4:Y:S01]  /*2c70*/  @!P6 LDG.E R21, desc[UR12][R18.64] ;  /* 0x0000000c1215e981 */ /* 0x000122000c1e1900 */
[----:B------:R-:W-:Y:S02]  /*2c80*/  @!P2 LEA.HI.X.SX32 R28, R5, R7, 0x1, P3 ;  /* 0x00000007051ca211 */ /* 0x000fe400018f0eff */
[----:B------:R-:W-:Y:S02]  /*2c90*/  IADD3 R22, PT, PT, R8, R2, R9 ;  /* 0x0000000208167210 */ /* 0x000fe40007ffe009 */
[C---:B0-----:R-:W-:Y:S01]  /*2ca0*/  @!P2 LEA R18, P3, R23.reuse, UR10, 0x1 ;  /* 0x0000000a1712ac11 */ /* 0x041fe2000f8608ff */
[----:B------:R0:W-:Y:S03]  /*2cb0*/  @!P2 STG.E desc[UR12][R16.64], R27 ;  /* 0x0000001b1000a986 */ /* 0x0001e6000c10190c */
[----:B------:R-:W-:Y:S02]  /*2cc0*/  @!P2 LEA.HI.X R19, R23, UR11, R28, 0x1, P3 ;  /* 0x0000000b1713ac11 */ /* 0x000fe400098f0c1c */
[----:B------:R-:W-:-:S02]  /*2cd0*/  ISETP.GE.AND P3, PT, R22, R6, PT ;  /* 0x000000061600720c */ /* 0x000fc40003f66270 */
[----:B0-----:R-:W-:-:S04]  /*2ce0*/  @!P2 F2FP.F16.F32.PACK_AB R17, RZ, R27 ;  /* 0x0000001bff11a23e */ /* 0x001fc800000000ff */
[----:B------:R-:W-:Y:S01]  /*2cf0*/  PRMT R23, R17, 0x7610, R23 ;  /* 0x0000761011177816 */ /* 0x000fe20000000017 */
[----:B------:R-:W-:-:S06]  /*2d00*/  @!P2 IMAD.WIDE R16, R5, 0x4, R12 ;  /* 0x000000040510a825 */ /* 0x000fcc00078e020c */
[----:B------:R-:W3:Y:S01]  /*2d10*/  @!P3 LDC R25, c[0x0][0xeec] ;  /* 0x0003bb00ff19bb82 */ /* 0x000ee20000000800 */
[----:B------:R0:W-:Y:S04]  /*2d20*/  @!P2 STG.E.U16 desc[UR12][R18.64], R23 ;  /* 0x000000171200a986 */ /* 0x0001e8000c10150c */
[----:B------:R1:W-:Y:S03]  /*2d30*/  @!P2 STG.E desc[UR12][R16.64], R3 ;  /* 0x000000031000a986 */ /* 0x0003e6000c10190c */
[----:B------:R-:W5:Y:S01]  /*2d40*/  @!P4 LDC R5, c[0x0][0xf00] ;  /* 0x0003c000ff05cb82 */ /* 0x000f620000000800 */
[----:B0-----:R-:W-:-:S07]  /*2d50*/  @!P3 IMAD.WIDE R18, R22, 0x4, R14 ;  /* 0x000000041612b825 */ /* 0x001fce00078e020e */
[----:B------:R-:W0:Y:S01]  /*2d60*/  @!P3 LDC R29, c[0x0][0xef0] ;  /* 0x0003bc00ff1dbb82 */ /* 0x000e220000000800 */
[----:B------:R-:W2:Y:S01]  /*2d70*/  @!P3 LDG.E R28, desc[UR12][R18.64] ;  /* 0x0000000c121cb981 */ /* 0x000ea2000c1e1900 */
[----:B------:R-:W-:Y:S02]  /*2d80*/  PLOP3.LUT P2, PT, PT, PT, PT, 0x8, 0x80 ;  /* 0x000000000080781c */ /* 0x000fe40003f4e170 */
[----:B------:R-:W-:-:S04]  /*2d90*/  @!P3 PLOP3.LUT P2, PT, P1, PT, PT, 0x80, 0x8 ;  /* 0x000000000008b81c */ /* 0x000fc80000f4f070 */
[----:B------:R-:W2:Y:S01]  /*2da0*/  @!P3 LDC R27, c[0x0][0xef8] ;  /* 0x0003be00ff1bbb82 */ /* 0x000ea20000000800 */
[----:B------:R-:W-:Y:S02]  /*2db0*/  IMAD.MOV.U32 R23, RZ, RZ, RZ ;  /* 0x000000ffff177224 */ /* 0x000fe400078e00ff */
[----:B-1----:R-:W-:Y:S02]  /*2dc0*/  IMAD.IADD R3, R22, 0x1, R8 ;  /* 0x0000000116037824 */ /* 0x002fe400078e0208 */
[----:B-----5:R-:W-:Y:S01]  /*2dd0*/  @!P4 FMUL R23, R26, R5 ;  /* 0x000000051a17c220 */ /* 0x020fe20000400000 */
[----:B------:R-:W-:Y:S02]  /*2de0*/  PLOP3.LUT P4, PT, PT, PT, PT, 0x8, 0x80 ;  /* 0x000000000080781c */ /* 0x000fe40003f8e170 */
[----:B------:R-:W-:Y:S01]  /*2df0*/  @!P3 PLOP3.LUT P4, PT, P0, PT, PT, 0x80, 0x8 ;  /* 0x000000000008b81c */ /* 0x000fe2000078f070 */
[----:B---3--:R-:W-:-:S04]  /*2e00*/  @P2 FFMA R23, R4, R25, R23 ;  /* 0x0000001904172223 */ /* 0x008fc80000000017 */
[----:B0-----:R-:W-:Y:S01]  /*2e10*/  @!P3 FFMA R5, R23, R29, R23 ;  /* 0x0000001d1705b223 */ /* 0x001fe20000000017 */
[----:B------:R-:W-:Y:S01]  /*2e20*/  ISETP.GE.AND P2, PT, R3, R6, PT ;  /* 0x000000060300720c */ /* 0x000fe20003f46270 */
[----:B------:R-:W0:Y:S06]  /*2e30*/  @!P5 LDC R29, c[0x0][0xf00] ;  /* 0x0003c000ff1ddb82 */ /* 0x000e2c0000000800 */
[----:B------:R-:W-:Y:S01]  /*2e40*/  @P4 FFMA R5, R4, R25, R5 ;  /* 0x0000001904054223 */ /* 0x000fe20000000005 */
[----:B------:R-:W-:-:S04]  /*2e50*/  @!P3 IADD3 R17, P4, PT, R10, R22, RZ ;  /* 0x000000160a11b210 */ /* 0x000fc80007f9e0ff */
[----:B------:R-:W-:Y:S02]  /*2e60*/  @!P3 LEA.HI.X.SX32 R26, R22, R7, 0x1, P4 ;  /* 0x00000007161ab211 */ /* 0x000fe400020f0eff */
[----:B------:R-:W-:Y:S01]  /*2e70*/  @!P3 LEA R4, P4, R17, UR10, 0x1 ;  /* 0x0000000a1104bc11 */ /* 0x000fe2000f8808ff */
[----:B--2---:R-:W-:-:S03]  /*2e80*/  @!P3 FFMA R25, -R5, R27, R28 ;  /* 0x0000001b0519b223 */ /* 0x004fc6000000011c */
[----:B------:R-:W-:Y:S01]  /*2e90*/  @!P3 LEA.HI.X R5, R17, UR11, R26, 0x1, P4 ;  /* 0x0000000b1105bc11 */ /* 0x000fe2000a0f0c1a */
[----:B------:R-:W1:Y:S01]  /*2ea0*/  @!P2 LDC R28, c[0x0][0xeec] ;  /* 0x0003bb00ff1cab82 */ /* 0x000e620000000800 */
[----:B------:R-:W-:Y:S01]  /*2eb0*/  @!P3 F2FP.F16.F32.PACK_AB R16, RZ, R25 ;  /* 0x00000019ff10b23e */ /* 0x000fe200000000ff */
[----:B------:R2:W-:Y:S03]  /*2ec0*/  @!P3 STG.E desc[UR12][R18.64], R25 ;  /* 0x000000191200b986 */ /* 0x0005e6000c10190c */
[----:B--2---:R-:W-:Y:S01]  /*2ed0*/  PRMT R25, R16, 0x7610, R25 ;  /* 0x0000761010197816 */ /* 0x004fe20000000019 */
[----:B------:R-:W-:-:S04]  /*2ee0*/  @!P3 IMAD.WIDE R18, R22, 0x4, R12 ;  /* 0x000000041612b825 */ /* 0x000fc800078e020c */
[----:B------:R-:W-:Y:S01]  /*2ef0*/  @!P2 IMAD.WIDE R16, R3, 0x4, R14 ;  /* 0x000000040310a825 */ /* 0x000fe200078e020e */
[----:B------:R2:W-:Y:S04]  /*2f00*/  @!P3 STG.E.U16 desc[UR12][R4.64], R25 ;  /* 0x000000190400b986 */ /* 0x0005e8000c10150c */
[----:B------:R3:W-:Y:S04]  /*2f10*/  @!P3 STG.E desc[UR12][R18.64], R23 ;  /* 0x000000171200b986 */ /* 0x0007e8000c10190c */
[----:B------:R-:W5:Y:S01]  /*2f20*/  @!P2 LDG.E R27, desc[UR12][R16.64] ;  /* 0x0000000c101ba981 */ /* 0x000f62000c1e1900 */
[----:B--2---:R-:W2:Y:S01]  /*2f30*/  @!P2 LDC R5, c[0x0][0xef0] ;  /* 0x0003bc00ff05ab82 */ /* 0x004ea20000000800 */
[----:B------:R-:W-:-:S02]  /*2f40*/  PLOP3.LUT P3, PT, PT, PT, PT, 0x8, 0x80 ;  /* 0x000000000080781c */ /* 0x000fc40003f6e170 */
[----:B------:R-:W-:-:S05]  /*2f50*/  @!P2 PLOP3.LUT P3, PT, P1, PT, PT, 0x80, 0x8 ;  /* 0x000000000008a81c */ /* 0x000fca0000f6f070 */
[----:B---3--:R-:W5:Y:S01]  /*2f60*/  @!P2 LDC R18, c[0x0][0xef8] ;  /* 0x0003be00ff12ab82 */ /* 0x008f620000000800 */
[----:B------:R-:W-:Y:S01]  /*2f70*/  PLOP3.LUT P4, PT, PT, PT, PT, 0x8, 0x80 ;  /* 0x000000000080781c */ /* 0x000fe20003f8e170 */
[----:B------:R-:W-:Y:S01]  /*2f80*/  IMAD.MOV.U32 R26, RZ, RZ, RZ ;  /* 0x000000ffff1a7224 */ /* 0x000fe200078e00ff */
[----:B------:R-:W-:Y:S01]  /*2f90*/  @!P2 PLOP3.LUT P4, PT, P0, PT, PT, 0x80, 0x8 ;  /* 0x000000000008a81c */ /* 0x000fe2000078f070 */
[----:B0-----:R-:W-:-:S04]  /*2fa0*/  @!P5 FMUL R26, R20, R29 ;  /* 0x0000001d141ad220 */ /* 0x001fc80000400000 */
[----:B-1----:R-:W-:Y:S01]  /*2fb0*/  @P3 FFMA R26, R11, R28, R26 ;  /* 0x0000001c0b1a3223 */ /* 0x002fe2000000001a */
[----:B------:R-:W-:-:S03]  /*2fc0*/  IADD3 R25, PT, PT, R8, R22, R8 ;  /* 0x0000001608197210 */ /* 0x000fc60007ffe008 */
[----:B--2---:R-:W-:Y:S01]  /*2fd0*/  @!P2 FFMA R4, R26, R5, R26 ;  /* 0x000000051a04a223 */ /* 0x004fe2000000001a */
[----:B------:R-:W-:-:S03]  /*2fe0*/  ISETP.GE.AND P3, PT, R25, R6, PT ;  /* 0x000000061900720c */ /* 0x000fc60003f66270 */
[----:B------:R-:W-:Y:S01]  /*2ff0*/  @P4 FFMA R4, R11, R28, R4 ;  /* 0x0000001c0b044223 */ /* 0x000fe20000000004 */
[----:B------:R-:W-:Y:S01]  /*3000*/  @!P2 IADD3 R5, P4, PT, R10, R3, RZ ;  /* 0x000000030a05a210 */ /* 0x000fe20007f9e0ff */
[----:B------:R-:W4:Y:S08]  /*3010*/  @!P6 LDC R28, c[0x0][0xf00] ;  /* 0x0003c000ff1ceb82 */ /* 0x000f300000000800 */
[----:B------:R-:W-:Y:S01]  /*3020*/  @!P3 IMAD.WIDE R22, R25, 0x4, R14 ;  /* 0x000000041916b825 */ /* 0x000fe200078e020e */
[----:B------:R-:W0:Y:S03]  /*3030*/  @!P3 LDC R29, c[0x0][0xef0] ;  /* 0x0003bc00ff1dbb82 */ /* 0x000e260000000800 */
[----:B-----5:R-:W-:Y:S01]  /*3040*/  @!P2 FFMA R27, -R4, R18, R27 ;  /* 0x00000012041ba223 */ /* 0x020fe2000000011b */
[----:B------:R-:W-:-:S02]  /*3050*/  @!P2 LEA.HI.X.SX32 R18, R3, R7, 0x1, P4 ;  /* 0x000000070312a211 */ /* 0x000fc400020f0eff */
[C---:B------:R-:W-:Y:S02]  /*3060*/  @!P2 LEA R4, P4, R5.reuse, UR10, 0x1 ;  /* 0x0000000a0504ac11 */ /* 0x040fe4000f8808ff */
[----:B------:R-:W-:Y:S01]  /*3070*/  @!P2 F2FP.F16.F32.PACK_AB R11, RZ, R27 ;  /* 0x0000001bff0ba23e */ /* 0x000fe200000000ff */
[----:B------:R1:W-:Y:S01]  /*3080*/  @!P2 STG.E desc[UR12][R16.64], R27 ;  /* 0x0000001b1000a986 */ /* 0x0003e2000c10190c */
[----:B------:R-:W-:Y:S01]  /*3090*/  @!P2 LEA.HI.X R5, R5, UR11, R18, 0x1, P4 ;  /* 0x0000000b0505ac11 */ /* 0x000fe2000a0f0c12 */
[----:B------:R-:W-:Y:S01]  /*30a0*/  @!P2 IMAD.WIDE R18, R3, 0x4, R12 ;  /* 0x000000040312a825 */ /* 0x000fe200078e020c */
[----:B-1----:R-:W-:Y:S01]  /*30b0*/  PRMT R17, R11, 0x7610, R17 ;  /* 0x000076100b117816 */ /* 0x002fe20000000011 */
[----:B------:R-:W1:Y:S04]  /*30c0*/  @!P3 LDC R16, c[0x0][0xef8] ;  /* 0x0003be00ff10bb82 */ /* 0x000e680000000800 */
[----:B------:R0:W-:Y:S04]  /*30d0*/  @!P2 STG.E.U16 desc[UR12][R4.64], R17 ;  /* 0x000000110400a986 */ /* 0x0001e8000c10150c */
[----:B------:R2:W-:Y:S01]  /*30e0*/  @!P2 STG.E desc[UR12][R18.64], R26 ;  /* 0x0000001a1200a986 */ /* 0x0005e2000c10190c */
[----:B------:R-:W3:Y:S03]  /*30f0*/  @!P3 LDC R11, c[0x0][0xeec] ;  /* 0x0003bb00ff0bbb82 */ /* 0x000ee60000000800 */
[----:B------:R-:W1:Y:S01]  /*3100*/  @!P3 LDG.E R20, desc[UR12][R22.64] ;  /* 0x0000000c1614b981 */ /* 0x000e62000c1e1900 */
[----:B------:R-:W-:-:S02]  /*3110*/  PLOP3.LUT P2, PT, PT, PT, PT, 0x8, 0x80 ;  /* 0x000000000080781c */ /* 0x000fc40003f4e170 */
[----:B------:R-:W-:Y:S01]  /*3120*/  @!P3 PLOP3.LUT P2, PT, P1, PT, PT, 0x80, 0x8 ;  /* 0x000000000008b81c */ /* 0x000fe20000f4f070 */
[----:B------:R-:W-:Y:S01]  /*3130*/  IMAD.MOV.U32 R3, RZ, RZ, RZ ;  /* 0x000000ffff037224 */ /* 0x000fe200078e00ff */
[----:B------:R-:W-:Y:S01]  /*3140*/  PLOP3.LUT P4, PT, PT, PT, PT, 0x8, 0x80 ;  /* 0x000000000080781c */ /* 0x000fe20003f8e170 */
[----:B----4-:R-:W-:Y:S01]  /*3150*/  @!P6 FMUL R3, R21, R28 ;  /* 0x0000001c1503e220 */ /* 0x010fe20000400000 */
[----:B------:R-:W-:-:S09]  /*3160*/  @!P3 PLOP3.LUT P4, PT, P0, PT, PT, 0x80, 0x8 ;  /* 0x000000000008b81c */ /* 0x000fd2000078f070 */
[----:B---3--:R-:W-:-:S04]  /*3170*/  @P2 FFMA R3, R24, R11, R3 ;  /* 0x0000000b18032223 */ /* 0x008fc80000000003 */
[----:B0-----:R-:W-:Y:S01]  /*3180*/  @!P3 FFMA R5, R3, R29, R3 ;  /* 0x0000001d0305b223 */ /* 0x001fe20000000003 */
[----:B------:R-:W-:-:S03]  /*3190*/  @!P3 IADD3 R17, P2, PT, R10, R25, RZ ;  /* 0x000000190a11b210 */ /* 0x000fc60007f5e0ff */
[----:B------:R-:W-:Y:S01]  /*31a0*/  @P4 FFMA R5, R24, R11, R5 ;  /* 0x0000000b18054223 */ /* 0x000fe20000000005 */
[----:B--2---:R-:W-:Y:S02]  /*31b0*/  @!P3 LEA.HI.X.SX32 R18, R25, R7, 0x1, P2 ;  /* 0x000000071912b211 */ /* 0x004fe400010f0eff */
[----:B------:R-:W-:Y:S01]  /*31c0*/  @!P3 LEA R4, P2, R17, UR10, 0x1 ;  /* 0x0000000a1104bc11 */ /* 0x000fe2000f8408ff */
[----:B------:R-:W-:Y:S02]  /*31d0*/  IMAD R2, R8, 0x4, R2 ;  /* 0x0000000408027824 */ /* 0x000fe400078e0202 */
[----:B-1----:R-:W-:Y:S01]  /*31e0*/  @!P3 FFMA R11, -R5, R16, R20 ;  /* 0x00000010050bb223 */ /* 0x002fe20000000114 */
[----:B------:R-:W-:-:S04]  /*31f0*/  @!P3 LEA.HI.X R5, R17, UR11, R18, 0x1, P2 ;  /* 0x0000000b1105bc11 */ /* 0x000fc800090f0c12 */
[----:B------:R-:W-:-:S04]  /*3200*/  @!P3 F2FP.F16.F32.PACK_AB R16, RZ, R11 ;  /* 0x0000000bff10b23e */ /* 0x000fc800000000ff */
[----:B------:R-:W-:Y:S01]  /*3210*/  PRMT R18, R16, 0x7610, R18 ;  /* 0x0000761010127816 */ /* 0x000fe20000000012 */
[----:B------:R-:W-:Y:S01]  /*3220*/  @!P3 IMAD.WIDE R16, R25, 0x4, R12 ;  /* 0x000000041910b825 */ /* 0x000fe200078e020c */
[----:B------:R1:W-:Y:S04]  /*3230*/  @!P3 STG.E desc[UR12][R22.64], R11 ;  /* 0x0000000b1600b986 */ /* 0x0003e8000c10190c */
[----:B------:R1:W-:Y:S04]  /*3240*/  @!P3 STG.E.U16 desc[UR12][R4.64], R18 ;  /* 0x000000120400b986 */ /* 0x0003e8000c10150c */
[----:B------:R1:W-:Y:S01]  /*3250*/  @!P3 STG.E desc[UR12][R16.64], R3 ;  /* 0x000000031000b986 */ /* 0x0003e2000c10190c */
[----:B------:R-:W-:-:S13]  /*3260*/  ISETP.GE.AND P2, PT, R2, R6, PT ;  /* 0x000000060200720c */ /* 0x000fda0003f46270 */
[----:B-1----:R-:W-:Y:S05]  /*3270*/  @!P2 BRA `(.L_x_33) ;  /* 0xfffffff40094a947 */ /* 0x002fea000383ffff */
[----:B------:R-:W-:Y:S05]  /*3280*/  EXIT ;  /* 0x000000000000794d */ /* 0x000fea0003800000 */
.L_x_32:
[----:B------:R-:W-:Y:S05]  /*3290*/  @!P1 BRA `(.L_x_34) ;  /* 0x0000000800049947 */ /* 0x000fea0003800000 */
[----:B------:R-:W0:Y:S01]  /*32a0*/  S2R R0, SR_TID.X ;  /* 0x0000000000007919 */ /* 0x000e220000002100 */
[----:B------:R-:W-:-:S07]  /*32b0*/  IMAD.MOV.U32 R2, RZ, RZ, RZ ;  /* 0x000000ffff027224 */ /* 0x000fce00078e00ff */
.L_x_35:
[----:B-1----:R-:W-:-:S05]  /*32c0*/  IMAD.IADD R22, R9, 0x1, R2 ;  /* 0x0000000109167824 */ /* 0x002fca00078e0202 */
[----:B------:R-:W-:Y:S01]  /*32d0*/  ISETP.GE.AND P2, PT, R22, R6, PT ;  /* 0x000000061600720c */ /* 0x000fe20003f46270 */
[----:B------:R-:W-:-:S12]  /*32e0*/  IMAD.MOV.U32 R11, RZ, RZ, RZ ;  /* 0x000000ffff0b7224 */ /* 0x000fd800078e00ff */
[----:B------:R-:W-:Y:S01]  /*32f0*/  @!P2 IADD3 R3, P0, PT, R10, R22, RZ ;  /* 0x000000160a03a210 */ /* 0x000fe20007f1e0ff */
[----:B------:R-:W1:Y:S03]  /*3300*/  @!P2 LDC R21, c[0x0][0xf00] ;  /* 0x0003c000ff15ab82 */ /* 0x000e660000000800 */
[----:B------:R-:W-:Y:S02]  /*3310*/  @!P2 LEA.HI.X.SX32 R4, R22, R7, 0x1, P0 ;  /* 0x000000071604a211 */ /* 0x000fe400000f0eff */
[----:B------:R-:W-:-:S04]  /*3320*/  @!P2 LEA R18, P0, R3, UR8, 0x2 ;  /* 0x000000080312ac11 */ /* 0x000fc8000f8010ff */
[----:B------:R-:W-:Y:S01]  /*3330*/  @!P2 LEA.HI.X R19, R3, UR9, R4, 0x2, P0 ;  /* 0x000000090313ac11 */ /* 0x000fe200080f1404 */
[----:B------:R-:W-:-:S04]  /*3340*/  @!P2 IMAD.WIDE R4, R22, 0x4, R14 ;  /* 0x000000041604a825 */ /* 0x000fc800078e020e */
[----:B------:R-:W1:Y:S04]  /*3350*/  @!P2 LDG.E R18, desc[UR12][R18.64] ;  /* 0x0000000c1212a981 */ /* 0x000e68000c1e1900 */
[----:B------:R2:W3:Y:S01]  /*3360*/  @!P2 LDG.E R11, desc[UR12][R4.64] ;  /* 0x0000000c040ba981 */ /* 0x0004e2000c1e1900 */
[----:B------:R-:W-:-:S13]  /*3370*/  ISETP.GE.AND P3, PT, R22, R6, PT ;  /* 0x000000061600720c */ /* 0x000fda0003f66270 */
[C---:B------:R-:W-:Y:S01]  /*3380*/  @!P3 IMAD.WIDE R16, R22.reuse, 0x4, R14 ;  /* 0x000000041610b825 */ /* 0x040fe200078e020e */
[----:B------:R-:W3:Y:S04]  /*3390*/  @!P3 LDC R24, c[0x0][0xeec] ;  /* 0x0003bb00ff18bb82 */ /* 0x000ee80000000800 */
[----:B------:R-:W4:Y:S01]  /*33a0*/  @!P3 LDG.E R25, desc[UR12][R16.64] ;  /* 0x0000000c1019b981 */ /* 0x000f22000c1e1900 */
[--C-:B------:R-:W-:Y:S02]  /*33b0*/  IMAD.IADD R23, R22, 0x1, R8.reuse ;  /* 0x0000000116177824 */ /* 0x100fe400078e0208 */
[----:B------:R-:W-:Y:S02]  /*33c0*/  IMAD.MOV.U32 R3, RZ, RZ, RZ ;  /* 0x000000ffff037224 */ /* 0x000fe400078e00ff */
[C---:B------:R-:W-:Y:S01]  /*33d0*/  IMAD.IADD R26, R23.reuse, 0x1, R8 ;  /* 0x00000001171a7824 */ /* 0x040fe200078e0208 */
[----:B------:R-:W-:Y:S01]  /*33e0*/  ISETP.GE.AND P4, PT, R23, R6, PT ;  /* 0x000000061700720c */ /* 0x000fe20003f86270 */
[----:B------:R-:W-:-:S02]  /*33f0*/  IMAD.MOV.U32 R28, RZ, RZ, RZ ;  /* 0x000000ffff1c7224 */ /* 0x000fc400078e00ff */
[C---:B------:R-:W-:Y:S01]  /*3400*/  IMAD.IADD R9, R26.reuse, 0x1, R8 ;  /* 0x000000011a097824 */ /* 0x040fe200078e0208 */
[----:B------:R-:W-:-:S04]  /*3410*/  ISETP.GE.AND P1, PT, R26, R6, PT ;  /* 0x000000061a00720c */ /* 0x000fc80003f26270 */
[----:B------:R-:W-:-:S05]  /*3420*/  ISETP.GE.AND P0, PT, R9, R6, PT ;  /* 0x000000060900720c */ /* 0x000fca0003f06270 */
[----:B--2---:R-:W-:Y:S01]  /*3430*/  @!P4 IMAD.WIDE R4, R23, 0x4, R14 ;  /* 0x000000041704c825 */ /* 0x004fe200078e020e */
[----:B------:R-:W-:-:S04]  /*3440*/  @!P4 IADD3 R19, P5, PT, R10, R23, RZ ;  /* 0x000000170a13c210 */ /* 0x000fc80007fbe0ff */
[----:B------:R2:W5:Y:S01]  /*3450*/  @!P4 LDG.E R3, desc[UR12][R4.64] ;  /* 0x0000000c0403c981 */ /* 0x000562000c1e1900 */
[----:B------:R-:W-:Y:S01]  /*3460*/  @!P4 LEA.HI.X.SX32 R23, R23, R7, 0x1, P5 ;  /* 0x000000071717c211 */ /* 0x000fe200028f0eff */
[----:B--2---:R-:W-:Y:S02]  /*3470*/  IMAD.MOV.U32 R4, RZ, RZ, RZ ;  /* 0x000000ffff047224 */ /* 0x004fe400078e00ff */
[----:B-1----:R-:W-:Y:S01]  /*3480*/  @!P2 FMUL R28, R18, R21 ;  /* 0x00000015121ca220 */ /* 0x002fe20000400000 */
[----:B------:R-:W-:Y:S01]  /*3490*/  @!P4 LEA R18, P2, R19, UR8, 0x2 ;  /* 0x000000081312cc11 */ /* 0x000fe2000f8410ff */
[----:B------:R-:W-:-:S04]  /*34a0*/  @!P1 IMAD.WIDE R20, R26, 0x4, R14 ;  /* 0x000000041a149825 */ /* 0x000fc800078e020e */
[----:B---3--:R-:W-:Y:S02]  /*34b0*/  @!P3 FFMA R5, R11, R24, R28 ;  /* 0x000000180b05b223 */ /* 0x008fe4000000001c */
[----:B------:R-:W4:Y:S01]  /*34c0*/  @!P3 LDC R24, c[0x0][0xef8] ;  /* 0x0003be00ff18bb82 */ /* 0x000f220000000800 */
[----:B------:R-:W-:Y:S01]  /*34d0*/  @!P4 LEA.HI.X R19, R19, UR9, R23, 0x2, P2 ;  /* 0x000000091313cc11 */ /* 0x000fe200090f1417 */
[----:B------:R1:W2:Y:S01]  /*34e0*/  @!P1 LDG.E R4, desc[UR12][R20.64] ;  /* 0x0000000c14049981 */ /* 0x0002a2000c1e1900 */
[----:B------:R-:W-:Y:S01]  /*34f0*/  @!P1 IADD3 R27, P2, PT, R10, R26, RZ ;  /* 0x0000001a0a1b9210 */ /* 0x000fe20007f5e0ff */
[----:B------:R-:W-:Y:S02]  /*3500*/  IMAD.MOV.U32 R11, RZ, RZ, RZ ;  /* 0x000000ffff0b7224 */ /* 0x000fe400078e00ff */
[----:B------:R3:W5:Y:S01]  /*3510*/  @!P4 LDG.E R23, desc[UR12][R18.64] ;  /* 0x0000000c1217c981 */ /* 0x000762000c1e1900 */
[----:B------:R-:W-:Y:S02]  /*3520*/  @!P1 LEA.HI.X.SX32 R28, R26, R7, 0x1, P2 ;  /* 0x000000071a1c9211 */ /* 0x000fe400010f0eff */
[----:B------:R-:W-:Y:S01]  /*3530*/  @!P0 IADD3 R26, P5, PT, R10, R9, RZ ;  /* 0x000000090a1a8210 */ /* 0x000fe20007fbe0ff */
[----:B-1----:R-:W-:Y:S01]  /*3540*/  @!P0 IMAD.WIDE R20, R9, 0x4, R14 ;  /* 0x0000000409148825 */ /* 0x002fe200078e020e */
[----:B---3--:R-:W-:-:S04]  /*3550*/  @!P1 LEA R18, P2, R27, UR8, 0x2 ;  /* 0x000000081b129c11 */ /* 0x008fc8000f8410ff */
[----:B------:R1:W3:Y:S01]  /*3560*/  @!P0 LDG.E R11, desc[UR12][R20.64] ;  /* 0x0000000c140b8981 */ /* 0x0002e2000c1e1900 */
[----:B------:R-:W-:Y:S02]  /*3570*/  @!P0 LEA.HI.X.SX32 R9, R9, R7, 0x1, P5 ;  /* 0x0000000709098211 */ /* 0x000fe400028f0eff */
[----:B------:R-:W-:Y:S02]  /*3580*/  @!P1 LEA.HI.X R19, R27, UR9, R28, 0x2, P2 ;  /* 0x000000091b139c11 */ /* 0x000fe400090f141c */
[----:B-1----:R-:W-:-:S04]  /*3590*/  @!P0 LEA R20, P2, R26, UR8, 0x2 ;  /* 0x000000081a148c11 */ /* 0x002fc8000f8410ff */
[----:B------:R-:W-:Y:S01]  /*35a0*/  @!P0 LEA.HI.X R21, R26, UR9, R9, 0x2, P2 ;  /* 0x000000091a158c11 */ /* 0x000fe200090f1409 */
[----:B0-----:R-:W-:Y:S02]  /*35b0*/  IMAD.MOV.U32 R9, RZ, RZ, R0 ;  /* 0x000000ffff097224 */ /* 0x001fe400078e0000 */
[----:B----4-:R-:W-:Y:S01]  /*35c0*/  @!P3 FFMA R25, -R5, R24, R25 ;  /* 0x000000180519b223 */ /* 0x010fe20000000119 */
[----:B------:R-:W-:Y:S01]  /*35d0*/  @!P3 IADD3 R27, P5, PT, R10, R22, RZ ;  /* 0x000000160a1bb210 */ /* 0x000fe20007fbe0ff */
[----:B------:R0:W4:Y:S01]  /*35e0*/  @!P1 LDG.E R26, desc[UR12][R18.64] ;  /* 0x0000000c121a9981 */ /* 0x000122000c1e1900 */
[----:B------:R-:W-:-:S03]  /*35f0*/  IADD3 R24, PT, PT, R8, R2, R9 ;  /* 0x0000000208187210 */ /* 0x000fc60007ffe009 */
[----:B------:R1:W3:Y:S01]  /*3600*/  @!P0 LDG.E R20, desc[UR12][R20.64] ;  /* 0x0000000c14148981 */ /* 0x0002e2000c1e1900 */
[----:B------:R-:W-:-:S03]  /*3610*/  ISETP.GE.AND P2, PT, R24, R6, PT ;  /* 0x000000061800720c */ /* 0x000fc60003f46270 */
[----:B------:R1:W-:Y:S01]  /*3620*/  @!P3 STG.E desc[UR12][R16.64], R25 ;  /* 0x000000191000b986 */ /* 0x0003e2000c10190c */
[----:B------:R-:W-:Y:S02]  /*3630*/  @!P3 LEA.HI.X.SX32 R28, R22, R7, 0x1, P5 ;  /* 0x00000007161cb211 */ /* 0x000fe400028f0eff */
[----:B0-----:R-:W-:Y:S01]  /*3640*/  @!P3 F2FP.F16.F32.PACK_AB R19, RZ, R25 ;  /* 0x00000019ff13b23e */ /* 0x001fe200000000ff */
[----:B-1----:R-:W5:Y:S03]  /*3650*/  @!P4 LDC R21, c[0x0][0xf00] ;  /* 0x0003c000ff15cb82 */ /* 0x002f660000000800 */
[----:B------:R-:W-:Y:S02]  /*3660*/  PRMT R29, R19, 0x7610, R29 ;  /* 0x00007610131d7816 */ /* 0x000fe4000000001d */
[----:B------:R-:W-:-:S03]  /*3670*/  @!P3 LEA R16, P5, R27, UR10, 0x1 ;  /* 0x0000000a1b10bc11 */ /* 0x000fc6000f8a08ff */
[----:B------:R-:W0:Y:S01]  /*3680*/  @!P2 LDC R25, c[0x0][0xeec] ;  /* 0x0003bb00ff19ab82 */ /* 0x000e220000000800 */
[----:B------:R-:W-:Y:S01]  /*3690*/  @!P3 LEA.HI.X R17, R27, UR11, R28, 0x1, P5 ;  /* 0x0000000b1b11bc11 */ /* 0x000fe2000a8f0c1c */
[----:B------:R-:W-:-:S04]  /*36a0*/  @!P3 IMAD.WIDE R18, R22, 0x4, R12 ;  /* 0x000000041612b825 */ /* 0x000fc800078e020c */
[----:B------:R1:W-:Y:S02]  /*36b0*/  @!P3 STG.E.U16 desc[UR12][R16.64], R29 ;  /* 0x0000001d1000b986 */ /* 0x0003e4000c10150c */
[----:B------:R-:W0:Y:S02]  /*36c0*/  @!P2 LDC R27, c[0x0][0xef8] ;  /* 0x0003be00ff1bab82 */ /* 0x000e240000000800 */
[----:B------:R0:W-:Y:S01]  /*36d0*/  @!P3 STG.E desc[UR12][R18.64], R5 ;  /* 0x000000051200b986 */ /* 0x0001e2000c10190c */
[----:B-1----:R-:W-:-:S05]  /*36e0*/  @!P2 IMAD.WIDE R16, R24, 0x4, R14 ;  /* 0x000000041810a825 */ /* 0x002fca00078e020e */
[----:B------:R-:W2:Y:S01]  /*36f0*/  @!P2 LDG.E R28, desc[UR12][R16.64] ;  /* 0x0000000c101ca981 */ /* 0x000ea2000c1e1900 */
[----:B------:R-:W-:Y:S02]  /*3700*/  IMAD.MOV.U32 R22, RZ, RZ, RZ ;  /* 0x000000ffff167224 */ /* 0x000fe400078e00ff */
[----:B-----5:R-:W-:Y:S01]  /*3710*/  @!P4 FMUL R22, R23, R21 ;  /* 0x000000151716c220 */ /* 0x020fe20000400000 */
[----:B------:R-:W-:-:S03]  /*3720*/  IMAD.IADD R21, R24, 0x1, R8 ;  /* 0x0000000118157824 */ /* 0x000fc600078e0208 */
[----:B0-----:R-:W-:Y:S02]  /*3730*/  @!P2 FFMA R25, R3, R25, R22 ;  /* 0x000000190319a223 */ /* 0x001fe40000000016 */
[----:B------:R-:W-:Y:S02]  /*3740*/  ISETP.GE.AND P3, PT, R21, R6, PT ;  /* 0x000000061500720c */ /* 0x000fe40003f66270 */
[----:B------:R-:W-:-:S04]  /*3750*/  @!P2 IADD3 R22, P4, PT, R10, R24, RZ ;  /* 0x000000180a16a210 */ /* 0x000fc80007f9e0ff */
[----:B------:R-:W-:Y:S02]  /*3760*/  @!P2 LEA.HI.X.SX32 R19, R24, R7, 0x1, P4 ;  /* 0x000000071813a211 */ /* 0x000fe400020f0eff */
[----:B------:R-:W-:-:S04]  /*3770*/  @!P2 LEA R18, P4, R22, UR10, 0x1 ;  /* 0x0000000a1612ac11 */ /* 0x000fc8000f8808ff */
[----:B------:R-:W-:Y:S01]  /*3780*/  @!P2 LEA.HI.X R19, R22, UR11, R19, 0x1, P4 ;  /* 0x0000000b1613ac11 */ /* 0x000fe2000a0f0c13 */
[----:B------:R-:W-:Y:S01]  /*3790*/  @!P2 IMAD.WIDE R22, R24, 0x4, R12 ;  /* 0x000000041816a825 */ /* 0x000fe200078e020c */
[----:B------:R-:W0:Y:S03]  /*37a0*/  @!P3 LDC R29, c[0x0][0xeec] ;  /* 0x0003bb00ff1dbb82 */ /* 0x000e260000000800 */
[----:B--2---:R-:W-:-:S05]  /*37b0*/  @!P2 FFMA R3, -R25, R27, R28 ;  /* 0x0000001b1903a223 */ /* 0x004fca000000011c */
[----:B------:R-:W-:Y:S01]  /*37c0*/  @!P2 F2FP.F16.F32.PACK_AB R5, RZ, R3 ;  /* 0x00000003ff05a23e */ /* 0x000fe200000000ff */
[----:B------:R1:W-:Y:S04]  /*37d0*/  @!P2 STG.E desc[UR12][R16.64], R3 ;  /* 0x000000031000a986 */ /* 0x0003e8000c10190c */
[----:B------:R2:W-:Y:S04]  /*37e0*/  @!P2 STG.E.U16 desc[UR12][R18.64], R5 ;  /* 0x000000051200a986 */ /* 0x0005e8000c10150c */
[----:B------:R5:W-:Y:S01]  /*37f0*/  @!P2 STG.E desc[UR12][R22.64], R25 ;  /* 0x000000191600a986 */ /* 0x000be2000c10190c */
[----:B-1----:R-:W-:Y:S01]  /*3800*/  @!P3 IMAD.WIDE R16, R21, 0x4, R14 ;  /* 0x000000041510b825 */ /* 0x002fe200078e020e */
[----:B--2---:R-:W4:Y:S04]  /*3810*/  @!P1 LDC R5, c[0x0][0xf00] ;  /* 0x0003c000ff059b82 */ /* 0x004f280000000800 */
[----:B------:R-:W2:Y:S04]  /*3820*/  @!P3 LDG.E R28, desc[UR12][R16.64] ;  /* 0x0000000c101cb981 */ /* 0x000ea8000c1e1900 */
[----:B-----5:R-:W2:Y:S01]  /*3830*/  @!P3 LDC R25, c[0x0][0xef8] ;  /* 0x0003be00ff19bb82 */ /* 0x020ea20000000800 */
[----:B------:R-:W-:Y:S01]  /*3840*/  IMAD.MOV.U32 R27, RZ, RZ, RZ ;  /* 0x000000ffff1b7224 */ /* 0x000fe200078e00ff */
[----:B------:R-:W-:Y:S01]  /*3850*/  IADD3 R3, PT, PT, R8, R24, R8 ;  /* 0x0000001808037210 */ /* 0x000fe20007ffe008 */
[----:B----4-:R-:W-:-:S03]  /*3860*/  @!P1 FMUL R27, R26, R5 ;  /* 0x000000051a1b9220 */ /* 0x010fc60000400000 */
[----:B------:R-:W-:Y:S01]  /*3870*/  ISETP.GE.AND P1, PT, R3, R6, PT ;  /* 0x000000060300720c */ /* 0x000fe20003f26270 */
[----:B0-----:R-:W-:Y:S01]  /*3880*/  @!P3 FFMA R27, R4, R29, R27 ;  /* 0x0000001d041bb223 */ /* 0x001fe2000000001b */
[----:B------:R-:W-:-:S04]  /*3890*/  @!P3 IADD3 R5, P2, PT, R10, R21, RZ ;  /* 0x000000150a05b210 */ /* 0x000fc80007f5e0ff */
[----:B------:R-:W-:Y:S02]  /*38a0*/  @!P3 LEA.HI.X.SX32 R22, R21, R7, 0x1, P2 ;  /* 0x000000071516b211 */ /* 0x000fe400010f0eff */
[----:B------:R-:W-:-:S05]  /*38b0*/  @!P3 LEA R4, P2, R5, UR10, 0x1 ;  /* 0x0000000a0504bc11 */ /* 0x000fca000f8408ff */
[----:B------:R-:W0:Y:S01]  /*38c0*/  @!P1 LDC R29, c[0x0][0xef8] ;  /* 0x0003be00ff1d9b82 */ /* 0x000e220000000800 */
[----:B------:R-:W-:Y:S01]  /*38d0*/  @!P3 LEA.HI.X R5, R5, UR11, R22, 0x1, P2 ;  /* 0x0000000b0505bc11 */ /* 0x000fe200090f0c16 */
[----:B------:R-:W-:-:S04]  /*38e0*/  @!P1 IMAD.WIDE R22, R3, 0x4, R14 ;  /* 0x0000000403169825 */ /* 0x000fc800078e020e */
[----:B--2---:R-:W-:Y:S02]  /*38f0*/  @!P3 FFMA R25, -R27, R25, R28 ;  /* 0x000000191b19b223 */ /* 0x004fe4000000011c */
[----:B------:R-:W1:Y:S03]  /*3900*/  @!P1 LDC R28, c[0x0][0xeec] ;  /* 0x0003bb00ff1c9b82 */ /* 0x000e660000000800 */
[----:B------:R-:W-:Y:S01]  /*3910*/  @!P3 F2FP.F16.F32.PACK_AB R18, RZ, R25 ;  /* 0x00000019ff12b23e */ /* 0x000fe200000000ff */
[----:B------:R2:W-:Y:S03]  /*3920*/  @!P3 STG.E desc[UR12][R16.64], R25 ;  /* 0x000000191000b986 */ /* 0x0005e6000c10190c */
[----:B--2---:R-:W-:Y:S01]  /*3930*/  PRMT R16, R18, 0x7610, R16 ;  /* 0x0000761012107816 */ /* 0x004fe20000000010 */
[----:B------:R-:W-:-:S02]  /*3940*/  @!P3 IMAD.WIDE R18, R21, 0x4, R12 ;  /* 0x000000041512b825 */ /* 0x000fc400078e020c */
[----:B------:R-:W3:Y:S02]  /*3950*/  @!P0 LDC R21, c[0x0][0xf00] ;  /* 0x0003c000ff158b82 */ /* 0x000ee40000000800 */
[----:B------:R2:W-:Y:S04]  /*3960*/  @!P3 STG.E.U16 desc[UR12][R4.64], R16 ;  /* 0x000000100400b986 */ /* 0x0005e8000c10150c */
[----:B------:R4:W-:Y:S04]  /*3970*/  @!P3 STG.E desc[UR12][R18.64], R27 ;  /* 0x0000001b1200b986 */ /* 0x0009e8000c10190c */
[----:B------:R-:W0:Y:S01]  /*3980*/  @!P1 LDG.E R26, desc[UR12][R22.64] ;  /* 0x0000000c161a9981 */ /* 0x000e22000c1e1900 */
[----:B------:R-:W-:-:S02]  /*3990*/  IMAD.MOV.U32 R24, RZ, RZ, RZ ;  /* 0x000000ffff187224 */ /* 0x000fc400078e00ff */
[----:B---3--:R-:W-:-:S04]  /*39a0*/  @!P0 FMUL R24, R20, R21 ;  /* 0x0000001514188220 */ /* 0x008fc80000400000 */
[----:B-1----:R-:W-:Y:S01]  /*39b0*/  @!P1 FFMA R11, R11, R28, R24 ;  /* 0x0000001c0b0b9223 */ /* 0x002fe20000000018 */
[----:B------:R-:W-:-:S04]  /*39c0*/  @!P1 IADD3 R17, P0, PT, R10, R3, RZ ;  /* 0x000000030a119210 */ /* 0x000fc80007f1e0ff */
[----:B------:R-:W-:Y:S02]  /*39d0*/  @!P1 LEA.HI.X.SX32 R20, R3, R7, 0x1, P0 ;  /* 0x0000000703149211 */ /* 0x000fe400000f0eff */
[----:B--2---:R-:W-:-:S04]  /*39e0*/  @!P1 LEA R4, P0, R17, UR10, 0x1 ;  /* 0x0000000a11049c11 */ /* 0x004fc8000f8008ff */
[----:B------:R-:W-:Y:S01]  /*39f0*/  @!P1 LEA.HI.X R5, R17, UR11, R20, 0x1, P0 ;  /* 0x0000000b11059c11 */ /* 0x000fe200080f0c14 */
[----:B------:R-:W-:-:S05]  /*3a00*/  IMAD R2, R8, 0x4, R2 ;  /* 0x0000000408027824 */ /* 0x000fca00078e0202 */
[----:B------:R-:W-:Y:S01]  /*3a10*/  ISETP.GE.AND P0, PT, R2, R6, PT ;  /* 0x000000060200720c */ /* 0x000fe20003f06270 */
[----:B0-----:R-:W-:-:S05]  /*3a20*/  @!P1 FFMA R21, -R11, R29, R26 ;  /* 0x0000001d0b159223 */ /* 0x001fca000000011a */
[----:B------:R-:W-:-:S04]  /*3a30*/  @!P1 F2FP.F16.F32.PACK_AB R16, RZ, R21 ;  /* 0x00000015ff10923e */ /* 0x000fc800000000ff */
[----:B----4-:R-:W-:Y:S01]  /*3a40*/  PRMT R18, R16, 0x7610, R18 ;  /* 0x0000761010127816 */ /* 0x010fe20000000012 */
[----:B------:R-:W-:Y:S01]  /*3a50*/  @!P1 IMAD.WIDE R16, R3, 0x4, R12 ;  /* 0x0000000403109825 */ /* 0x000fe200078e020c */
[----:B------:R1:W-:Y:S04]  /*3a60*/  @!P1 STG.E desc[UR12][R22.64], R21 ;  /* 0x0000001516009986 */ /* 0x0003e8000c10190c */
[----:B------:R1:W-:Y:S04]  /*3a70*/  @!P1 STG.E.U16 desc[UR12][R4.64], R18 ;  /* 0x0000001204009986 */ /* 0x0003e8000c10150c */
[----:B------:R1:W-:Y:S01]  /*3a80*/  @!P1 STG.E desc[UR12][R16.64], R11 ;  /* 0x0000000b10009986 */ /* 0x0003e2000c10190c */
[----:B------:R-:W-:Y:S05]  /*3a90*/  @!P0 BRA `(.L_x_35) ;  /* 0xfffffff800088947 */ /* 0x000fea000383ffff */
[----:B------:R-:W-:Y:S05]  /*3aa0*/  EXIT ;  /* 0x000000000000794d */ /* 0x000fea0003800000 */
.L_x_34:
[----:B------:R-:W-:Y:S05]  /*3ab0*/  @P0 BRA `(.L_x_36) ;  /* 0x0000000400940947 */ /* 0x000fea0003800000 */
[----:B------:R-:W-:-:S07]  /*3ac0*/  IMAD.MOV.U32 R0, RZ, RZ, RZ ;  /* 0x000000ffff007224 */ /* 0x000fce00078e00ff */
.L_x_37:
[----:B0-----:R-:W-:-:S05]  /*3ad0*/  IMAD.IADD R25, R9, 0x1, R0 ;  /* 0x0000000109197824 */ /* 0x001fca00078e0200 */
[----:B------:R-:W-:-:S13]  /*3ae0*/  ISETP.GE.AND P0, PT, R25, R6, PT ;  /* 0x000000061900720c */ /* 0x000fda0003f06270 */
[----:B------:R-:W-:Y:S01]  /*3af0*/  @!P0 IADD3 R2, P1, PT, R10, R25, RZ ;  /* 0x000000190a028210 */ /* 0x000fe20007f3e0ff */
[C---:B------:R-:W-:Y:S01]  /*3b00*/  IMAD.IADD R4, R25.reuse, 0x1, R8 ;  /* 0x0000000119047824 */ /* 0x040fe200078e0208 */
[----:B------:R-:W0:Y:S02]  /*3b10*/  @!P0 LDC R23, c[0x0][0xf00] ;  /* 0x0003c000ff178b82 */ /* 0x000e240000000800 */
[----:B------:R-:W-:Y:S02]  /*3b20*/  @!P0 LEA.HI.X.SX32 R3, R25, R7, 0x1, P1 ;  /* 0x0000000719038211 */ /* 0x000fe400008f0eff */
[----:B------:R-:W-:-:S04]  /*3b30*/  @!P0 LEA R18, P1, R2, UR8, 0x2 ;  /* 0x0000000802128c11 */ /* 0x000fc8000f8210ff */
[----:B------:R-:W-:Y:S01]  /*3b40*/  @!P0 LEA.HI.X R19, R2, UR9, R3, 0x2, P1 ;  /* 0x0000000902138c11 */ /* 0x000fe200088f1403 */
[----:B------:R-:W1:Y:S04]  /*3b50*/  @!P0 LDC R22, c[0x0][0xef8] ;  /* 0x0003be00ff168b82 */ /* 0x000e680000000800 */
[----:B------:R2:W0:Y:S01]  /*3b60*/  @!P0 LDG.E R18, desc[UR12][R18.64] ;  /* 0x0000000c12128981 */ /* 0x000422000c1e1900 */
[----:B------:R-:W-:-:S05]  /*3b70*/  @!P0 IMAD.WIDE R16, R25, 0x4, R14 ;  /* 0x0000000419108825 */ /* 0x000fca00078e020e */
[----:B------:R-:W1:Y:S01]  /*3b80*/  @!P0 LDG.E R24, desc[UR12][R16.64] ;  /* 0x0000000c10188981 */ /* 0x000e62000c1e1900 */
[CC--:B------:R-:W-:Y:S01]  /*3b90*/  ISETP.GE.AND P3, PT, R4.reuse, R6.reuse, PT ;  /* 0x000000060400720c */ /* 0x0c0fe20003f66270 */
[--C-:B------:R-:W-:Y:S02]  /*3ba0*/  IMAD.IADD R3, R4, 0x1, R8.reuse ;  /* 0x0000000104037824 */ /* 0x100fe400078e0208 */
[----:B------:R-:W-:Y:S02]  /*3bb0*/  IMAD.MOV.U32 R5, RZ, RZ, RZ ;  /* 0x000000ffff057224 */ /* 0x000fe400078e00ff */
[C---:B------:R-:W-:Y:S01]  /*3bc0*/  IMAD.IADD R2, R3.reuse, 0x1, R8 ;  /* 0x0000000103027824 */ /* 0x040fe200078e0208 */
[----:B------:R-:W-:-:S04]  /*3bd0*/  ISETP.GE.AND P2, PT, R3, R6, PT ;  /* 0x000000060300720c */ /* 0x000fc80003f46270 */
[----:B------:R-:W-:-:S03]  /*3be0*/  ISETP.GE.AND P1, PT, R2, R6, PT ;  /* 0x000000060200720c */ /* 0x000fc60003f26270 */
[----:B------:R-:W-:Y:S01]  /*3bf0*/  @!P3 IADD3 R11, P4, PT, R10, R4, RZ ;  /* 0x000000040a0bb210 */ /* 0x000fe20007f9e0ff */
[----:B------:R-:W3:Y:S03]  /*3c00*/  @!P3 LDC R28, c[0x0][0xef8] ;  /* 0x0003be00ff1cbb82 */ /* 0x000ee60000000800 */
[----:B------:R-:W-:Y:S02]  /*3c10*/  @!P3 LEA.HI.X.SX32 R26, R4, R7, 0x1, P4 ;  /* 0x00000007041ab211 */ /* 0x000fe400020f0eff */
[C---:B------:R-:W-:Y:S02]  /*3c20*/  @!P3 LEA R20, P4, R11.reuse, UR8, 0x2 ;  /* 0x000000080b14bc11 */ /* 0x040fe4000f8810ff */
[----:B--2---:R-:W-:Y:S02]  /*3c30*/  @!P2 IADD3 R19, P5, PT, R10, R3, RZ ;  /* 0x000000030a13a210 */ /* 0x004fe40007fbe0ff */
[----:B------:R-:W-:-:S02]  /*3c40*/  @!P3 LEA.HI.X R21, R11, UR9, R26, 0x2, P4 ;  /* 0x000000090b15bc11 */ /* 0x000fc4000a0f141a */
[----:B------:R-:W-:Y:S02]  /*3c50*/  @!P2 LEA.HI.X.SX32 R26, R3, R7, 0x1, P5 ;  /* 0x00000007031aa211 */ /* 0x000fe400028f0eff */
[----:B------:R-:W-:Y:S01]  /*3c60*/  @!P1 IADD3 R11, P5, PT, R10, R2, RZ ;  /* 0x000000020a0b9210 */ /* 0x000fe20007fbe0ff */
[----:B0-----:R-:W-:Y:S01]  /*3c70*/  @!P0 FMUL R5, R18, R23 ;  /* 0x0000001712058220 */ /* 0x001fe20000400000 */
[C---:B------:R-:W-:Y:S01]  /*3c80*/  @!P2 LEA R18, P4, R19.reuse, UR8, 0x2 ;  /* 0x000000081312ac11 */ /* 0x040fe2000f8810ff */
[----:B------:R0:W2:Y:S03]  /*3c90*/  @!P3 LDG.E R23, desc[UR12][R20.64] ;  /* 0x0000000c1417b981 */ /* 0x0000a6000c1e1900 */
[----:B------:R-:W-:Y:S02]  /*3ca0*/  @!P2 LEA.HI.X R19, R19, UR9, R26, 0x2, P4 ;  /* 0x000000091313ac11 */ /* 0x000fe4000a0f141a */
[----:B------:R-:W-:-:S02]  /*3cb0*/  @!P1 LEA.HI.X.SX32 R26, R2, R7, 0x1, P5 ;  /* 0x00000007021a9211 */ /* 0x000fc400028f0eff */
[----:B0-----:R-:W-:Y:S01]  /*3cc0*/  @!P1 LEA R20, P4, R11, UR8, 0x2 ;  /* 0x000000080b149c11 */ /* 0x001fe2000f8810ff */
[----:B-1----:R-:W-:-:S03]  /*3cd0*/  @!P0 FFMA R27, -R5, R22, R24 ;  /* 0x00000016051b8223 */ /* 0x002fc60000000118 */
[----:B------:R-:W-:Y:S02]  /*3ce0*/  @!P1 LEA.HI.X R21, R11, UR9, R26, 0x2, P4 ;  /* 0x000000090b159c11 */ /* 0x000fe4000a0f141a */
[----:B------:R-:W-:Y:S01]  /*3cf0*/  @!P0 IADD3 R26, P4, PT, R10, R25, RZ ;  /* 0x000000190a1a8210 */ /* 0x000fe20007f9e0ff */
[----:B------:R0:W4:Y:S03]  /*3d00*/  @!P2 LDG.E R11, desc[UR12][R18.64] ;  /* 0x0000000c120ba981 */ /* 0x000126000c1e1900 */
[----:B------:R-:W-:Y:S01]  /*3d10*/  @!P0 LEA.HI.X.SX32 R29, R25, R7, 0x1, P4 ;  /* 0x00000007191d8211 */ /* 0x000fe200020f0eff */
[----:B------:R1:W5:Y:S01]  /*3d20*/  @!P1 LDG.E R22, desc[UR12][R20.64] ;  /* 0x0000000c14169981 */ /* 0x000362000c1e1900 */
[C---:B0-----:R-:W-:Y:S02]  /*3d30*/  @!P0 LEA R18, P4, R26.reuse, UR10, 0x1 ;  /* 0x0000000a1a128c11 */ /* 0x041fe4000f8808ff */
[----:B-1----:R-:W-:Y:S01]  /*3d40*/  @!P0 F2FP.F16.F32.PACK_AB R21, RZ, R27 ;  /* 0x0000001bff15823e */ /* 0x002fe200000000ff */
[----:B------:R0:W-:Y:S01]  /*3d50*/  @!P0 STG.E desc[UR12][R16.64], R27 ;  /* 0x0000001b10008986 */ /* 0x0001e2000c10190c */
[----:B------:R-:W-:-:S02]  /*3d60*/  @!P0 LEA.HI.X R19, R26, UR11, R29, 0x1, P4 ;  /* 0x0000000b1a138c11 */ /* 0x000fc4000a0f0c1d */
[----:B------:R-:W-:Y:S01]  /*3d70*/  PRMT R29, R21, 0x7610, R29 ;  /* 0x00007610151d7816 */ /* 0x000fe2000000001d */
[----:B------:R-:W-:Y:S01]  /*3d80*/  @!P3 IMAD.WIDE R20, R4, 0x4, R14 ;  /* 0x000000040414b825 */ /* 0x000fe200078e020e */
[----:B------:R-:W2:Y:S03]  /*3d90*/  @!P3 LDC R26, c[0x0][0xf00] ;  /* 0x0003c000ff1abb82 */ /* 0x000ea60000000800 */
[----:B------:R-:W-:Y:S01]  /*3da0*/  @!P0 STG.E.U16 desc[UR12][R18.64], R29 ;  /* 0x0000001d12008986 */ /* 0x000fe2000c10150c */
[----:B0-----:R-:W-:-:S05]  /*3db0*/  @!P0 IMAD.WIDE R16, R25, 0x4, R12 ;  /* 0x0000000419108825 */ /* 0x001fca00078e020c */
[----:B------:R0:W-:Y:S04]  /*3dc0*/  @!P0 STG.E desc[UR12][R16.64], R5 ;  /* 0x0000000510008986 */ /* 0x0001e8000c10190c */
[----:B------:R-:W3:Y:S01]  /*3dd0*/  @!P3 LDG.E R24, desc[UR12][R20.64] ;  /* 0x0000000c1418b981 */ /* 0x000ee2000c1e1900 */
[----:B------:R-:W-:Y:S02]  /*3de0*/  IMAD.MOV.U32 R25, RZ, RZ, RZ ;  /* 0x000000ffff197224 */ /* 0x000fe400078e00ff */
[----:B--2---:R-:W-:Y:S01]  /*3df0*/  @!P3 FMUL R25, R23, R26 ;  /* 0x0000001a1719b220 */ /* 0x004fe20000400000 */
[----:B------:R-:W-:Y:S01]  /*3e00*/  @!P3 IADD3 R23, P0, PT, R10, R4, RZ ;  /* 0x000000040a17b210 */ /* 0x000fe20007f1e0ff */
[----:B------:R-:W4:Y:S02]  /*3e10*/  @!P2 LDC R26, c[0x0][0xf00] ;  /* 0x0003c000ff1aab82 */ /* 0x000f240000000800 */
[----:B---3--:R-:W-:Y:S01]  /*3e20*/  @!P3 FFMA R27, -R25, R28, R24 ;  /* 0x0000001c191bb223 */ /* 0x008fe20000000118 */
[----:B------:R-:W-:-:S05]  /*3e30*/  @!P3 LEA.HI.X.SX32 R24, R4, R7, 0x1, P0 ;  /* 0x000000070418b211 */ /* 0x000fca00000f0eff */
[----:B------:R-:W1:Y:S01]  /*3e40*/  @!P2 LDC R28, c[0x0][0xef8] ;  /* 0x0003be00ff1cab82 */ /* 0x000e620000000800 */
[C---:B0-----:R-:W-:Y:S02]  /*3e50*/  @!P3 LEA R16, P0, R23.reuse, UR10, 0x1 ;  /* 0x0000000a1710bc11 */ /* 0x041fe4000f8008ff */
[----:B------:R-:W-:Y:S02]  /*3e60*/  @!P3 F2FP.F16.F32.PACK_AB R18, RZ, R27 ;  /* 0x0000001bff12b23e */ /* 0x000fe400000000ff */
[----:B------:R-:W-:Y:S02]  /*3e70*/  @!P3 LEA.HI.X R17, R23, UR11, R24, 0x1, P0 ;  /* 0x0000000b1711bc11 */ /* 0x000fe400080f0c18 */
[----:B------:R-:W-:Y:S01]  /*3e80*/  PRMT R29, R18, 0x7610, R29 ;  /* 0x00007610121d7816 */ /* 0x000fe2000000001d */
[----:B------:R-:W-:Y:S01]  /*3e90*/  @!P3 IMAD.WIDE R18, R4, 0x4, R12 ;  /* 0x000000040412b825 */ /* 0x000fe200078e020c */
[----:B------:R0:W-:Y:S03]  /*3ea0*/  @!P3 STG.E desc[UR12][R20.64], R27 ;  /* 0x0000001b1400b986 */ /* 0x0001e6000c10190c */
[----:B------:R-:W-:Y:S01]  /*3eb0*/  @!P2 IMAD.WIDE R4, R3, 0x4, R14 ;  /* 0x000000040304a825 */ /* 0x000fe200078e020e */
[----:B------:R2:W-:Y:S04]  /*3ec0*/  @!P3 STG.E.U16 desc[UR12][R16.64], R29 ;  /* 0x0000001d1000b986 */ /* 0x0005e8000c10150c */
[----:B------:R3:W-:Y:S04]  /*3ed0*/  @!P3 STG.E desc[UR12][R18.64], R25 ;  /* 0x000000191200b986 */ /* 0x0007e8000c10190c */
[----:B------:R-:W1:Y:S01]  /*3ee0*/  @!P2 LDG.E R24, desc[UR12][R4.64] ;  /* 0x0000000c0418a981 */ /* 0x000e62000c1e1900 */
[----:B------:R-:W-:-:S02]  /*3ef0*/  IMAD.MOV.U32 R23, RZ, RZ, RZ ;  /* 0x000000ffff177224 */ /* 0x000fc400078e00ff */
[----:B----4-:R-:W-:Y:S01]  /*3f00*/  @!P2 FMUL R23, R11, R26 ;  /* 0x0000001a0b17a220 */ /* 0x010fe20000400000 */
[----:B0-----:R-:W-:Y:S01]  /*3f10*/  @!P2 IADD3 R21, P0, PT, R10, R3, RZ ;  /* 0x000000030a15a210 */ /* 0x001fe20007f1e0ff */
[----:B--2---:R-:W-:-:S04]  /*3f20*/  @!P1 IMAD.WIDE R16, R2, 0x4, R14 ;  /* 0x0000000402109825 */ /* 0x004fc800078e020e */
[----:B---3--:R-:W-:Y:S01]  /*3f30*/  @!P2 IMAD.WIDE R18, R3, 0x4, R12 ;  /* 0x000000040312a825 */ /* 0x008fe200078e020c */
[----:B------:R-:W0:Y:S03]  /*3f40*/  @!P1 LDC R25, c[0x0][0xef8] ;  /* 0x0003be00ff199b82 */ /* 0x000e260000000800 */
[----:B-1----:R-:W-:Y:S01]  /*3f50*/  @!P2 FFMA R27, -R23, R28, R24 ;  /* 0x0000001c171ba223 */ /* 0x002fe20000000118 */
[----:B------:R-:W-:Y:S02]  /*3f60*/  @!P2 LEA.HI.X.SX32 R24, R3, R7, 0x1, P0 ;  /* 0x000000070318a211 */ /* 0x000fe400000f0eff */
[----:B------:R-:W-:Y:S02]  /*3f70*/  @!P2 LEA R20, P0, R21, UR10, 0x1 ;  /* 0x0000000a1514ac11 */ /* 0x000fe4000f8008ff */
[----:B------:R-:W5:Y:S01]  /*3f80*/  @!P1 LDC R3, c[0x0][0xf00] ;  /* 0x0003c000ff039b82 */ /* 0x000f620000000800 */
[----:B------:R-:W-:-:S02]  /*3f90*/  @!P2 F2FP.F16.F32.PACK_AB R11, RZ, R27 ;  /* 0x0000001bff0ba23e */ /* 0x000fc400000000ff */
[----:B------:R-:W-:Y:S02]  /*3fa0*/  @!P2 LEA.HI.X R21, R21, UR11, R24, 0x1, P0 ;  /* 0x0000000b1515ac11 */ /* 0x000fe400080f0c18 */
[----:B------:R-:W-:Y:S01]  /*3fb0*/  PRMT R26, R11, 0x7610, R26 ;  /* 0x000076100b1a7816 */ /* 0x000fe2000000001a */
[----:B------:R1:W-:Y:S04]  /*3fc0*/  @!P2 STG.E desc[UR12][R4.64], R27 ;  /* 0x0000001b0400a986 */ /* 0x0003e8000c10190c */
[----:B------:R-:W-:Y:S04]  /*3fd0*/  @!P2 STG.E.U16 desc[UR12][R20.64], R26 ;  /* 0x0000001a1400a986 */ /* 0x000fe8000c10150c */
[----:B------:R2:W-:Y:S04]  /*3fe0*/  @!P2 STG.E desc[UR12][R18.64], R23 ;  /* 0x000000171200a986 */ /* 0x0005e8000c10190c */
[----:B------:R-:W0:Y:S01]  /*3ff0*/  @!P1 LDG.E R24, desc[UR12][R16.64] ;  /* 0x0000000c10189981 */ /* 0x000e22000c1e1900 */
[----:B------:R-:W-:-:S02]  /*4000*/  IMAD.MOV.U32 R11, RZ, RZ, RZ ;  /* 0x000000ffff0b7224 */ /* 0x000fc400078e00ff */
[----:B-----5:R-:W-:Y:S01]  /*4010*/  @!P1 FMUL R11, R22, R3 ;  /* 0x00000003160b9220 */ /* 0x020fe20000400000 */
[----:B------:R-:W-:-:S04]  /*4020*/  @!P1 IADD3 R22, P0, PT, R10, R2, RZ ;  /* 0x000000020a169210 */ /* 0x000fc80007f1e0ff */
[----:B------:R-:W-:Y:S02]  /*4030*/  @!P1 LEA.HI.X.SX32 R29, R2, R7, 0x1, P0 ;  /* 0x00000007021d9211 */ /* 0x000fe400000f0eff */
[----:B-1----:R-:W-:-:S04]  /*4040*/  @!P1 LEA R4, P0, R22, UR10, 0x1 ;  /* 0x0000000a16049c11 */ /* 0x002fc8000f8008ff */
[----:B------:R-:W-:Y:S01]  /*4050*/  @!P1 LEA.HI.X R5, R22, UR11, R29, 0x1, P0 ;  /* 0x0000000b16059c11 */ /* 0x000fe200080f0c1d */
[----:B------:R-:W-:-:S05]  /*4060*/  IMAD R0, R8, 0x4, R0 ;  /* 0x0000000408007824 */ /* 0x000fca00078e0200 */
[----:B------:R-:W-:Y:S01]  /*4070*/  ISETP.GE.AND P0, PT, R0, R6, PT ;  /* 0x000000060000720c */ /* 0x000fe20003f06270 */
[----:B0-----:R-:W-:-:S05]  /*4080*/  @!P1 FFMA R25, -R11, R25, R24 ;  /* 0x000000190b199223 */ /* 0x001fca0000000118 */
[----:B------:R-:W-:-:S04]  /*4090*/  @!P1 F2FP.F16.F32.PACK_AB R3, RZ, R25 ;  /* 0x00000019ff03923e */ /* 0x000fc800000000ff */
[----:B--2---:R-:W-:Y:S01]  /*40a0*/  PRMT R18, R3, 0x7610, R18 ;  /* 0x0000761003127816 */ /* 0x004fe20000000012 */
[----:B------:R-:W-:Y:S01]  /*40b0*/  @!P1 IMAD.WIDE R2, R2, 0x4, R12 ;  /* 0x0000000402029825 */ /* 0x000fe200078e020c */
[----:B------:R0:W-:Y:S04]  /*40c0*/  @!P1 STG.E desc[UR12][R16.64], R25 ;  /* 0x0000001910009986 */ /* 0x0001e8000c10190c */
[----:B------:R0:W-:Y:S04]  /*40d0*/  @!P1 STG.E.U16 desc[UR12][R4.64], R18 ;  /* 0x0000001204009986 */ /* 0x0001e8000c10150c */
[----:B------:R0:W-:Y:S01]  /*40e0*/  @!P1 STG.E desc[UR12][R2.64], R11 ;  /* 0x0000000b02009986 */ /* 0x0001e2000c10190c */
[----:B------:R-:W-:Y:S05]  /*40f0*/  @!P0 BRA `(.L_x_37) ;  /* 0xfffffff800748947 */ /* 0x000fea000383ffff */
[----:B------:R-:W-:Y:S05]  /*4100*/  EXIT ;  /* 0x000000000000794d */ /* 0x000fea0003800000 */
.L_x_36:
[----:B------:R-:W0:Y:S01]  /*4110*/  S2R R0, SR_TID.X ;  /* 0x0000000000007919 */ /* 0x000e220000002100 */
[----:B------:R-:W-:-:S07]  /*4120*/  IMAD.MOV.U32 R2, RZ, RZ, RZ ;  /* 0x000000ffff027224 */ /* 0x000fce00078e00ff */
.L_x_38:
[----:B------:R-:W-:-:S05]  /*4130*/  IMAD.IADD R25, R9, 0x1, R2 ;  /* 0x0000000109197824 */ /* 0x000fca00078e0202 */
[----:B------:R-:W-:-:S13]  /*4140*/  ISETP.GE.AND P4, PT, R25, R6, PT ;  /* 0x000000061900720c */ /* 0x000fda0003f86270 */
[----:B-1----:R-:W-:Y:S01]  /*4150*/  @!P4 IADD3 R3, P0, PT, R10, R25, RZ ;  /* 0x000000190a03c210 */ /* 0x002fe20007f1e0ff */
[----:B------:R-:W-:Y:S01]  /*4160*/  IMAD.MOV.U32 R20, RZ, RZ, RZ ;  /* 0x000000ffff147224 */ /* 0x000fe200078e00ff */
[C---:B------:R-:W-:Y:S01]  /*4170*/  ISETP.GE.AND P2, PT, R25.reuse, R6, PT ;  /* 0x000000061900720c */ /* 0x040fe20003f46270 */
[C---:B------:R-:W-:Y:S01]  /*4180*/  IMAD.IADD R11, R25.reuse, 0x1, R8 ;  /* 0x00000001190b7824 */ /* 0x040fe200078e0208 */
[----:B------:R-:W-:Y:S01]  /*4190*/  @!P4 LEA.HI.X.SX32 R16, R25, R7, 0x1, P0 ;  /* 0x000000071910c211 */ /* 0x000fe200000f0eff */
[----:B------:R-:W1:Y:S01]  /*41a0*/  @!P4 LDC R24, c[0x0][0xf00] ;  /* 0x0003c000ff18cb82 */ /* 0x000e620000000800 */
[----:B------:R-:W-:-:S04]  /*41b0*/  @!P4 LEA R4, P0, R3, UR8, 0x2 ;  /* 0x000000080304cc11 */ /* 0x000fc8000f8010ff */
[----:B------:R-:W-:-:S05]  /*41c0*/  @!P4 LEA.HI.X R5, R3, UR9, R16, 0x2, P0 ;  /* 0x000000090305cc11 */ /* 0x000fca00080f1410 */
[----:B------:R2:W1:Y:S01]  /*41d0*/  @!P4 LDG.E R3, desc[UR12][R4.64] ;  /* 0x0000000c0403c981 */ /* 0x000462000c1e1900 */
[----:B------:R-:W-:-:S04]  /*41e0*/  @!P4 IMAD.WIDE R26, R25, 0x4, R14 ;  /* 0x00000004191ac825 */ /* 0x000fc800078e020e */
[----:B------:R-:W-:Y:S01]  /*41f0*/  @!P2 IMAD.WIDE R16, R25, 0x4, R14 ;  /* 0x000000041910a825 */ /* 0x000fe200078e020e */
[----:B------:R3:W4:Y:S04]  /*4200*/  @!P4 LDG.E R20, desc[UR12][R26.64] ;  /* 0x0000000c1a14c981 */ /* 0x000728000c1e1900 */
[----:B------:R-:W5:Y:S01]  /*4210*/  @!P2 LDG.E R9, desc[UR12][R16.64] ;  /* 0x0000000c1009a981 */ /* 0x000f62000c1e1900 */
[C---:B------:R-:W-:Y:S01]  /*4220*/  ISETP.GE.AND P3, PT, R11.reuse, R6, PT ;  /* 0x000000060b00720c */ /* 0x040fe20003f66270 */
[----:B------:R-:W-:Y:S01]  /*4230*/  IMAD.IADD R23, R11, 0x1, R8 ;  /* 0x000000010b177824 */ /* 0x000fe200078e0208 */
[----:B--2---:R-:W-:-:S03]  /*4240*/  CS2R R4, SRZ ;  /* 0x0000000000047805 */ /* 0x004fc6000001ff00 */
[C---:B------:R-:W-:Y:S01]  /*4250*/  IMAD.IADD R21, R23.reuse, 0x1, R8 ;  /* 0x0000000117157824 */ /* 0x040fe200078e0208 */
[-C--:B------:R-:W-:Y:S01]  /*4260*/  ISETP.GE.AND P1, PT, R23, R6.reuse, PT ;  /* 0x000000061700720c */ /* 0x080fe20003f26270 */
[----:B------:R-:W-:Y:S01]  /*4270*/  IMAD.MOV.U32 R22, RZ, RZ, RZ ;  /* 0x000000ffff167224 */ /* 0x000fe200078e00ff */
[----:B---3--:R-:W4:Y:S02]  /*4280*/  @!P2 LDC R27, c[0x0][0xeec] ;  /* 0x0003bb00ff1bab82 */ /* 0x008f240000000800 */
[----:B------:R-:W-:-:S03]  /*4290*/  ISETP.GE.AND P0, PT, R21, R6, PT ;  /* 0x000000061500720c */ /* 0x000fc60003f06270 */
[----:B------:R-:W-:-:S05]  /*42a0*/  @!P3 IMAD.WIDE R18, R11, 0x4, R14 ;  /* 0x000000040b12b825 */ /* 0x000fca00078e020e */
[----:B------:R2:W3:Y:S02]  /*42b0*/  @!P3 LDG.E R5, desc[UR12][R18.64] ;  /* 0x0000000c1205b981 */ /* 0x0004e4000c1e1900 */
[----:B--2---:R-:W-:-:S05]  /*42c0*/  @!P1 IMAD.WIDE R18, R23, 0x4, R14 ;  /* 0x0000000417129825 */ /* 0x004fca00078e020e */
[----:B------:R2:W3:Y:S02]  /*42d0*/  @!P1 LDG.E R4, desc[UR12][R18.64] ;  /* 0x0000000c12049981 */ /* 0x0004e4000c1e1900 */
[----:B--2---:R-:W-:-:S04]  /*42e0*/  @!P0 IMAD.WIDE R18, R21, 0x4, R14 ;  /* 0x0000000415128825 */ /* 0x004fc800078e020e */
[----:B-1----:R-:W-:Y:S01]  /*42f0*/  @!P4 FMUL R22, R3, R24 ;  /* 0x000000180316c220 */ /* 0x002fe20000400000 */
[----:B------:R-:W-:Y:S01]  /*4300*/  IMAD.MOV.U32 R3, RZ, RZ, RZ ;  /* 0x000000ffff037224 */ /* 0x000fe200078e00ff */
[----:B------:R-:W-:-:S04]  /*4310*/  @!P3 IADD3 R24, P4, PT, R10, R11, RZ ;  /* 0x0000000b0a18b210 */ /* 0x000fc80007f9e0ff */
[----:B------:R-:W-:Y:S01]  /*4320*/  @!P3 LEA.HI.X.SX32 R11, R11, R7, 0x1, P4 ;  /* 0x000000070b0bb211 */ /* 0x000fe200020f0eff */
[----:B------:R1:W2:Y:S02]  /*4330*/  @!P0 LDG.E R3, desc[UR12][R18.64] ;  /* 0x0000000c12038981 */ /* 0x0002a4000c1e1900 */
[----:B-1----:R-:W-:-:S04]  /*4340*/  @!P3 LEA R18, P4, R24, UR8, 0x2 ;  /* 0x000000081812bc11 */ /* 0x002fc8000f8810ff */
[----:B------:R-:W-:Y:S02]  /*4350*/  @!P3 LEA.HI.X R19, R24, UR9, R11, 0x2, P4 ;  /* 0x000000091813bc11 */ /* 0x000fe4000a0f140b */
[----:B------:R-:W5:Y:S01]  /*4360*/  @!P2 LDC R24, c[0x0][0xef8] ;  /* 0x0003be00ff18ab82 */ /* 0x000f620000000800 */
[----:B------:R-:W-:Y:S02]  /*4370*/  @!P1 IADD3 R26, P4, PT, R10, R23, RZ ;  /* 0x000000170a1a9210 */ /* 0x000fe40007f9e0ff */
[----:B------:R1:W3:Y:S02]  /*4380*/  @!P3 LDG.E R11, desc[UR12][R18.64] ;  /* 0x0000000c120bb981 */ /* 0x0002e4000c1e1900 */
[----:B------:R-:W-:Y:S02]  /*4390*/  @!P1 LEA.HI.X.SX32 R23, R23, R7, 0x1, P4 ;  /* 0x0000000717179211 */ /* 0x000fe400020f0eff */
[----:B-1----:R-:W-:-:S04]  /*43a0*/  @!P1 LEA R18, P4, R26, UR8, 0x2 ;  /* 0x000000081a129c11 */ /* 0x002fc8000f8810ff */
[----:B------:R-:W-:Y:S01]  /*43b0*/  @!P1 LEA.HI.X R19, R26, UR9, R23, 0x2, P4 ;  /* 0x000000091a139c11 */ /* 0x000fe2000a0f1417 */
[----:B----4-:R-:W-:Y:S01]  /*43c0*/  @!P2 FFMA R26, R20, R27, R22 ;  /* 0x0000001b141aa223 */ /* 0x010fe20000000016 */
[----:B------:R-:W-:-:S04]  /*43d0*/  @!P0 IADD3 R23, P4, PT, R10, R21, RZ ;  /* 0x000000150a178210 */ /* 0x000fc80007f9e0ff */
[----:B------:R-:W-:Y:S01]  /*43e0*/  @!P0 LEA.HI.X.SX32 R28, R21, R7, 0x1, P4 ;  /* 0x00000007151c8211 */ /* 0x000fe200020f0eff */
[----:B-----5:R-:W-:Y:S01]  /*43f0*/  @!P2 FFMA R27, -R26, R24, R9 ;  /* 0x000000181a1ba223 */ /* 0x020fe20000000109 */
[----:B0-----:R-:W-:Y:S01]  /*4400*/  IMAD.MOV.U32 R9, RZ, RZ, R0 ;  /* 0x000000ffff097224 */ /* 0x001fe200078e0000 */
[C---:B------:R-:W-:Y:S02]  /*4410*/  @!P0 LEA R20, P4, R23.reuse, UR8, 0x2 ;  /* 0x0000000817148c11 */ /* 0x040fe4000f8810ff */
[----:B------:R-:W-:Y:S02]  /*4420*/  @!P2 IADD3 R26, P5, PT, R10, R25, RZ ;  /* 0x000000190a1aa210 */ /* 0x000fe40007fbe0ff */
[----:B------:R-:W-:Y:S02]  /*4430*/  @!P0 LEA.HI.X R21, R23, UR9, R28, 0x2, P4 ;  /* 0x0000000917158c11 */ /* 0x000fe4000a0f141c */
[----:B------:R-:W-:Y:S01]  /*4440*/  IADD3 R24, PT, PT, R8, R2, R9 ;  /* 0x0000000208187210 */ /* 0x000fe20007ffe009 */
[----:B------:R0:W4:Y:S01]  /*4450*/  @!P1 LDG.E R23, desc[UR12][R18.64] ;  /* 0x0000000c12179981 */ /* 0x000122000c1e1900 */
[----:B------:R-:W-:-:S02]  /*4460*/  @!P2 LEA.HI.X.SX32 R29, R25, R7, 0x1, P5 ;  /* 0x00000007191da211 */ /* 0x000fc400028f0eff */
[----:B------:R-:W-:Y:S01]  /*4470*/  ISETP.GE.AND P4, PT, R24, R6, PT ;  /* 0x000000061800720c */ /* 0x000fe20003f86270 */
[----:B------:R1:W5:Y:S04]  /*4480*/  @!P0 LDG.E R20, desc[UR12][R20.64] ;  /* 0x0000000c14148981 */ /* 0x000368000c1e1900 */
[----:B------:R1:W-:Y:S01]  /*4490*/  @!P2 STG.E desc[UR12][R16.64], R27 ;  /* 0x0000001b1000a986 */ /* 0x0003e2000c10190c */
[----:B0-----:R-:W-:-:S04]  /*44a0*/  @!P2 LEA R18, P5, R26, UR10, 0x1 ;  /* 0x0000000a1a12ac11 */ /* 0x001fc8000f8a08ff */
[----:B------:R-:W-:Y:S01]  /*44b0*/  @!P2 LEA.HI.X R19, R26, UR11, R29, 0x1, P5 ;  /* 0x0000000b1a13ac11 */ /* 0x000fe2000a8f0c1d */
[----:B-1----:R-:W3:Y:S01]  /*44c0*/  @!P3 LDC R21, c[0x0][0xf00] ;  /* 0x0003c000ff15bb82 */ /* 0x002ee20000000800 */
[----:B------:R-:W-:-:S07]  /*44d0*/  @!P2 F2FP.F16.F32.PACK_AB R17, RZ, R27 ;  /* 0x0000001bff11a23e */ /* 0x000fce00000000ff */
[----:B------:R-:W0:Y:S01]  /*44e0*/  @!P4 LDC R27, c[0x0][0xef8] ;  /* 0x0003be00ff1bcb82 */ /* 0x000e220000000800 */
[----:B------:R-:W-:Y:S01]  /*44f0*/  PRMT R29, R17, 0x7610, R29 ;  /* 0x00007610111d7816 */ /* 0x000fe2000000001d */
[----:B------:R-:W-:-:S04]  /*4500*/  @!P2 IMAD.WIDE R16, R25, 0x4, R12 ;  /* 0x000000041910a825 */ /* 0x000fc800078e020c */
[----:B------:R1:W-:Y:S02]  /*4510*/  @!P2 STG.E.U16 desc[UR12][R18.64], R29 ;  /* 0x0000001d1200a986 */ /* 0x0003e4000c10150c */
[----:B------:R-:W0:Y:S02]  /*4520*/  @!P4 LDC R25, c[0x0][0xeec] ;  /* 0x0003bb00ff19cb82 */ /* 0x000e240000000800 */
[----:B------:R0:W-:Y:S01]  /*4530*/  @!P2 STG.E desc[UR12][R16.64], R22 ;  /* 0x000000161000a986 */ /* 0x0001e2000c10190c */
[----:B-1----:R-:W-:-:S05]  /*4540*/  @!P4 IMAD.WIDE R18, R24, 0x4, R14 ;  /* 0x000000041812c825 */ /* 0x002fca00078e020e */
[----:B------:R-:W2:Y:S01]  /*4550*/  @!P4 LDG.E R26, desc[UR12][R18.64] ;  /* 0x0000000c121ac981 */ /* 0x000ea2000c1e1900 */
[----:B------:R-:W-:Y:S02]  /*4560*/  IMAD.MOV.U32 R28, RZ, RZ, RZ ;  /* 0x000000ffff1c7224 */ /* 0x000fe400078e00ff */
[----:B---3--:R-:W-:Y:S01]  /*4570*/  @!P3 FMUL R28, R11, R21 ;  /* 0x000000150b1cb220 */ /* 0x008fe20000400000 */
[----:B------:R-:W-:-:S03]  /*4580*/  IMAD.IADD R11, R24, 0x1, R8 ;  /* 0x00000001180b7824 */ /* 0x000fc600078e0208 */
[----:B0-----:R-:W-:Y:S01]  /*4590*/  @!P4 FFMA R5, R5, R25, R28 ;  /* 0x000000190505c223 */ /* 0x001fe2000000001c */
[----:B------:R-:W-:Y:S02]  /*45a0*/  @!P4 IADD3 R25, P3, PT, R10, R24, RZ ;  /* 0x000000180a19c210 */ /* 0x000fe40007f7e0ff */
[----:B------:R-:W-:Y:S02]  /*45b0*/  ISETP.GE.AND P2, PT, R11, R6, PT ;  /* 0x000000060b00720c */ /* 0x000fe40003f46270 */
[----:B------:R-:W-:Y:S02]  /*45c0*/  @!P4 LEA.HI.X.SX32 R22, R24, R7, 0x1, P3 ;  /* 0x000000071816c211 */ /* 0x000fe400018f0eff */
[----:B------:R-:W-:-:S04]  /*45d0*/  @!P4 LEA R16, P3, R25, UR10, 0x1 ;  /* 0x0000000a1910cc11 */ /* 0x000fc8000f8608ff */
[----:B------:R-:W-:Y:S02]  /*45e0*/  @!P4 LEA.HI.X R17, R25, UR11, R22, 0x1, P3 ;  /* 0x0000000b1911cc11 */ /* 0x000fe400098f0c16 */
[----:B------:R-:W4:Y:S01]  /*45f0*/  @!P1 LDC R22, c[0x0][0xf00] ;  /* 0x0003c000ff169b82 */ /* 0x000f220000000800 */
[----:B--2---:R-:W-:Y:S01]  /*4600*/  @!P4 FFMA R5, -R5, R27, R26 ;  /* 0x0000001b0505c223 */ /* 0x004fe2000000011a */
[----:B------:R-:W-:-:S04]  /*4610*/  @!P4 IMAD.WIDE R26, R24, 0x4, R12 ;  /* 0x00000004181ac825 */ /* 0x000fc800078e020c */
[----:B------:R-:W-:Y:S01]  /*4620*/  @!P4 F2FP.F16.F32.PACK_AB R21, RZ, R5 ;  /* 0x00000005ff15c23e */ /* 0x000fe200000000ff */
[----:B------:R0:W-:Y:S04]  /*4630*/  @!P4 STG.E desc[UR12][R18.64], R5 ;  /* 0x000000051200c986 */ /* 0x0001e8000c10190c */
[----:B------:R1:W-:Y:S04]  /*4640*/  @!P4 STG.E.U16 desc[UR12][R16.64], R21 ;  /* 0x000000151000c986 */ /* 0x0003e8000c10150c */
[----:B------:R2:W-:Y:S01]  /*4650*/  @!P4 STG.E desc[UR12][R26.64], R28 ;  /* 0x0000001c1a00c986 */ /* 0x0005e2000c10190c */
[----:B0-----:R-:W-:Y:S01]  /*4660*/  @!P2 IMAD.WIDE R18, R11, 0x4, R14 ;  /* 0x000000040b12a825 */ /* 0x001fe200078e020e */
[----:B------:R-:W0:Y:S04]  /*4670*/  @!P2 LDC R5, c[0x0][0xeec] ;  /* 0x0003bb00ff05ab82 */ /* 0x000e280000000800 */
[----:B------:R-:W3:Y:S01]  /*4680*/  @!P2 LDG.E R29, desc[UR12][R18.64] ;  /* 0x0000000c121da981 */ /* 0x000ee2000c1e1900 */
[----:B------:R-:W-:-:S02]  /*4690*/  IMAD.MOV.U32 R25, RZ, RZ, RZ ;  /* 0x000000ffff197224 */ /* 0x000fc400078e00ff */
[----:B----4-:R-:W-:Y:S01]  /*46a0*/  @!P1 FMUL R25, R23, R22 ;  /* 0x0000001617199220 */ /* 0x010fe20000400000 */
[----:B-1----:R-:W-:Y:S01]  /*46b0*/  IADD3 R21, PT, PT, R8, R24, R8 ;  /* 0x0000001808157210 */ /* 0x002fe20007ffe008 */
[----:B------:R-:W3:Y:S03]  /*46c0*/  @!P2 LDC R16, c[0x0][0xef8] ;  /* 0x0003be00ff10ab82 */ /* 0x000ee60000000800 */
[----:B------:R-:W-:Y:S01]  /*46d0*/  ISETP.GE.AND P1, PT, R21, R6, PT ;  /* 0x000000061500720c */ /* 0x000fe20003f26270 */
[----:B0-----:R-:W-:Y:S01]  /*46e0*/  @!P2 FFMA R4, R4, R5, R25 ;  /* 0x000000050404a223 */ /* 0x001fe20000000019 */
[----:B------:R-:W-:-:S11]  /*46f0*/  @!P2 IADD3 R5, P3, PT, R10, R11, RZ ;  /* 0x0000000b0a05a210 */ /* 0x000fd60007f7e0ff */
[----:B--2---:R-:W0:Y:S01]  /*4700*/  @!P1 LDC R27, c[0x0][0xeec] ;  /* 0x0003bb00ff1b9b82 */ /* 0x004e220000000800 */
[----:B------:R-:W-:-:S07]  /*4710*/  @!P2 LEA.HI.X.SX32 R22, R11, R7, 0x1, P3 ;  /* 0x000000070b16a211 */ /* 0x000fce00018f0eff */
[----:B------:R-:W1:Y:S01]  /*4720*/  @!P1 LDC R28, c[0x0][0xef8] ;  /* 0x0003be00ff1c9b82 */ /* 0x000e620000000800 */
[----:B---3--:R-:W-:Y:S01]  /*4730*/  @!P2 FFMA R29, -R4, R16, R29 ;  /* 0x00000010041da223 */ /* 0x008fe2000000011d */
[----:B------:R-:W-:-:S04]  /*4740*/  @!P2 LEA R4, P3, R5, UR10, 0x1 ;  /* 0x0000000a0504ac11 */ /* 0x000fc8000f8608ff */
[----:B------:R-:W-:Y:S01]  /*4750*/  @!P2 F2FP.F16.F32.PACK_AB R16, RZ, R29 ;  /* 0x0000001dff10a23e */ /* 0x000fe200000000ff */
[----:B------:R2:W-:Y:S01]  /*4760*/  @!P2 STG.E desc[UR12][R18.64], R29 ;  /* 0x0000001d1200a986 */ /* 0x0005e2000c10190c */
[----:B------:R-:W-:Y:S01]  /*4770*/  @!P2 LEA.HI.X R5, R5, UR11, R22, 0x1, P3 ;  /* 0x0000000b0505ac11 */ /* 0x000fe200098f0c16 */
[----:B------:R-:W-:Y:S01]  /*4780*/  @!P1 IMAD.WIDE R22, R21, 0x4, R14 ;  /* 0x0000000415169825 */ /* 0x000fe200078e020e */
[----:B--2---:R-:W-:-:S03]  /*4790*/  PRMT R19, R16, 0x7610, R19 ;  /* 0x0000761010137816 */ /* 0x004fc60000000013 */
[----:B------:R-:W-:Y:S02]  /*47a0*/  @!P2 IMAD.WIDE R16, R11, 0x4, R12 ;  /* 0x000000040b10a825 */ /* 0x000fe400078e020c */
[----:B------:R-:W5:Y:S01]  /*47b0*/  @!P0 LDC R11, c[0x0][0xf00] ;  /* 0x0003c000ff0b8b82 */ /* 0x000f620000000800 */
[----:B------:R-:W-:Y:S04]  /*47c0*/  @!P2 STG.E.U16 desc[UR12][R4.64], R19 ;  /* 0x000000130400a986 */ /* 0x000fe8000c10150c */
[----:B------:R2:W-:Y:S04]  /*47d0*/  @!P2 STG.E desc[UR12][R16.64], R25 ;  /* 0x000000191000a986 */ /* 0x0005e8000c10190c */
[----:B------:R-:W1:Y:S01]  /*47e0*/  @!P1 LDG.E R26, desc[UR12][R22.64] ;  /* 0x0000000c161a9981 */ /* 0x000e62000c1e1900 */
[----:B------:R-:W-:-:S02]  /*47f0*/  IMAD.MOV.U32 R24, RZ, RZ, RZ ;  /* 0x000000ffff187224 */ /* 0x000fc400078e00ff */
[----:B------:R-:W-:Y:S02]  /*4800*/  IMAD R2, R8, 0x4, R2 ;  /* 0x0000000408027824 */ /* 0x000fe400078e0202 */
[----:B--2---:R-:W-:-:S04]  /*4810*/  @!P1 IMAD.WIDE R16, R21, 0x4, R12 ;  /* 0x0000000415109825 */ /* 0x004fc800078e020c */
[----:B-----5:R-:W-:Y:S01]  /*4820*/  @!P0 FMUL R24, R20, R11 ;  /* 0x0000000b14188220 */ /* 0x020fe20000400000 */
[----:B------:R-:W-:-:S03]  /*4830*/  @!P1 IADD3 R18, P0, PT, R10, R21, RZ ;  /* 0x000000150a129210 */ /* 0x000fc60007f1e0ff */
[----:B0-----:R-:W-:Y:S01]  /*4840*/  @!P1 FFMA R3, R3, R27, R24 ;  /* 0x0000001b03039223 */ /* 0x001fe20000000018 */
[----:B------:R-:W-:Y:S02]  /*4850*/  @!P1 LEA.HI.X.SX32 R5, R21, R7, 0x1, P0 ;  /* 0x0000000715059211 */ /* 0x000fe400000f0eff */
[----:B------:R-:W-:-:S04]  /*4860*/  @!P1 LEA R4, P0, R18, UR10, 0x1 ;  /* 0x0000000a12049c11 */ /* 0x000fc8000f8008ff */
[----:B------:R-:W-:Y:S02]  /*4870*/  @!P1 LEA.HI.X R5, R18, UR11, R5, 0x1, P0 ;  /* 0x0000000b12059c11 */ /* 0x000fe400080f0c05 */
[----:B------:R-:W-:Y:S01]  /*4880*/  ISETP.GE.AND P0, PT, R2, R6, PT ;  /* 0x000000060200720c */ /* 0x000fe20003f06270 */
[----:B-1----:R-:W-:-:S05]  /*4890*/  @!P1 FFMA R3, -R3, R28, R26 ;  /* 0x0000001c03039223 */ /* 0x002fca000000011a */
[----:B------:R-:W-:Y:S01]  /*48a0*/  @!P1 F2FP.F16.F32.PACK_AB R11, RZ, R3 ;  /* 0x00000003ff0b923e */ /* 0x000fe200000000ff */
[----:B------:R1:W-:Y:S04]  /*48b0*/  @!P1 STG.E desc[UR12][R22.64], R3 ;  /* 0x0000000316009986 */ /* 0x0003e8000c10190c */
[----:B------:R1:W-:Y:S04]  /*48c0*/  @!P1 STG.E.U16 desc[UR12][R4.64], R11 ;  /* 0x0000000b04009986 */ /* 0x0003e8000c10150c */
[----:B------:R1:W-:Y:S01]  /*48d0*/  @!P1 STG.E desc[UR12][R16.64], R24 ;  /* 0x0000001810009986 */ /* 0x0003e2000c10190c */
[----:B------:R-:W-:Y:S05]  /*48e0*/  @!P0 BRA `(.L_x_38) ;  /* 0xfffffff800108947 */ /* 0x000fea000383ffff */
[----:B------:R-:W-:Y:S05]  /*48f0*/  EXIT ;  /* 0x000000000000794d */ /* 0x000fea0003800000 */
.L_x_0:
[----:B------:R-:W-:Y:S05]  /*4900*/  @!P1 BRA `(.L_x_39) ;  /* 0x0000000400c09947 */ /* 0x000fea0003800000 */
[----:B------:R-:W-:-:S07]  /*4910*/  IMAD.MOV.U32 R0, RZ, RZ, RZ ;  /* 0x000000ffff007224 */ /* 0x000fce00078e00ff */
.L_x_40:
[----:B------:R-:W-:-:S05]  /*4920*/  IMAD.IADD R25, R9, 0x1, R0 ;  /* 0x0000000109197824 */ /* 0x000fca00078e0200 */
[----:B------:R-:W-:-:S13]  /*4930*/  ISETP.GE.AND P0, PT, R25, R6, PT ;  /* 0x000000061900720c */ /* 0x000fda0003f06270 */
[----:B------:R-:W-:Y:S01]  /*4940*/  @!P0 IADD3 R2, P1, PT, R10, R25, RZ ;  /* 0x000000190a028210 */ /* 0x000fe20007f3e0ff */
[----:B------:R-:W-:Y:S01]  /*4950*/  IMAD.MOV.U32 R4, RZ, RZ, RZ ;  /* 0x000000ffff047224 */ /* 0x000fe200078e00ff */
[----:B------:R-:W0:Y:S02]  /*4960*/  @!P0 LDC R11, c[0x0][0xf00] ;  /* 0x0003c000ff0b8b82 */ /* 0x000e240000000800 */
[----:B------:R-:W-:Y:S02]  /*4970*/  @!P0 LEA.HI.X.SX32 R3, R25, R7, 0x1, P1 ;  /* 0x0000000719038211 */ /* 0x000fe400008f0eff */
[----:B------:R-:W-:-:S04]  /*4980*/  @!P0 LEA R18, P1, R2, UR8, 0x2 ;  /* 0x0000000802128c11 */ /* 0x000fc8000f8210ff */
[----:B------:R-:W-:Y:S01]  /*4990*/  @!P0 LEA.HI.X R19, R2, UR9, R3, 0x2, P1 ;  /* 0x0000000902138c11 */ /* 0x000fe200088f1403 */
[C---:B------:R-:W-:Y:S01]  /*49a0*/  IMAD.IADD R5, R25.reuse, 0x1, R8 ;  /* 0x0000000119057824 */ /* 0x040fe200078e0208 */
[----:B------:R-:W1:Y:S03]  /*49b0*/  @!P0 LDC R29, c[0x0][0xeec] ;  /* 0x0003bb00ff1d8b82 */ /* 0x000e660000000800 */
[----:B------:R2:W0:Y:S01]  /*49c0*/  @!P0 LDG.E R18, desc[UR12][R18.64] ;  /* 0x0000000c12128981 */ /* 0x000422000c1e1900 */
[----:B------:R-:W-:-:S04]  /*49d0*/  @!P0 IMAD.WIDE R16, R25, 0x4, R14 ;  /* 0x0000000419108825 */ /* 0x000fc800078e020e */
[----:B------:R-:W-:Y:S01]  /*49e0*/  @!P0 IMAD.WIDE R12, R25, 0x4, R14 ;  /* 0x00000004190c8825 */ /* 0x000fe200078e020e */
[----:B------:R3:W1:Y:S01]  /*49f0*/  @!P0 LDG.E R4, desc[UR12][R16.64] ;  /* 0x0000000c10048981 */ /* 0x000662000c1e1900 */
[----:B------:R-:W4:Y:S03]  /*4a00*/  @!P0 LDC R27, c[0x0][0xef8] ;  /* 0x0003be00ff1b8b82 */ /* 0x000f260000000800 */
[----:B------:R-:W4:Y:S01]  /*4a10*/  @!P0 LDG.E R24, desc[UR12][R12.64] ;  /* 0x0000000c0c188981 */ /* 0x000f22000c1e1900 */
[CC--:B------:R-:W-:Y:S01]  /*4a20*/  ISETP.GE.AND P2, PT, R5.reuse, R6.reuse, PT ;  /* 0x000000060500720c */ /* 0x0c0fe20003f46270 */
[--C-:B------:R-:W-:Y:S02]  /*4a30*/  IMAD.IADD R3, R5, 0x1, R8.reuse ;  /* 0x0000000105037824 */ /* 0x100fe400078e0208 */
[----:B------:R-:W-:Y:S02]  /*4a40*/  IMAD.MOV.U32 R21, RZ, RZ, RZ ;  /* 0x000000ffff157224 */ /* 0x000fe400078e00ff */
[C---:B------:R-:W-:Y:S01]  /*4a50*/  IMAD.IADD R2, R3.reuse, 0x1, R8 ;  /* 0x0000000103027824 */ /* 0x040fe200078e0208 */
[----:B------:R-:W-:-:S07]  /*4a60*/  ISETP.GE.AND P1, PT, R3, R6, PT ;  /* 0x000000060300720c */ /* 0x000fce0003f26270 */
[----:B--2---:R-:W-:Y:S01]  /*4a70*/  @!P2 IADD3 R19, P3, PT, R10, R5, RZ ;  /* 0x000000050a13a210 */ /* 0x004fe20007f7e0ff */
[----:B---3--:R-:W-:-:S03]  /*4a80*/  @!P2 IMAD.WIDE R16, R5, 0x4, R14 ;  /* 0x000000040510a825 */ /* 0x008fc600078e020e */
[----:B------:R-:W-:Y:S02]  /*4a90*/  @!P2 LEA.HI.X.SX32 R20, R5, R7, 0x1, P3 ;  /* 0x000000070514a211 */ /* 0x000fe400018f0eff */
[----:B------:R-:W-:-:S04]  /*4aa0*/  @!P1 IADD3 R22, P4, PT, R10, R3, RZ ;  /* 0x000000030a169210 */ /* 0x000fc80007f9e0ff */
[----:B------:R-:W-:Y:S01]  /*4ab0*/  @!P1 LEA.HI.X.SX32 R23, R3, R7, 0x1, P4 ;  /* 0x0000000703179211 */ /* 0x000fe200020f0eff */
[----:B0-----:R-:W-:Y:S01]  /*4ac0*/  @!P0 FMUL R21, R18, R11 ;  /* 0x0000000b12158220 */ /* 0x001fe20000400000 */
[----:B------:R-:W-:Y:S01]  /*4ad0*/  @!P2 LEA R18, P3, R19, UR8, 0x2 ;  /* 0x000000081312ac11 */ /* 0x000fe2000f8610ff */
[----:B------:R-:W-:-:S03]  /*4ae0*/  IMAD.MOV.U32 R11, RZ, RZ, RZ ;  /* 0x000000ffff0b7224 */ /* 0x000fc600078e00ff */
[----:B------:R-:W-:Y:S02]  /*4af0*/  @!P2 LEA.HI.X R19, R19, UR9, R20, 0x2, P3 ;  /* 0x000000091313ac11 */ /* 0x000fe400098f1414 */
[----:B------:R-:W-:Y:S01]  /*4b00*/  ISETP.GE.AND P3, PT, R2, R6, PT ;  /* 0x000000060200720c */ /* 0x000fe20003f66270 */
[----:B------:R0:W2:Y:S01]  /*4b10*/  @!P2 LDG.E R11, desc[UR12][R16.64] ;  /* 0x0000000c100ba981 */ /* 0x0000a2000c1e1900 */
[----:B-1----:R-:W-:Y:S01]  /*4b20*/  @!P0 FFMA R29, R4, R29, R21 ;  /* 0x0000001d041d8223 */ /* 0x002fe20000000015 */
[----:B------:R-:W-:Y:S02]  /*4b30*/  IMAD.MOV.U32 R4, RZ, RZ, RZ ;  /* 0x000000ffff047224 */ /* 0x000fe400078e00ff */
[----:B------:R-:W-:Y:S01]  /*4b40*/  @!P1 IMAD.WIDE R20, R3, 0x4, R14 ;  /* 0x0000000403149825 */ /* 0x000fe200078e020e */
[----:B0-----:R-:W-:-:S03]  /*4b50*/  @!P1 LEA R16, P4, R22, UR8, 0x2 ;  /* 0x0000000816109c11 */ /* 0x001fc6000f8810ff */
[----:B----4-:R-:W-:Y:S01]  /*4b60*/  @!P0 FFMA R24, -R29, R27, R24 ;  /* 0x0000001b1d188223 */ /* 0x010fe20000000118 */
[----:B------:R0:W3:Y:S01]  /*4b70*/  @!P1 LDG.E R4, desc[UR12][R20.64] ;  /* 0x0000000c14049981 */ /* 0x0000e2000c1e1900 */
[----:B------:R-:W-:-:S03]  /*4b80*/  @!P1 LEA.HI.X R17, R22, UR9, R23, 0x2, P4 ;  /* 0x0000000916119c11 */ /* 0x000fc6000a0f1417 */
[----:B------:R1:W4:Y:S01]  /*4b90*/  @!P2 LDG.E R23, desc[UR12][R18.64] ;  /* 0x0000000c1217a981 */ /* 0x000322000c1e1900 */
[----:B------:R-:W-:Y:S01]  /*4ba0*/  @!P3 IADD3 R26, P4, PT, R10, R2, RZ ;  /* 0x000000020a1ab210 */ /* 0x000fe20007f9e0ff */
[----:B------:R-:W-:-:S03]  /*4bb0*/  IMAD.MOV.U32 R22, RZ, RZ, RZ ;  /* 0x000000ffff167224 */ /* 0x000fc600078e00ff */
[----:B------:R-:W-:Y:S02]  /*4bc0*/  @!P3 LEA.HI.X.SX32 R27, R2, R7, 0x1, P4 ;  /* 0x00000007021bb211 */ /* 0x000fe400020f0eff */
[----:B0-----:R-:W-:Y:S01]  /*4bd0*/  @!P3 LEA R20, P4, R26, UR8, 0x2 ;  /* 0x000000081a14bc11 */ /* 0x001fe2000f8810ff */
[----:B-1----:R-:W-:-:S03]  /*4be0*/  @!P3 IMAD.WIDE R18, R2, 0x4, R14 ;  /* 0x000000040212b825 */ /* 0x002fc600078e020e */
[----:B------:R-:W-:Y:S02]  /*4bf0*/  @!P3 LEA.HI.X R21, R26, UR9, R27, 0x2, P4 ;  /* 0x000000091a15bc11 */ /* 0x000fe4000a0f141b */
[----:B------:R-:W-:Y:S01]  /*4c00*/  @!P0 IADD3 R27, P4, PT, R10, R25, RZ ;  /* 0x000000190a1b8210 */ /* 0x000fe20007f9e0ff */
[----:B------:R0:W5:Y:S03]  /*4c10*/  @!P1 LDG.E R26, desc[UR12][R16.64] ;  /* 0x0000000c101a9981 */ /* 0x000166000c1e1900 */
[----:B------:R-:W-:Y:S01]  /*4c20*/  @!P0 LEA.HI.X.SX32 R28, R25, R7, 0x1, P4 ;  /* 0x00000007191c8211 */ /* 0x000fe200020f0eff */
[----:B------:R1:W3:Y:S04]  /*4c30*/  @!P3 LDG.E R22, desc[UR12][R18.64] ;  /* 0x0000000c1216b981 */ /* 0x0002e8000c1e1900 */
[----:B------:R1:W3:Y:S01]  /*4c40*/  @!P3 LDG.E R20, desc[UR12][R20.64] ;  /* 0x0000000c1414b981 */ /* 0x0002e2000c1e1900 */
[----:B0-----:R-:W-:-:S02]  /*4c50*/  @!P0 LEA R16, P4, R27, UR10, 0x1 ;  /* 0x0000000a1b108c11 */ /* 0x001fc4000f8808ff */
[----:B-1----:R-:W-:Y:S02]  /*4c60*/  @!P0 F2FP.F16.F32.PACK_AB R19, RZ, R24 ;  /* 0x00000018ff13823e */ /* 0x002fe400000000ff */
[----:B------:R-:W-:Y:S02]  /*4c70*/  @!P0 LEA.HI.X R17, R27, UR11, R28, 0x1, P4 ;  /* 0x0000000b1b118c11 */ /* 0x000fe4000a0f0c1c */
[----:B------:R-:W-:Y:S01]  /*4c80*/  PRMT R29, R19, 0x7610, R29 ;  /* 0x00007610131d7816 */ /* 0x000fe2000000001d */
[C---:B------:R-:W-:Y:S01]  /*4c90*/  @!P2 IMAD.WIDE R18, R5.reuse, 0x4, R14 ;  /* 0x000000040512a825 */ /* 0x040fe200078e020e */
[----:B------:R0:W-:Y:S01]  /*4ca0*/  @!P0 STG.E desc[UR12][R12.64], R24 ;  /* 0x000000180c008986 */ /* 0x0001e2000c10190c */
[----:B------:R-:W4:Y:S03]  /*4cb0*/  @!P2 LDC R27, c[0x0][0xf00] ;  /* 0x0003c000ff1bab82 */ /* 0x000f260000000800 */
[----:B------:R1:W-:Y:S04]  /*4cc0*/  @!P0 STG.E.U16 desc[UR12][R16.64], R29 ;  /* 0x0000001d10008986 */ /* 0x0003e8000c10150c */
[----:B------:R-:W5:Y:S01]  /*4cd0*/  @!P2 LDG.E R25, desc[UR12][R18.64] ;  /* 0x0000000c1219a981 */ /* 0x000f62000c1e1900 */
[----:B------:R-:W-:Y:S01]  /*4ce0*/  IMAD.MOV.U32 R28, RZ, RZ, RZ ;  /* 0x000000ffff1c7224 */ /* 0x000fe200078e00ff */
[----:B------:R-:W-:Y:S01]  /*4cf0*/  @!P2 IADD3 R21, P0, PT, R10, R5, RZ ;  /* 0x000000050a15a210 */ /* 0x000fe20007f1e0ff */
[----:B0-----:R-:W3:Y:S03]  /*4d00*/  @!P1 LDC R24, c[0x0][0xeec] ;  /* 0x0003bb00ff189b82 */ /* 0x001ee60000000800 */
[----:B------:R-:W-:-:S02]  /*4d10*/  @!P2 LEA.HI.X.SX32 R12, R5, R7, 0x1, P0 ;  /* 0x00000007050ca211 */ /* 0x000fc400000f0eff */
[----:B-1----:R-:W-:-:S04]  /*4d20*/  @!P2 LEA R16, P0, R21, UR10, 0x1 ;  /* 0x0000000a1510ac11 */ /* 0x002fc8000f8008ff */
[----:B------:R-:W-:Y:S01]  /*4d30*/  @!P2 LEA.HI.X R17, R21, UR11, R12, 0x1, P0 ;  /* 0x0000000b1511ac11 */ /* 0x000fe200080f0c0c */
[----:B------:R-:W-:-:S04]  /*4d40*/  @!P1 IMAD.WIDE R12, R3, 0x4, R14 ;  /* 0x00000004030c9825 */ /* 0x000fc800078e020e */
[----:B----4-:R-:W-:Y:S02]  /*4d50*/  @!P2 FMUL R28, R23, R27 ;  /* 0x0000001b171ca220 */ /* 0x010fe40000400000 */
[----:B------:R-:W2:Y:S08]  /*4d60*/  @!P2 LDC R23, c[0x0][0xeec] ;  /* 0x0003bb00ff17ab82 */ /* 0x000eb00000000800 */
[----:B------:R-:W5:Y:S01]  /*4d70*/  @!P2 LDC R27, c[0x0][0xef8] ;  /* 0x0003be00ff1bab82 */ /* 0x000f620000000800 */
[----:B--2---:R-:W-:-:S07]  /*4d80*/  @!P2 FFMA R11, R11, R23, R28 ;  /* 0x000000170b0ba223 */ /* 0x004fce000000001c */
[----:B------:R-:W0:Y:S01]  /*4d90*/  @!P1 LDC R23, c[0x0][0xf00] ;  /* 0x0003c000ff179b82 */ /* 0x000e220000000800 */
[----:B-----5:R-:W-:-:S07]  /*4da0*/  @!P2 FFMA R11, -R11, R27, R25 ;  /* 0x0000001b0b0ba223 */ /* 0x020fce0000000119 */
[----:B------:R-:W1:Y:S01]  /*4db0*/  @!P1 LDC R25, c[0x0][0xef8] ;  /* 0x0003be00ff199b82 */ /* 0x000e620000000800 */
[----:B------:R-:W-:-:S04]  /*4dc0*/  @!P2 F2FP.F16.F32.PACK_AB R5, RZ, R11 ;  /* 0x0000000bff05a23e */ /* 0x000fc800000000ff */
[----:B------:R-:W-:Y:S01]  /*4dd0*/  PRMT R27, R5, 0x7610, R27 ;  /* 0x00007610051b7816 */ /* 0x000fe2000000001b */
[----:B------:R2:W-:Y:S04]  /*4de0*/  @!P2 STG.E desc[UR12][R18.64], R11 ;  /* 0x0000000b1200a986 */ /* 0x0005e8000c10190c */
[----:B------:R4:W-:Y:S04]  /*4df0*/  @!P2 STG.E.U16 desc[UR12][R16.64], R27 ;  /* 0x0000001b1000a986 */ /* 0x0009e8000c10150c */
[----:B------:R-:W1:Y:S01]  /*4e00*/  @!P1 LDG.E R21, desc[UR12][R12.64] ;  /* 0x0000000c0c159981 */ /* 0x000e62000c1e1900 */
[----:B------:R-:W-:-:S02]  /*4e10*/  IMAD.MOV.U32 R5, RZ, RZ, RZ ;  /* 0x000000ffff057224 */ /* 0x000fc400078e00ff */
[----:B0-----:R-:W-:Y:S01]  /*4e20*/  @!P1 FMUL R5, R26, R23 ;  /* 0x000000171a059220 */ /* 0x001fe20000400000 */
[----:B--2---:R-:W0:Y:S03]  /*4e30*/  @!P3 LDC R11, c[0x0][0xf00] ;  /* 0x0003c000ff0bbb82 */ /* 0x004e260000000800 */
[----:B---3--:R-:W-:Y:S01]  /*4e40*/  @!P1 FFMA R4, R4, R24, R5 ;  /* 0x0000001804049223 */ /* 0x008fe20000000005 */
[----:B------:R-:W-:-:S04]  /*4e50*/  @!P1 IADD3 R5, P0, PT, R10, R3, RZ ;  /* 0x000000030a059210 */ /* 0x000fc80007f1e0ff */
[----:B------:R-:W2:Y:S08]  /*4e60*/  @!P3 LDC R19, c[0x0][0xeec] ;  /* 0x0003bb00ff13bb82 */ /* 0x000eb00000000800 */
[----:B------:R-:W3:Y:S01]  /*4e70*/  @!P3 LDC R23, c[0x0][0xef8] ;  /* 0x0003be00ff17bb82 */ /* 0x000ee20000000800 */
[----:B-1----:R-:W-:Y:S01]  /*4e80*/  @!P1 FFMA R21, -R4, R25, R21 ;  /* 0x0000001904159223 */ /* 0x002fe20000000115 */
[----:B------:R-:W-:-:S02]  /*4e90*/  @!P1 LEA.HI.X.SX32 R4, R3, R7, 0x1, P0 ;  /* 0x0000000703049211 */ /* 0x000fc400000f0eff */
[C---:B----4-:R-:W-:Y:S02]  /*4ea0*/  @!P1 LEA R16, P0, R5.reuse, UR10, 0x1 ;  /* 0x0000000a05109c11 */ /* 0x050fe4000f8008ff */
[----:B------:R-:W-:Y:S02]  /*4eb0*/  @!P1 F2FP.F16.F32.PACK_AB R3, RZ, R21 ;  /* 0x00000015ff03923e */ /* 0x000fe400000000ff */
[----:B------:R-:W-:Y:S01]  /*4ec0*/  @!P1 LEA.HI.X R17, R5, UR11, R4, 0x1, P0 ;  /* 0x0000000b05119c11 */ /* 0x000fe200080f0c04 */
[----:B------:R-:W-:Y:S01]  /*4ed0*/  @!P3 IMAD.WIDE R4, R2, 0x4, R14 ;  /* 0x000000040204b825 */ /* 0x000fe200078e020e */
[----:B------:R-:W-:Y:S01]  /*4ee0*/  PRMT R24, R3, 0x7610, R24 ;  /* 0x0000761003187816 */ /* 0x000fe20000000018 */
[----:B------:R1:W-:Y:S04]  /*4ef0*/  @!P1 STG.E desc[UR12][R12.64], R21 ;  /* 0x000000150c009986 */ /* 0x0003e8000c10190c */
[----:B------:R4:W-:Y:S04]  /*4f00*/  @!P1 STG.E.U16 desc[UR12][R16.64], R24 ;  /* 0x0000001810009986 */ /* 0x0009e8000c10150c */
[----:B------:R-:W3:Y:S01]  /*4f10*/  @!P3 LDG.E R18, desc[UR12][R4.64] ;  /* 0x0000000c0412b981 */ /* 0x000ee2000c1e1900 */
[----:B------:R-:W-:-:S02]  /*4f20*/  IMAD.MOV.U32 R3, RZ, RZ, RZ ;  /* 0x000000ffff037224 */ /* 0x000fc400078e00ff */
[----:B0-----:R-:W-:-:S04]  /*4f30*/  @!P3 FMUL R3, R20, R11 ;  /* 0x0000000b1403b220 */ /* 0x001fc80000400000 */
[----:B--2---:R-:W-:Y:S01]  /*4f40*/  @!P3 FFMA R3, R22, R19, R3 ;  /* 0x000000131603b223 */ /* 0x004fe20000000003 */
[----:B------:R-:W-:Y:S01]  /*4f50*/  @!P3 IADD3 R19, P0, PT, R10, R2, RZ ;  /* 0x000000020a13b210 */ /* 0x000fe20007f1e0ff */
[----:B------:R-:W-:Y:S02]  /*4f60*/  IMAD R0, R8, 0x4, R0 ;  /* 0x0000000408007824 */ /* 0x000fe400078e0200 */
[----:B---3--:R-:W-:Y:S01]  /*4f70*/  @!P3 FFMA R11, -R3, R23, R18 ;  /* 0x00000017030bb223 */ /* 0x008fe20000000112 */
[----:B------:R-:W-:Y:S02]  /*4f80*/  @!P3 LEA.HI.X.SX32 R18, R2, R7, 0x1, P0 ;  /* 0x000000070212b211 */ /* 0x000fe400000f0eff */
[C---:B------:R-:W-:Y:S02]  /*4f90*/  @!P3 LEA R2, P0, R19.reuse, UR10, 0x1 ;  /* 0x0000000a1302bc11 */ /* 0x040fe4000f8008ff */
[----:B-1----:R-:W-:Y:S02]  /*4fa0*/  @!P3 F2FP.F16.F32.PACK_AB R12, RZ, R11 ;  /* 0x0000000bff0cb23e */ /* 0x002fe400000000ff */
[----:B------:R-:W-:Y:S01]  /*4fb0*/  @!P3 LEA.HI.X R3, R19, UR11, R18, 0x1, P0 ;  /* 0x0000000b1303bc11 */ /* 0x000fe200080f0c12 */
[----:B------:R4:W-:Y:S04]  /*4fc0*/  @!P3 STG.E desc[UR12][R4.64], R11 ;  /* 0x0000000b0400b986 */ /* 0x0009e8000c10190c */
[----:B------:R4:W-:Y:S01]  /*4fd0*/  @!P3 STG.E.U16 desc[UR12][R2.64], R12 ;  /* 0x0000000c0200b986 */ /* 0x0009e2000c10150c */
[----:B------:R-:W-:-:S13]  /*4fe0*/  ISETP.GE.AND P0, PT, R0, R6, PT ;  /* 0x000000060000720c */ /* 0x000fda0003f06270 */
[----:B----4-:R-:W-:Y:S05]  /*4ff0*/  @!P0 BRA `(.L_x_40) ;  /* 0xfffffff800488947 */ /* 0x010fea000383ffff */
[----:B------:R-:W-:Y:S05]  /*5000*/  EXIT ;  /* 0x000000000000794d */ /* 0x000fea0003800000 */
.L_x_39:
[----:B------:R-:W-:Y:S05]  /*5010*/  @P0 BRA `(.L_x_41) ;  /* 0x0000000400700947 */ /* 0x000fea0003800000 */
[----:B------:R-:W-:-:S07]  /*5020*/  IMAD.MOV.U32 R11, RZ, RZ, RZ ;  /* 0x000000ffff0b7224 */ /* 0x000fce00078e00ff */
.L_x_42:
[----:B------:R-:W-:-:S05]  /*5030*/  IMAD.IADD R19, R9, 0x1, R11 ;  /* 0x0000000109137824 */ /* 0x000fca00078e020b */
[----:B------:R-:W-:-:S13]  /*5040*/  ISETP.GE.AND P0, PT, R19, R6, PT ;  /* 0x000000061300720c */ /* 0x000fda0003f06270 */
[----:B------:R-:W-:Y:S01]  /*5050*/  @!P0 IADD3 R0, P1, PT, R10, R19, RZ ;  /* 0x000000130a008210 */ /* 0x000fe20007f3e0ff */
[C---:B------:R-:W-:Y:S01]  /*5060*/  IMAD.IADD R27, R19.reuse, 0x1, R8 ;  /* 0x00000001131b7824 */ /* 0x040fe200078e0208 */
[----:B------:R-:W0:Y:S02]  /*5070*/  @!P0 LDC R22, c[0x0][0xf00] ;  /* 0x0003c000ff168b82 */ /* 0x000e240000000800 */
[----:B------:R-:W-:Y:S02]  /*5080*/  @!P0 LEA.HI.X.SX32 R3, R19, R7, 0x1, P1 ;  /* 0x0000000713038211 */ /* 0x000fe400008f0eff */
[----:B------:R-:W-:-:S04]  /*5090*/  @!P0 LEA R4, P1, R0, UR8, 0x2 ;  /* 0x0000000800048c11 */ /* 0x000fc8000f8210ff */
[----:B------:R-:W-:Y:S01]  /*50a0*/  @!P0 LEA.HI.X R5, R0, UR9, R3, 0x2, P1 ;  /* 0x0000000900058c11 */ /* 0x000fe200088f1403 */
[----:B------:R-:W-:Y:S01]  /*50b0*/  @!P0 IMAD.WIDE R2, R19, 0x4, R14 ;  /* 0x0000000413028825 */ /* 0x000fe200078e020e */
[----:B------:R-:W1:Y:S03]  /*50c0*/  @!P0 LDC R12, c[0x0][0xef8] ;  /* 0x0003be00ff0c8b82 */ /* 0x000e660000000800 */
[----:B------:R2:W0:Y:S04]  /*50d0*/  @!P0 LDG.E R13, desc[UR12][R4.64] ;  /* 0x0000000c040d8981 */ /* 0x000428000c1e1900 */
[----:B------:R-:W1:Y:S01]  /*50e0*/  @!P0 LDG.E R29, desc[UR12][R2.64] ;  /* 0x0000000c021d8981 */ /* 0x000e62000c1e1900 */
[C---:B------:R-:W-:Y:S01]  /*50f0*/  ISETP.GE.AND P3, PT, R27.reuse, R6, PT ;  /* 0x000000061b00720c */ /* 0x040fe20003f66270 */
[----:B------:R-:W-:Y:S01]  /*5100*/  IMAD.IADD R25, R27, 0x1, R8 ;  /* 0x000000011b197824 */ /* 0x000fe200078e0208 */
[----:B------:R-:W-:Y:S01]  /*5110*/  @!P0 IADD3 R0, P5, PT, R10, R19, RZ ;  /* 0x000000130a008210 */ /* 0x000fe20007fbe0ff */
[----:B------:R-:W-:-:S02]  /*5120*/  IMAD.MOV.U32 R20, RZ, RZ, RZ ;  /* 0x000000ffff147224 */ /* 0x000fc400078e00ff */
[C---:B------:R-:W-:Y:S01]  /*5130*/  IMAD.IADD R23, R25.reuse, 0x1, R8 ;  /* 0x0000000119177824 */ /* 0x040fe200078e0208 */
[-C--:B------:R-:W-:Y:S02]  /*5140*/  ISETP.GE.AND P2, PT, R25, R6.reuse, PT ;  /* 0x000000061900720c */ /* 0x080fe40003f46270 */
[----:B------:R-:W-:Y:S02]  /*5150*/  @!P0 LEA.HI.X.SX32 R19, R19, R7, 0x1, P5 ;  /* 0x0000000713138211 */ /* 0x000fe400028f0eff */
[----:B------:R-:W-:Y:S02]  /*5160*/  ISETP.GE.AND P1, PT, R23, R6, PT ;  /* 0x000000061700720c */ /* 0x000fe40003f26270 */
[----:B--2---:R-:W-:Y:S01]  /*5170*/  @!P0 LEA R4, P5, R0, UR10, 0x1 ;  /* 0x0000000a00048c11 */ /* 0x004fe2000f8a08ff */
[----:B------:R-:W2:Y:S01]  /*5180*/  @!P3 LDC R24, c[0x0][0xf00] ;  /* 0x0003c000ff18bb82 */ /* 0x000ea20000000800 */
[----:B------:R-:W-:Y:S02]  /*5190*/  @!P3 IADD3 R17, P4, PT, R10, R27, RZ ;  /* 0x0000001b0a11b210 */ /* 0x000fe40007f9e0ff */
[----:B------:R-:W-:-:S02]  /*51a0*/  @!P0 LEA.HI.X R5, R0, UR11, R19, 0x1, P5 ;  /* 0x0000000b00058c11 */ /* 0x000fc4000a8f0c13 */
[----:B------:R-:W-:Y:S02]  /*51b0*/  @!P3 LEA.HI.X.SX32 R18, R27, R7, 0x1, P4 ;  /* 0x000000071b12b211 */ /* 0x000fe400020f0eff */
[C---:B------:R-:W-:Y:S02]  /*51c0*/  @!P3 LEA R16, P4, R17.reuse, UR8, 0x2 ;  /* 0x000000081110bc11 */ /* 0x040fe4000f8810ff */
[----:B------:R-:W-:Y:S02]  /*51d0*/  @!P2 IADD3 R0, P5, PT, R10, R25, RZ ;  /* 0x000000190a00a210 */ /* 0x000fe40007fbe0ff */
[----:B------:R-:W-:Y:S02]  /*51e0*/  @!P3 LEA.HI.X R17, R17, UR9, R18, 0x2, P4 ;  /* 0x000000091111bc11 */ /* 0x000fe4000a0f1412 */
[----:B------:R-:W-:Y:S02]  /*51f0*/  @!P2 LEA.HI.X.SX32 R19, R25, R7, 0x1, P5 ;  /* 0x000000071913a211 */ /* 0x000fe400028f0eff */
[C---:B------:R-:W-:Y:S01]  /*5200*/  @!P2 LEA R18, P4, R0.reuse, UR8, 0x2 ;  /* 0x000000080012ac11 */ /* 0x040fe2000f8810ff */
[----:B------:R3:W2:Y:S03]  /*5210*/  @!P3 LDG.E R16, desc[UR12][R16.64] ;  /* 0x0000000c1010b981 */ /* 0x0006a6000c1e1900 */
[----:B------:R-:W-:-:S05]  /*5220*/  @!P2 LEA.HI.X R19, R0, UR9, R19, 0x2, P4 ;  /* 0x000000090013ac11 */ /* 0x000fca000a0f1413 */
[----:B------:R-:W4:Y:S01]  /*5230*/  @!P2 LDG.E R18, desc[UR12][R18.64] ;  /* 0x0000000c1212a981 */ /* 0x000f22000c1e1900 */
[----:B---3--:R-:W3:Y:S01]  /*5240*/  @!P3 LDC R17, c[0x0][0xef8] ;  /* 0x0003be00ff11bb82 */ /* 0x008ee20000000800 */
[----:B0-----:R-:W-:Y:S01]  /*5250*/  @!P0 FMUL R20, R13, R22 ;  /* 0x000000160d148220 */ /* 0x001fe20000400000 */
[----:B------:R-:W-:-:S03]  /*5260*/  @!P1 IADD3 R13, P6, PT, R10, R23, RZ ;  /* 0x000000170a0d9210 */ /* 0x000fc60007fde0ff */
[----:B-1----:R-:W-:Y:S01]  /*5270*/  @!P0 FFMA R29, -R20, R12, R29 ;  /* 0x0000000c141d8223 */ /* 0x002fe2000000011d */
[----:B------:R-:W-:Y:S02]  /*5280*/  @!P1 LEA.HI.X.SX32 R20, R23, R7, 0x1, P6 ;  /* 0x0000000717149211 */ /* 0x000fe400030f0eff */
[C---:B------:R-:W-:Y:S02]  /*5290*/  @!P1 LEA R12, P5, R13.reuse, UR8, 0x2 ;  /* 0x000000080d0c9c11 */ /* 0x040fe4000f8a10ff */
[----:B------:R-:W-:Y:S02]  /*52a0*/  @!P0 F2FP.F16.F32.PACK_AB R0, RZ, R29 ;  /* 0x0000001dff00823e */ /* 0x000fe400000000ff */
[----:B------:R-:W-:Y:S01]  /*52b0*/  @!P1 LEA.HI.X R13, R13, UR9, R20, 0x2, P5 ;  /* 0x000000090d0d9c11 */ /* 0x000fe2000a8f1414 */
[----:B------:R-:W-:Y:S01]  /*52c0*/  @!P3 IMAD.WIDE R20, R27, 0x4, R14 ;  /* 0x000000041b14b825 */ /* 0x000fe200078e020e */
[----:B------:R-:W-:-:S03]  /*52d0*/  PRMT R26, R0, 0x7610, R26 ;  /* 0x00007610001a7816 */ /* 0x000fc6000000001a */
[----:B------:R0:W5:Y:S04]  /*52e0*/  @!P1 LDG.E R12, desc[UR12][R12.64] ;  /* 0x0000000c0c0c9981 */ /* 0x000168000c1e1900 */
[----:B------:R1:W-:Y:S04]  /*52f0*/  @!P0 STG.E desc[UR12][R2.64], R29 ;  /* 0x0000001d02008986 */ /* 0x0003e8000c10190c */
[----:B------:R4:W-:Y:S01]  /*5300*/  @!P0 STG.E.U16 desc[UR12][R4.64], R26 ;  /* 0x0000001a04008986 */ /* 0x0009e2000c10150c */
[----:B------:R-:W-:Y:S01]  /*5310*/  IMAD.MOV.U32 R0, RZ, RZ, RZ ;  /* 0x000000ffff007224 */ /* 0x000fe200078e00ff */
[----:B0-----:R-:W0:Y:S02]  /*5320*/  @!P2 LDC R13, c[0x0][0xf00] ;  /* 0x0003c000ff0dab82 */ /* 0x001e240000000800 */
[----:B------:R-:W3:Y:S01]  /*5330*/  @!P3 LDG.E R22, desc[UR12][R20.64] ;  /* 0x0000000c1416b981 */ /* 0x000ee2000c1e1900 */
[----:B------:R-:W-:Y:S01]  /*5340*/  @!P3 IADD3 R19, P0, PT, R10, R27, RZ ;  /* 0x0000001b0a13b210 */ /* 0x000fe20007f1e0ff */
[----:B--2---:R-:W-:-:S03]  /*5350*/  @!P3 FMUL R0, R16, R24 ;  /* 0x000000181000b220 */ /* 0x004fc60000400000 */
[----:B------:R-:W-:Y:S02]  /*5360*/  @!P3 LEA.HI.X.SX32 R24, R27, R7, 0x1, P0 ;  /* 0x000000071b18b211 */ /* 0x000fe400000f0eff */
[----:B------:R-:W-:Y:S01]  /*5370*/  @!P3 LEA R16, P0, R19, UR10, 0x1 ;  /* 0x0000000a1310bc11 */ /* 0x000fe2000f8008ff */
[----:B-1----:R-:W-:Y:S01]  /*5380*/  @!P2 IMAD.WIDE R2, R25, 0x4, R14 ;  /* 0x000000041902a825 */ /* 0x002fe200078e020e */
[----:B------:R-:W1:Y:S03]  /*5390*/  @!P2 LDC R27, c[0x0][0xef8] ;  /* 0x0003be00ff1bab82 */ /* 0x000e660000000800 */
[----:B---3--:R-:W-:Y:S01]  /*53a0*/  @!P3 FFMA R22, -R0, R17, R22 ;  /* 0x000000110016b223 */ /* 0x008fe20000000116 */
[----:B------:R-:W-:-:S04]  /*53b0*/  @!P3 LEA.HI.X R17, R19, UR11, R24, 0x1, P0 ;  /* 0x0000000b1311bc11 */ /* 0x000fc800080f0c18 */
[----:B------:R-:W-:-:S04]  /*53c0*/  @!P3 F2FP.F16.F32.PACK_AB R0, RZ, R22 ;  /* 0x00000016ff00b23e */ /* 0x000fc800000000ff */
[----:B------:R-:W-:Y:S01]  /*53d0*/  PRMT R19, R0, 0x7610, R19 ;  /* 0x0000761000137816 */ /* 0x000fe20000000013 */
[----:B------:R-:W-:Y:S04]  /*53e0*/  @!P3 STG.E desc[UR12][R20.64], R22 ;  /* 0x000000161400b986 */ /* 0x000fe8000c10190c */
[----:B------:R2:W-:Y:S04]  /*53f0*/  @!P3 STG.E.U16 desc[UR12][R16.64], R19 ;  /* 0x000000131000b986 */ /* 0x0005e8000c10150c */
[----:B----4-:R-:W1:Y:S01]  /*5400*/  @!P2 LDG.E R5, desc[UR12][R2.64] ;  /* 0x0000000c0205a981 */ /* 0x010e62000c1e1900 */
[----:B------:R-:W-:-:S02]  /*5410*/  IMAD.MOV.U32 R0, RZ, RZ, RZ ;  /* 0x000000ffff007224 */ /* 0x000fc400078e00ff */
[----:B0-----:R-:W-:Y:S01]  /*5420*/  @!P2 FMUL R0, R18, R13 ;  /* 0x0000000d1200a220 */ /* 0x001fe20000400000 */
[----:B------:R-:W-:-:S04]  /*5430*/  @!P2 IADD3 R4, P0, PT, R10, R25, RZ ;  /* 0x000000190a04a210 */ /* 0x000fc80007f1e0ff */
[----:B------:R-:W-:Y:S01]  /*5440*/  @!P2 LEA.HI.X.SX32 R25, R25, R7, 0x1, P0 ;  /* 0x000000071919a211 */ /* 0x000fe200000f0eff */
[----:B--2---:R-:W5:Y:S01]  /*5450*/  @!P1 LDC R17, c[0x0][0xf00] ;  /* 0x0003c000ff119b82 */ /* 0x004f620000000800 */
[----:B------:R-:W-:-:S04]  /*5460*/  @!P2 LEA R18, P0, R4, UR10, 0x1 ;  /* 0x0000000a0412ac11 */ /* 0x000fc8000f8008ff */
[----:B------:R-:W-:-:S03]  /*5470*/  @!P2 LEA.HI.X R19, R4, UR11, R25, 0x1, P0 ;  /* 0x0000000b0413ac11 */ /* 0x000fc600080f0c19 */
[----:B------:R-:W0:Y:S01]  /*5480*/  @!P1 LDC R16, c[0x0][0xef8] ;  /* 0x0003be00ff109b82 */ /* 0x000e220000000800 */
[----:B-1----:R-:W-:-:S05]  /*5490*/  @!P2 FFMA R27, -R0, R27, R5 ;  /* 0x0000001b001ba223 */ /* 0x002fca0000000105 */
[----:B------:R-:W-:Y:S01]  /*54a0*/  @!P2 F2FP.F16.F32.PACK_AB R0, RZ, R27 ;  /* 0x0000001bff00a23e */ /* 0x000fe200000000ff */
[----:B------:R-:W-:-:S03]  /*54b0*/  @!P1 IMAD.WIDE R4, R23, 0x4, R14 ;  /* 0x0000000417049825 */ /* 0x000fc600078e020e */
[----:B------:R-:W-:Y:S01]  /*54c0*/  PRMT R21, R0, 0x7610, R21 ;  /* 0x0000761000157816 */ /* 0x000fe20000000015 */
[----:B------:R1:W-:Y:S04]  /*54d0*/  @!P2 STG.E desc[UR12][R2.64], R27 ;  /* 0x0000001b0200a986 */ /* 0x0003e8000c10190c */
[----:B------:R1:W-:Y:S04]  /*54e0*/  @!P2 STG.E.U16 desc[UR12][R18.64], R21 ;  /* 0x000000151200a986 */ /* 0x0003e8000c10150c */
[----:B------:R-:W0:Y:S01]  /*54f0*/  @!P1 LDG.E R13, desc[UR12][R4.64] ;  /* 0x0000000c040d9981 */ /* 0x000e22000c1e1900 */
[----:B------:R-:W-:-:S02]  /*5500*/  IMAD.MOV.U32 R0, RZ, RZ, RZ ;  /* 0x000000ffff007224 */ /* 0x000fc400078e00ff */
[----:B-----5:R-:W-:Y:S01]  /*5510*/  @!P1 FMUL R0, R12, R17 ;  /* 0x000000110c009220 */ /* 0x020fe20000400000 */
[----:B------:R-:W-:-:S04]  /*5520*/  @!P1 IADD3 R20, P0, PT, R10, R23, RZ ;  /* 0x000000170a149210 */ /* 0x000fc80007f1e0ff */
[----:B------:R-:W-:Y:S02]  /*5530*/  @!P1 LEA.HI.X.SX32 R23, R23, R7, 0x1, P0 ;  /* 0x0000000717179211 */ /* 0x000fe400000f0eff */
[----:B------:R-:W-:Y:S01]  /*5540*/  @!P1 LEA R12, P0, R20, UR10, 0x1 ;  /* 0x0000000a140c9c11 */ /* 0x000fe2000f8008ff */
[----:B------:R-:W-:Y:S02]  /*5550*/  IMAD R11, R8, 0x4, R11 ;  /* 0x00000004080b7824 */ /* 0x000fe400078e020b */
[----:B0-----:R-:W-:Y:S01]  /*5560*/  @!P1 FFMA R17, -R0, R16, R13 ;  /* 0x0000001000119223 */ /* 0x001fe2000000010d */
[----:B------:R-:W-:-:S04]  /*5570*/  @!P1 LEA.HI.X R13, R20, UR11, R23, 0x1, P0 ;  /* 0x0000000b140d9c11 */ /* 0x000fc800080f0c17 */
[----:B------:R-:W-:Y:S01]  /*5580*/  @!P1 F2FP.F16.F32.PACK_AB R0, RZ, R17 ;  /* 0x00000011ff00923e */ /* 0x000fe200000000ff */
[----:B------:R1:W-:Y:S04]  /*5590*/  @!P1 STG.E desc[UR12][R4.64], R17 ;  /* 0x0000001104009986 */ /* 0x0003e8000c10190c */
[----:B------:R1:W-:Y:S01]  /*55a0*/  @!P1 STG.E.U16 desc[UR12][R12.64], R0 ;  /* 0x000000000c009986 */ /* 0x0003e2000c10150c */
[----:B------:R-:W-:-:S13]  /*55b0*/  ISETP.GE.AND P0, PT, R11, R6, PT ;  /* 0x000000060b00720c */ /* 0x000fda0003f06270 */
[----:B-1----:R-:W-:Y:S05]  /*55c0*/  @!P0 BRA `(.L_x_42) ;  /* 0xfffffff800988947 */ /* 0x002fea000383ffff */
[----:B------:R-:W-:Y:S05]  /*55d0*/  EXIT ;  /* 0x000000000000794d */ /* 0x000fea0003800000 */
.L_x_41:
[----:B------:R-:W-:-:S07]  /*55e0*/  IMAD.MOV.U32 R0, RZ, RZ, RZ ;  /* 0x000000ffff007224 */ /* 0x000fce00078e00ff */
.L_x_43:
        /* <DEDUP_REMOVED lines=111> */
.L_x_44:
[----:B------:R-:W-:-:S00]  /*5ce0*/  BRA `(.L_x_44) ;  /* 0xfffffffc00fc7947 */ /* 0x000fc0000383ffff */
[----:B------:R-:W-:-:S00]  /*5cf0*/  NOP ;  /* 0x0000000000007918 */ /* 0x000fc00000000000 */
        /* <DEDUP_REMOVED lines=8> */
.L_x_158:


//--------------------- .text._Z25multi_tensor_apply_kernelI18TensorListMetadataILi4ELb0EEN18transformer_engine16multi_tensor_sgd10SGDFunctorILi4E6__halffEEJffffbbbfEEvlPViT_T0_DpT1_ --------------------------
	.section	.text._Z25multi_tensor_apply_kernelI18TensorListMetadataILi4ELb0EEN18transformer_engine16multi_tensor_sgd10SGDFunctorILi4E6__halffEEJffffbbbfEEvlPViT_T0_DpT1_,"ax",@progbits
	.align	128
        .global         _Z25multi_tensor_apply_kernelI18TensorListMetadataILi4ELb0EEN18transformer_engine16multi_tensor_sgd10SGDFunctorILi4E6__halffEEJffffbbbfEEvlPViT_T0_DpT1_
        .type           _Z25multi_tensor_apply_kernelI18TensorListMetadataILi4ELb0EEN18transformer_engine16multi_tensor_sgd10SGDFunctorILi4E6__halffEEJffffbbbfEEvlPViT_T0_DpT1_,@function
        .size           _Z25multi_tensor_apply_kernelI18TensorListMetadataILi4ELb0EEN18transformer_engine16multi_tensor_sgd10SGDFunctorILi4E6__halffEEJffffbbbfEEvlPViT_T0_DpT1_,(.L_x_159 - _Z25multi_tensor_apply_kernelI18TensorListMetadataILi4ELb0EEN18transformer_engine16multi_tensor_sgd10SGDFunctorILi4E6__halffEEJffffbbbfEEvlPViT_T0_DpT1_)
        .other          _Z25multi_tensor_apply_kernelI18TensorListMetadataILi4ELb0EEN18transformer_engine16multi_tensor_sgd10SGDFunctorILi4E6__halffEEJffffbbbfEEvlPViT_T0_DpT1_,@"STO_CUDA_ENTRY STV_DEFAULT"
_Z25multi_tensor_apply_kernelI18TensorListMetadataILi4ELb0EEN18transformer_engine16multi_tensor_sgd10SGDFunctorILi4E6__halffEEJffffbbbfEEvlPViT_T0_DpT1_:
.text._Z25multi_tensor_apply_kernelI18TensorListMetadataILi4ELb0EEN18transformer_engine16multi_tensor_sgd10SGDFunctorILi4E6__halffEEJffffbbbfEEvlPViT_T0_DpT1_:
        /* <DEDUP_REMOVED lines=55> */
.L_x_63:
[----:B------:R-:W-:-:S04]  /*0370*/  IMAD.IADD R24, R9, 0x1, R0 ;  /* 0x0000000109187824 */ /* 0x000fc800078e0200 */
[----:B-123--:R-:W-:-:S04]  /*0380*/  IMAD.IADD R3, R24, 0x1, R8 ;  /* 0x0000000118037824 */ /* 0x00efc800078e0208 */
[C---:B0-----:R-:W-:Y:S01]  /*0390*/  IMAD.IADD R17, R3.reuse, 0x1, R8 ;  /* 0x0000000103117824 */ /* 0x041fe200078e0208 */
[----:B------:R-:W-:-:S03]  /*03a0*/  ISETP.GE.AND P5, PT, R3, R6, PT ;  /* 0x000000060300720c */ /* 0x000fc60003fa6270 */
[C---:B------:R-:W-:Y:S01]  /*03b0*/  IMAD.IADD R9, R17.reuse, 0x1, R8 ;  /* 0x0000000111097824 */ /* 0x040fe200078e0208 */
[----:B------:R-:W-:-:S04]  /*03c0*/  ISETP.GE.AND P4, PT, R17, R6, PT ;  /* 0x000000061100720c */ /* 0x000fc80003f86270 */
[----:B------:R-:W-:-:S05]  /*03d0*/  ISETP.GE.AND P3, PT, R9, R6, PT ;  /* 0x000000060900720c */ /* 0x000fca0003f66270 */
[----:B------:R-:W-:-:S04]  /*03e0*/  @!P5 IADD3 R2, P2, PT, R10, R3, RZ ;  /* 0x000000030a02d210 */ /* 0x000fc80007f5e0ff */
[----:B------:R-:W-:Y:S02]  /*03f0*/  @!P5 LEA.HI.X.SX32 R5, R3, R7, 0x1, P2 ;  /* 0x000000070305d211 */ /* 0x000fe400010f0eff */
[----:B------:R-:W-:Y:S02]  /*0400*/  @!P5 LEA R4, P2, R2, UR8, 0x1 ;  /* 0x000000080204dc11 */ /* 0x000fe4000f8408ff */
[--C-:B------:R-:W-:Y:S02]  /*0410*/  @!P3 IADD3 R23, PT, PT, R8, R24, R8.reuse ;  /* 0x000000180817b210 */ /* 0x100fe40007ffe008 */
[----:B------:R-:W-:Y:S02]  /*0420*/  @!P5 LEA.HI.X R5, R2, UR9, R5, 0x1, P2 ;  /* 0x000000090205dc11 */ /* 0x000fe400090f0c05 */
[----:B------:R-:W-:Y:S01]  /*0430*/  @!P4 IADD3 R2, P2, PT, R10, R17, RZ ;  /* 0x000000110a02c210 */ /* 0x000fe20007f5e0ff */
[----:B------:R-:W-:Y:S02]  /*0440*/  @!P3 IMAD.IADD R23, R23, 0x1, R8 ;  /* 0x000000011717b824 */ /* 0x000fe400078e0208 */
[----:B------:R2:W3:Y:S01]  /*0450*/  @!P5 LDG.E.U16 R11, desc[UR12][R4.64] ;  /* 0x0000000c040bd981 */ /* 0x0004e2000c1e1500 */
[----:B------:R-:W-:-:S02]  /*0460*/  @!P4 LEA.HI.X.SX32 R9, R17, R7, 0x1, P2 ;  /* 0x000000071109c211 */ /* 0x000fc400010f0eff */
[----:B------:R-:W-:-:S04]  /*0470*/  @!P4 LEA R28, P2, R2, UR8, 0x1 ;  /* 0x00000008021ccc11 */ /* 0x000fc8000f8408ff */
[----:B------:R-:W-:Y:S02]  /*0480*/  @!P4 LEA.HI.X R29, R2, UR9, R9, 0x1, P2 ;  /* 0x00000009021dcc11 */ /* 0x000fe400090f0c09 */
[----:B------:R-:W-:Y:S01]  /*0490*/  @!P3 IADD3 R2, P2, PT, R10, R23, RZ ;  /* 0x000000170a02b210 */ /* 0x000fe20007f5e0ff */
[----:B------:R-:W-:Y:S02]  /*04a0*/  IMAD.MOV.U32 R19, RZ, RZ, RZ ;  /* 0x000000ffff137224 */ /* 0x000fe400078e00ff */
[----:B------:R-:W-:Y:S01]  /*04b0*/  IMAD.MOV.U32 R22, RZ, RZ, RZ ;  /* 0x000000ffff167224 */ /* 0x000fe200078e00ff */
[----:B--2---:R-:W-:Y:S01]  /*04c0*/  @!P3 LEA.HI.X.SX32 R5, R23, R7, 0x1, P2 ;  /* 0x000000071705b211 */ /* 0x004fe200010f0eff */
[----:B------:R2:W4:Y:S01]  /*04d0*/  @!P4 LDG.E.U16 R18, desc[UR12][R28.64] ;  /* 0x0000000c1c12c981 */ /* 0x000522000c1e1500 */
[----:B------:R-:W-:-:S04]  /*04e0*/  @!P3 LEA R20, P2, R2, UR8, 0x1 ;  /* 0x000000080214bc11 */ /* 0x000fc8000f8408ff */
[----:B------:R-:W-:Y:S02]  /*04f0*/  @!P3 LEA.HI.X R21, R2, UR9, R5, 0x1, P2 ;  /* 0x000000090215bc11 */ /* 0x000fe400090f0c05 */
[----:B------:R-:W-:Y:S01]  /*0500*/  ISETP.GE.AND P2, PT, R24, R6, PT ;  /* 0x000000061800720c */ /* 0x000fe20003f46270 */
[C---:B------:R-:W-:Y:S02]  /*0510*/  @!P5 IMAD.WIDE R4, R3.reuse, 0x4, R14 ;  /* 0x000000040304d825 */ /* 0x040fe400078e020e */
[----:B------:R0:W4:Y:S01]  /*0520*/  @!P3 LDG.E.U16 R27, desc[UR12][R20.64] ;  /* 0x0000000c141bb981 */ /* 0x000122000c1e1500 */
[----:B--2---:R-:W2:Y:S01]  /*0530*/  @!P5 LDC R28, c[0x0][0xf00] ;  /* 0x0003c000ff1cdb82 */ /* 0x004ea20000000800 */
[----:B------:R-:W-:Y:S02]  /*0540*/  @!P5 IMAD.WIDE R2, R3, 0x4, R12 ;  /* 0x000000040302d825 */ /* 0x000fe400078e020c */
[----:B------:R1:W5:Y:S04]  /*0550*/  @!P5 LDG.E R19, desc[UR12][R4.64] ;  /* 0x0000000c0413d981 */ /* 0x000368000c1e1900 */
[----:B------:R1:W5:Y:S01]  /*0560*/  @!P5 LDG.E R22, desc[UR12][R2.64] ;  /* 0x0000000c0216d981 */ /* 0x000362000c1e1900 */
[----:B------:R-:W-:Y:S01]  /*0570*/  IMAD.MOV.U32 R25, RZ, RZ, RZ ;  /* 0x000000ffff197224 */ /* 0x000fe200078e00ff */
[----:B------:R-:W-:Y:S01]  /*0580*/  @!P2 IADD3 R9, P6, PT, R10, R24, RZ ;  /* 0x000000180a09a210 */ /* 0x000fe20007fde0ff */
[----:B0-----:R-:W-:Y:S01]  /*0590*/  @!P4 IMAD.WIDE R20, R17, 0x4, R14 ;  /* 0x000000041114c825 */ /* 0x001fe200078e020e */
[----:B------:R-:W0:Y:S02]  /*05a0*/  @!P4 LDC R29, c[0x0][0xf00] ;  /* 0x0003c000ff1dcb82 */ /* 0x000e240000000800 */
[----:B------:R-:W-:-:S02]  /*05b0*/  @!P2 LEA.HI.X.SX32 R26, R24, R7, 0x1, P6 ;  /* 0x00000007181aa211 */ /* 0x000fc400030f0eff */
[C---:B-1----:R-:W-:Y:S02]  /*05c0*/  @!P2 LEA R4, P6, R9.reuse, UR8, 0x1 ;  /* 0x000000080904ac11 */ /* 0x042fe4000f8c08ff */
[----:B------:R-:W-:Y:S02]  /*05d0*/  CS2R R2, SRZ ;  /* 0x0000000000027805 */ /* 0x000fe4000001ff00 */
[----:B------:R-:W-:-:S04]  /*05e0*/  @!P2 LEA.HI.X R5, R9, UR9, R26, 0x1, P6 ;  /* 0x000000090905ac11 */ /* 0x000fc8000b0f0c1a */
[----:B------:R1:W5:Y:S01]  /*05f0*/  @!P4 LDG.E R2, desc[UR12][R20.64] ;  /* 0x0000000c1402c981 */ /* 0x000362000c1e1900 */
[----:B------:R-:W-:-:S03]  /*0600*/  IMAD.MOV.U32 R26, RZ, RZ, RZ ;  /* 0x000000ffff1a7224 */ /* 0x000fc600078e00ff */
[----:B------:R-:W4:Y:S01]  /*0610*/  @!P2 LDG.E.U16 R9, desc[UR12][R4.64] ;  /* 0x0000000c0409a981 */ /* 0x000f22000c1e1500 */
[----:B-1----:R-:W-:-:S05]  /*0620*/  @!P2 IMAD.WIDE R20, R24, 0x4, R14 ;  /* 0x000000041814a825 */ /* 0x002fca00078e020e */
[----:B------:R1:W5:Y:S02]  /*0630*/  @!P2 LDG.E R25, desc[UR12][R20.64] ;  /* 0x0000000c1419a981 */ /* 0x000364000c1e1900 */
[----:B-1----:R-:W-:-:S05]  /*0640*/  @!P2 IMAD.WIDE R20, R24, 0x4, R12 ;  /* 0x000000041814a825 */ /* 0x002fca00078e020c */
[----:B------:R-:W5:Y:S01]  /*0650*/  @!P2 LDG.E R26, desc[UR12][R20.64] ;  /* 0x0000000c141aa981 */ /* 0x000f62000c1e1900 */
[----:B------:R-:W-:Y:S01]  /*0660*/  @!P4 IMAD.WIDE R16, R17, 0x4, R12 ;  /* 0x000000041110c825 */ /* 0x000fe200078e020c */
[----:B------:R-:W-:-:S04]  /*0670*/  CS2R R4, SRZ ;  /* 0x0000000000047805 */ /* 0x000fc8000001ff00 */
[----:B------:R1:W5:Y:S02]  /*0680*/  @!P4 LDG.E R3, desc[UR12][R16.64] ;  /* 0x0000000c1003c981 */ /* 0x000364000c1e1900 */
[----:B-1----:R-:W-:-:S05]  /*0690*/  @!P3 IMAD.WIDE R16, R23, 0x4, R14 ;  /* 0x000000041710b825 */ /* 0x002fca00078e020e */
[----:B------:R1:W5:Y:S02]  /*06a0*/  @!P3 LDG.E R4, desc[UR12][R16.64] ;  /* 0x0000000c1004b981 */ /* 0x000364000c1e1900 */
[----:B-1----:R-:W-:-:S04]  /*06b0*/  @!P3 IMAD.WIDE R16, R23, 0x4, R12 ;  /* 0x000000041710b825 */ /* 0x002fc800078e020c */
[----:B------:R-:W-:Y:S01]  /*06c0*/  IMAD.MOV.U32 R23, RZ, RZ, RZ ;  /* 0x000000ffff177224 */ /* 0x000fe200078e00ff */
[----:B------:R1:W5:Y:S02]  /*06d0*/  @!P3 LDG.E R5, desc[UR12][R16.64] ;  /* 0x0000000c1005b981 */ /* 0x000364000c1e1900 */
[----:B-1----:R-:W1:Y:S01]  /*06e0*/  @!P2 LDC R16, c[0x0][0xf00] ;  /* 0x0003c000ff10ab82 */ /* 0x002e620000000800 */
[----:B------:R-:W-:Y:S01]  /*06f0*/  BSSY.RECONVERGENT B0, `(.L_x_48) ;  /* 0x00000ca000007945 */ /* 0x000fe20003800200 */
[----:B---3--:R-:W-:-:S05]  /*0700*/  @!P5 HADD2.F32 R11, -RZ, R11.H0_H0 ;  /* 0x2000000bff0bd230 */ /* 0x008fca0000004100 */
[----:B--2---:R-:W-:Y:S02]  /*0710*/  @!P5 FMUL R23, R11, R28 ;  /* 0x0000001c0b17d220 */ /* 0x004fe40000400000 */
[----:B------:R-:W2:Y:S01]  /*0720*/  @!P3 LDC R28, c[0x0][0xf00] ;  /* 0x0003c000ff1cbb82 */ /* 0x000ea20000000800 */
[----:B------:R-:W-:Y:S02]  /*0730*/  IMAD.MOV.U32 R11, RZ, RZ, RZ ;  /* 0x000000ffff0b7224 */ /* 0x000fe400078e00ff */
[----:B----4-:R-:W-:-:S05]  /*0740*/  @!P4 HADD2.F32 R18, -RZ, R18.H0_H0 ;  /* 0x20000012ff12c230 */ /* 0x010fca0000004100 */
[----:B0-----:R-:W-:Y:S01]  /*0750*/  @!P4 FMUL R11, R18, R29 ;  /* 0x0000001d120bc220 */ /* 0x001fe20000400000 */
[----:B------:R-:W-:Y:S02]  /*0760*/  IMAD.MOV.U32 R18, RZ, RZ, RZ ;  /* 0x000000ffff127224 */ /* 0x000fe400078e00ff */
[----:B------:R-:W-:-:S05]  /*0770*/  @!P3 HADD2.F32 R27, -RZ, R27.H0_H0 ;  /* 0x2000001bff1bb230 */ /* 0x000fca0000004100 */
[----:B--2---:R-:W-:Y:S01]  /*0780*/  @!P3 FMUL R18, R27, R28 ;  /* 0x0000001c1b12b220 */ /* 0x004fe20000400000 */
[----:B------:R-:W-:Y:S02]  /*0790*/  IMAD.MOV.U32 R27, RZ, RZ, RZ ;  /* 0x000000ffff1b7224 */ /* 0x000fe400078e00ff */
[----:B------:R-:W-:-:S05]  /*07a0*/  @!P2 HADD2.F32 R9, -RZ, R9.H0_H0 ;  /* 0x20000009ff09a230 */ /* 0x000fca0000004100 */
[----:B-1----:R-:W-:Y:S01]  /*07b0*/  @!P2 FMUL R27, R9, R16 ;  /* 0x00000010091ba220 */ /* 0x002fe20000400000 */
[----:B------:R-:W-:Y:S06]  /*07c0*/  @!P1 BRA `(.L_x_49) ;  /* 0x0000000400849947 */ /* 0x000fec0003800000 */
[----:B------:R-:W0:Y:S01]  /*07d0*/  S2R R9, SR_TID.X ;  /* 0x0000000000097919 */ /* 0x000e220000002100 */
[----:B------:R-:W-:Y:S01]  /*07e0*/  ISETP.GE.AND P2, PT, R24, R6, PT ;  /* 0x000000061800720c */ /* 0x000fe20003f46270 */
[----:B------:R-:W-:-:S12]  /*07f0*/  BSSY.RECONVERGENT B1, `(.L_x_50) ;  /* 0x0000015000017945 */ /* 0x000fd80003800200 */
[----:B------:R-:W-:Y:S05]  /*0800*/  @P2 BRA `(.L_x_51) ;  /* 0x00000000004c2947 */ /* 0x000fea0003800000 */
[----:B------:R-:W1:Y:S01]  /*0810*/  LDC.64 R16, c[0x0][0xef0] ;  /* 0x0003bc00ff107b82 */ /* 0x000e620000000a00 */
[----:B-----5:R-:W-:Y:S01]  /*0820*/  FFMA R28, R25, UR5, R27 ;  /* 0x00000005191c7c23 */ /* 0x020fe2000800001b */
[----:B------:R-:W-:-:S04]  /*0830*/  IMAD.WIDE R20, R24, 0x4, R14 ;  /* 0x0000000418147825 */ /* 0x000fc800078e020e */
[----:B-1----:R-:W-:-:S04]  /*0840*/  FADD R17, -R17, 1 ;  /* 0x3f80000011117421 */ /* 0x002fc80000000100 */
[----:B------:R-:W-:-:S04]  /*0850*/  FMUL R17, R28, R17 ;  /* 0x000000111c117220 */ /* 0x000fc80000400000 */
[-C--:B------:R-:W-:Y:S02]  /*0860*/  FFMA R27, R26, R16.reuse, R17 ;  /* 0x000000101a1b7223 */ /* 0x080fe40000000011 */
[----:B------:R-:W2:Y:S02]  /*0870*/  LDG.E R17, desc[UR12][R20.64] ;  /* 0x0000000c14117981 */ /* 0x000ea4000c1e1900 */
[----:B------:R-:W-:-:S04]  /*0880*/  FFMA R16, R27, R16, R28 ;  /* 0x000000101b107223 */ /* 0x000fc8000000001c */
[----:B------:R-:W-:-:S04]  /*0890*/  @P0 FFMA R16, R25, UR5, R16 ;  /* 0x0000000519100c23 */ /* 0x000fc80008000010 */
        /* <DEDUP_REMOVED lines=10> */
.L_x_51:
[----:B------:R-:W-:Y:S05]  /*0940*/  BSYNC.RECONVERGENT B1 ;  /* 0x0000000000017941 */ /* 0x000fea0003800200 */
.L_x_50:
        /* <DEDUP_REMOVED lines=26> */
.L_x_53:
[----:B------:R-:W-:Y:S05]  /*0af0*/  BSYNC.RECONVERGENT B1 ;  /* 0x0000000000017941 */ /* 0x000fea0003800200 */
.L_x_52:
        /* <DEDUP_REMOVED lines=24> */
.L_x_55:
[----:B------:R-:W-:Y:S05]  /*0c80*/  BSYNC.RECONVERGENT B1 ;  /* 0x0000000000017941 */ /* 0x000fea0003800200 */
.L_x_54:
        /* <DEDUP_REMOVED lines=21> */
.L_x_49:
[----:B------:R-:W0:Y:S01]  /*0de0*/  S2R R9, SR_TID.X ;  /* 0x0000000000097919 */ /* 0x000e220000002100 */
[----:B------:R-:W-:Y:S01]  /*0df0*/  ISETP.GE.AND P2, PT, R24, R6, PT ;  /* 0x000000061800720c */ /* 0x000fe20003f46270 */
[----:B------:R-:W-:-:S12]  /*0e00*/  BSSY.RECONVERGENT B1, `(.L_x_57) ;  /* 0x0000014000017945 */ /* 0x000fd80003800200 */
[----:B------:R-:W-:Y:S05]  /*0e10*/  @P2 BRA `(.L_x_58) ;  /* 0x0000000000482947 */ /* 0x000fea0003800000 */
[----:B------:R-:W1:Y:S02]  /*0e20*/  LDC.64 R16, c[0x0][0xef0] ;  /* 0x0003bc00ff107b82 */ /* 0x000e640000000a00 */
[----:B-1----:R-:W-:-:S04]  /*0e30*/  FADD R20, -R17, 1 ;  /* 0x3f80000011147421 */ /* 0x002fc80000000100 */
[----:B------:R-:W-:Y:S01]  /*0e40*/  FMUL R17, R20, R27 ;  /* 0x0000001b14117220 */ /* 0x000fe20000400000 */
[----:B------:R-:W-:-:S04]  /*0e50*/  IMAD.WIDE R20, R24, 0x4, R14 ;  /* 0x0000000418147825 */ /* 0x000fc800078e020e */
[-C--:B-----5:R-:W-:Y:S02]  /*0e60*/  FFMA R26, R26, R16.reuse, R17 ;  /* 0x000000101a1a7223 */ /* 0x0a0fe40000000011 */
[----:B------:R-:W2:Y:S02]  /*0e70*/  LDG.E R17, desc[UR12][R20.64] ;  /* 0x0000000c14117981 */ /* 0x000ea4000c1e1900 */
[----:B------:R-:W-:-:S04]  /*0e80*/  FFMA R16, R26, R16, R27 ;  /* 0x000000101a107223 */ /* 0x000fc8000000001b */
[----:B------:R-:W-:-:S04]  /*0e90*/  @P0 FFMA R16, R25, UR5, R16 ;  /* 0x0000000519100c23 */ /* 0x000fc80008000010 */
[----:B--2---:R-:W-:Y:S01]  /*0ea0*/  FFMA R27, -R16, UR4, R17 ;  /* 0x00000004101b7c23 */ /* 0x004fe20008000111 */
        /* <DEDUP_REMOVED lines=9> */
.L_x_58:
[----:B------:R-:W-:Y:S05]  /*0f40*/  BSYNC.RECONVERGENT B1 ;  /* 0x0000000000017941 */ /* 0x000fea0003800200 */
.L_x_57:
[----:B0-----:R-:W-:Y:S01]  /*0f50*/  IADD3 R27, PT, PT, R8, R0, R9 ;  /* 0x00000000081b7210 */ /* 0x001fe20007ffe009 */
[----:B------:R-:W-:Y:S03]  /*0f60*/  BSSY.RECONVERGENT B1, `(.L_x_59) ;  /* 0x0000018000017945 */ /* 0x000fe60003800200 */
[C---:B------:R-:W-:Y:S01]  /*0f70*/  ISETP.GE.AND P2, PT, R27.reuse, R6, PT ;  /* 0x000000061b00720c */ /* 0x040fe20003f46270 */
[----:B-1----:R-:W-:-:S04]  /*0f80*/  IMAD.IADD R24, R27, 0x1, R8 ;  /* 0x000000011b187824 */ /* 0x002fc800078e0208 */
        /* <DEDUP_REMOVED lines=21> */
.L_x_60:
[----:B------:R-:W-:Y:S05]  /*10e0*/  BSYNC.RECONVERGENT B1 ;  /* 0x0000000000017941 */ /* 0x000fea0003800200 */
.L_x_59:
        /* <DEDUP_REMOVED lines=22> */
.L_x_62:
[----:B------:R-:W-:Y:S05]  /*1250*/  BSYNC.RECONVERGENT B1 ;  /* 0x0000000000017941 */ /* 0x000fea0003800200 */
.L_x_61:
        /* <DEDUP_REMOVED lines=19> */
.L_x_56:
[----:B------:R-:W-:Y:S05]  /*1390*/  BSYNC.RECONVERGENT B0 ;  /* 0x0000000000007941 */ /* 0x000fea0003800200 */
.L_x_48:
[----:B------:R-:W-:-:S05]  /*13a0*/  IMAD R0, R8, 0x4, R0 ;  /* 0x0000000408007824 */ /* 0x000fca00078e0200 */
[----:B------:R-:W-:-:S13]  /*13b0*/  ISETP.GE.AND P2, PT, R0, R6, PT ;  /* 0x000000060000720c */ /* 0x000fda0003f46270 */
[----:B------:R-:W-:Y:S05]  /*13c0*/  @!P2 BRA `(.L_x_63) ;  /* 0xffffffec00e8a947 */ /* 0x000fea000383ffff */
[----:B------:R-:W-:Y:S05]  /*13d0*/  EXIT ;  /* 0x000000000000794d */ /* 0x000fea0003800000 */
.L_x_47:
[----:B------:R-:W-:Y:S01]  /*13e0*/  IMAD.MOV.U32 R5, RZ, RZ, RZ ;  /* 0x000000ffff057224 */ /* 0x000fe200078e00ff */
[----:B------:R-:W0:Y:S01]  /*13f0*/  LDCU UR5, c[0x0][0xeec] ;  /* 0x0001dd80ff0577ac */ /* 0x000e220008000800 */
[----:B------:R-:W1:Y:S05]  /*1400*/  LDCU UR4, c[0x0][0xef8] ;  /* 0x0001df00ff0477ac */ /* 0x000e6a0008000800 */
.L_x_76:
        /* <DEDUP_REMOVED lines=8> */
[----:B------:R-:W-:Y:S01]  /*1490*/  @!P5 LEA.HI.X R29, R0, UR9, R9, 0x1, P2 ;  /* 0x00000009001ddc11 */ /* 0x000fe200090f0c09 */
[----:B------:R-:W-:Y:S01]  /*14a0*/  IMAD.IADD R9, R25, 0x1, R8 ;  /* 0x0000000119097824 */ /* 0x000fe200078e0208 */
[----:B------:R-:W-:-:S03]  /*14b0*/  @!P4 IADD3 R0, P2, PT, R10, R25, RZ ;  /* 0x000000190a00c210 */ /* 0x000fc60007f5e0ff */
[----:B------:R2:W3:Y:S01]  /*14c0*/  @!P5 LDG.E.U16 R28, desc[UR12][R28.64] ;  /* 0x0000000c1c1cd981 */ /* 0x0004e2000c1e1500 */
[----:B------:R-:W-:Y:S02]  /*14d0*/  ISETP.GE.AND P3, PT, R9, R6, PT ;  /* 0x000000060900720c */ /* 0x000fe40003f66270 */
[----:B------:R-:W-:Y:S02]  /*14e0*/  @!P4 LEA.HI.X.SX32 R9, R25, R7, 0x1, P2 ;  /* 0x000000071909c211 */ /* 0x000fe400010f0eff */
[----:B------:R-:W-:-:S04]  /*14f0*/  @!P4 LEA R16, P2, R0, UR8, 0x1 ;  /* 0x000000080010cc11 */ /* 0x000fc8000f8408ff */
[----:B------:R-:W-:Y:S01]  /*1500*/  @!P4 LEA.HI.X R17, R0, UR9, R9, 0x1, P2 ;  /* 0x000000090011cc11 */ /* 0x000fe200090f0c09 */
[----:B------:R-:W-:Y:S01]  /*1510*/  IMAD.MOV.U32 R11, RZ, RZ, RZ ;  /* 0x000000ffff0b7224 */ /* 0x000fe200078e00ff */
[----:B--2---:R-:W2:Y:S03]  /*1520*/  @!P5 LDC R29, c[0x0][0xf00] ;  /* 0x0003c000ff1ddb82 */ /* 0x004ea60000000800 */
[--C-:B------:R-:W-:Y:S01]  /*1530*/  @!P3 IADD3 R9, PT, PT, R8, R24, R8.reuse ;  /* 0x000000180809b210 */ /* 0x100fe20007ffe008 */
[----:B------:R4:W2:Y:S04]  /*1540*/  @!P4 LDG.E.U16 R0, desc[UR12][R16.64] ;  /* 0x0000000c1000c981 */ /* 0x0008a8000c1e1500 */
[----:B------:R-:W-:-:S05]  /*1550*/  @!P3 IMAD.IADD R20, R9, 0x1, R8 ;  /* 0x000000010914b824 */ /* 0x000fca00078e0208 */
[----:B------:R-:W-:-:S04]  /*1560*/  @!P3 IADD3 R2, P2, PT, R10, R20, RZ ;  /* 0x000000140a02b210 */ /* 0x000fc80007f5e0ff */
[----:B------:R-:W-:Y:S02]  /*1570*/  @!P3 LEA.HI.X.SX32 R9, R20, R7, 0x1, P2 ;  /* 0x000000071409b211 */ /* 0x000fe400010f0eff */
[----:B------:R-:W-:-:S04]  /*1580*/  @!P3 LEA R18, P2, R2, UR8, 0x1 ;  /* 0x000000080212bc11 */ /* 0x000fc8000f8408ff */
[----:B------:R-:W-:Y:S02]  /*1590*/  @!P3 LEA.HI.X R19, R2, UR9, R9, 0x1, P2 ;  /* 0x000000090213bc11 */ /* 0x000fe400090f0c09 */
[----:B------:R-:W-:Y:S01]  /*15a0*/  ISETP.GE.AND P2, PT, R24, R6, PT ;  /* 0x000000061800720c */ /* 0x000fe20003f46270 */
[C---:B----4-:R-:W-:Y:S02]  /*15b0*/  @!P5 IMAD.WIDE R16, R3.reuse, 0x4, R14 ;  /* 0x000000040310d825 */ /* 0x050fe400078e020e */
[----:B------:R-:W4:Y:S02]  /*15c0*/  @!P3 LDG.E.U16 R27, desc[UR12][R18.64] ;  /* 0x0000000c121bb981 */ /* 0x000f24000c1e1500 */
[----:B------:R-:W-:-:S04]  /*15d0*/  @!P5 IMAD.WIDE R2, R3, 0x4, R12 ;  /* 0x000000040302d825 */ /* 0x000fc800078e020c */
[----:B------:R-:W-:Y:S01]  /*15e0*/  IMAD.MOV.U32 R23, RZ, RZ, RZ ;  /* 0x000000ffff177224 */ /* 0x000fe200078e00ff */
[----:B------:R0:W5:Y:S03]  /*15f0*/  @!P5 LDG.E R11, desc[UR12][R2.64] ;  /* 0x0000000c020bd981 */ /* 0x000166000c1e1900 */
[----:B------:R-:W-:Y:S01]  /*1600*/  @!P2 IADD3 R9, P6, PT, R10, R24, RZ ;  /* 0x000000180a09a210 */ /* 0x000fe20007fde0ff */
[----:B------:R-:W-:Y:S01]  /*1610*/  IMAD.MOV.U32 R4, RZ, RZ, RZ ;  /* 0x000000ffff047224 */ /* 0x000fe200078e00ff */
[----:B------:R1:W5:Y:S02]  /*1620*/  @!P5 LDG.E R23, desc[UR12][R16.64] ;  /* 0x0000000c1017d981 */ /* 0x000364000c1e1900 */
[----:B------:R-:W-:Y:S02]  /*1630*/  @!P2 LEA.HI.X.SX32 R22, R24, R7, 0x1, P6 ;  /* 0x000000071816a211 */ /* 0x000fe400030f0eff */
[----:B0-----:R-:W-:-:S04]  /*1640*/  @!P2 LEA R2, P6, R9, UR8, 0x1 ;  /* 0x000000080902ac11 */ /* 0x001fc8000f8c08ff */
[----:B------:R-:W-:-:S05]  /*1650*/  @!P2 LEA.HI.X R3, R9, UR9, R22, 0x1, P6 ;  /* 0x000000090903ac11 */ /* 0x000fca000b0f0c16 */
[----:B------:R0:W4:Y:S01]  /*1660*/  @!P2 LDG.E.U16 R9, desc[UR12][R2.64] ;  /* 0x0000000c0209a981 */ /* 0x000122000c1e1500 */
[----:B-1----:R-:W-:-:S04]  /*1670*/  @!P4 IMAD.WIDE R16, R25, 0x4, R12 ;  /* 0x000000041910c825 */ /* 0x002fc800078e020c */
[----:B------:R-:W-:Y:S01]  /*1680*/  IMAD.MOV.U32 R22, RZ, RZ, RZ ;  /* 0x000000ffff167224 */ /* 0x000fe200078e00ff */
[----:B------:R1:W5:Y:S01]  /*1690*/  @!P4 LDG.E R4, desc[UR12][R16.64] ;  /* 0x0000000c1004c981 */ /* 0x000362000c1e1900 */
[----:B------:R-:W-:Y:S02]  /*16a0*/  IMAD.MOV.U32 R26, RZ, RZ, RZ ;  /* 0x000000ffff1a7224 */ /* 0x000fe400078e00ff */
[----:B0-----:R-:W-:-:S05]  /*16b0*/  @!P3 IMAD.WIDE R2, R20, 0x4, R14 ;  /* 0x000000041402b825 */ /* 0x001fca00078e020e */
[----:B------:R0:W5:Y:S01]  /*16c0*/  @!P3 LDG.E R22, desc[UR12][R2.64] ;  /* 0x0000000c0216b981 */ /* 0x000162000c1e1900 */
[----:B-1----:R-:W-:-:S05]  /*16d0*/  @!P2 IMAD.WIDE R16, R24, 0x4, R14 ;  /* 0x000000041810a825 */ /* 0x002fca00078e020e */
[----:B------:R1:W5:Y:S01]  /*16e0*/  @!P2 LDG.E R26, desc[UR12][R16.64] ;  /* 0x0000000c101aa981 */ /* 0x000362000c1e1900 */
[----:B0-----:R-:W-:Y:S01]  /*16f0*/  CS2R R2, SRZ ;  /* 0x0000000000027805 */ /* 0x001fe2000001ff00 */
[----:B-1----:R-:W-:-:S04]  /*1700*/  @!P3 IMAD.WIDE R16, R20, 0x4, R12 ;  /* 0x000000041410b825 */ /* 0x002fc800078e020c */
[----:B------:R-:W-:Y:S01]  /*1710*/  IMAD.MOV.U32 R20, RZ, RZ, RZ ;  /* 0x000000ffff147224 */ /* 0x000fe200078e00ff */
[----:B------:R0:W5:Y:S02]  /*1720*/  @!P3 LDG.E R3, desc[UR12][R16.64] ;  /* 0x0000000c1003b981 */ /* 0x000164000c1e1900 */
[----:B0-----:R-:W0:Y:S01]  /*1730*/  @!P2 LDC R16, c[0x0][0xf00] ;  /* 0x0003c000ff10ab82 */ /* 0x001e220000000800 */
[----:B------:R-:W-:Y:S02]  /*1740*/  IMAD.MOV.U32 R21, RZ, RZ, RZ ;  /* 0x000000ffff157224 */ /* 0x000fe400078e00ff */
[----:B------:R-:W-:-:S04]  /*1750*/  @!P4 IMAD.WIDE R18, R25, 0x4, R14 ;  /* 0x000000041912c825 */ /* 0x000fc800078e020e */
[----:B------:R-:W-:Y:S01]  /*1760*/  IMAD.MOV.U32 R25, RZ, RZ, RZ ;  /* 0x000000ffff197224 */ /* 0x000fe200078e00ff */
[----:B------:R1:W5:Y:S01]  /*1770*/  @!P4 LDG.E R21, desc[UR12][R18.64] ;  /* 0x0000000c1215c981 */ /* 0x000362000c1e1900 */
[----:B------:R-:W-:Y:S01]  /*1780*/  BSSY.RECONVERGENT B0, `(.L_x_64) ;  /* 0x0000112000007945 */ /* 0x000fe20003800200 */
[----:B-1----:R-:W-:-:S05]  /*1790*/  @!P2 IMAD.WIDE R18, R24, 0x4, R12 ;  /* 0x000000041812a825 */ /* 0x002fca00078e020c */
[----:B------:R1:W5:Y:S02]  /*17a0*/  @!P2 LDG.E R25, desc[UR12][R18.64] ;  /* 0x0000000c1219a981 */ /* 0x000364000c1e1900 */
[----:B-1----:R-:W-:Y:S02]  /*17b0*/  IMAD.MOV.U32 R18, RZ, RZ, RZ ;  /* 0x000000ffff127224 */ /* 0x002fe400078e00ff */
[----:B---3--:R-:W-:-:S05]  /*17c0*/  @!P5 HADD2.F32 R28, -RZ, R28.H0_H0 ;  /* 0x2000001cff1cd230 */ /* 0x008fca0000004100 */
[----:B--2---:R-:W-:Y:S02]  /*17d0*/  @!P5 FMUL R20, R28, R29 ;  /* 0x0000001d1c14d220 */ /* 0x004fe40000400000 */
[----:B------:R-:W1:Y:S08]  /*17e0*/  @!P4 LDC R29, c[0x0][0xf00] ;  /* 0x0003c000ff1dcb82 */ /* 0x000e700000000800 */
[----:B------:R-:W2:Y:S01]  /*17f0*/  @!P3 LDC R28, c[0x0][0xf00] ;  /* 0x0003c000ff1cbb82 */ /* 0x000ea20000000800 */
[----:B------:R-:W-:-:S05]  /*1800*/  @!P4 HADD2.F32 R0, -RZ, R0.H0_H0 ;  /* 0x20000000ff00c230 */ /* 0x000fca0000004100 */
[----:B-1----:R-:W-:Y:S01]  /*1810*/  @!P4 FMUL R2, R0, R29 ;  /* 0x0000001d0002c220 */ /* 0x002fe20000400000 */
[----:B------:R-:W-:Y:S02]  /*1820*/  IMAD.MOV.U32 R0, RZ, RZ, RZ ;  /* 0x000000ffff007224 */ /* 0x000fe400078e00ff */
[----:B----4-:R-:W-:-:S05]  /*1830*/  @!P3 HADD2.F32 R27, -RZ, R27.H0_H0 ;  /* 0x2000001bff1bb230 */ /* 0x010fca0000004100 */
[----:B--2---:R-:W-:Y:S01]  /*1840*/  @!P3 FMUL R0, R27, R28 ;  /* 0x0000001c1b00b220 */ /* 0x004fe20000400000 */
[----:B------:R-:W-:-:S05]  /*1850*/  @!P2 HADD2.F32 R9, -RZ, R9.H0_H0 ;  /* 0x20000009ff09a230 */ /* 0x000fca0000004100 */
        /* <DEDUP_REMOVED lines=25> */
.L_x_67:
[----:B------:R-:W-:Y:S05]  /*19f0*/  BSYNC.RECONVERGENT B1 ;  /* 0x0000000000017941 */ /* 0x000fea0003800200 */
.L_x_66:
        /* <DEDUP_REMOVED lines=25> */
.L_x_69:
[----:B------:R-:W-:Y:S05]  /*1b90*/  BSYNC.RECONVERGENT B1 ;  /* 0x0000000000017941 */ /* 0x000fea0003800200 */
.L_x_68:
        /* <DEDUP_REMOVED lines=23> */
.L_x_71:
[----:B------:R-:W-:Y:S05]  /*1d10*/  BSYNC.RECONVERGENT B1 ;  /* 0x0000000000017941 */ /* 0x000fea0003800200 */
.L_x_70:
        /* <DEDUP_REMOVED lines=20> */
.L_x_65:
        /* <DEDUP_REMOVED lines=66> */
.L_x_75:
[----:B------:R-:W-:Y:S05]  /*2280*/  BSYNC.RECONVERGENT B1 ;  /* 0x0000000000017941 */ /* 0x000fea0003800200 */
.L_x_74:
        /* <DEDUP_REMOVED lines=18> */
.L_x_73:
        /* <DEDUP_REMOVED lines=79> */
.L_x_72:
[----:B------:R-:W-:Y:S05]  /*28a0*/  BSYNC.RECONVERGENT B0 ;  /* 0x0000000000007941 */ /* 0x000fea0003800200 */
.L_x_64:
[----:B------:R-:W-:-:S05]  /*28b0*/  IMAD R5, R8, 0x4, R5 ;  /* 0x0000000408057824 */ /* 0x000fca00078e0205 */
[----:B------:R-:W-:-:S13]  /*28c0*/  ISETP.GE.AND P2, PT, R5, R6, PT ;  /* 0x000000060500720c */ /* 0x000fda0003f46270 */
[----:B------:R-:W-:Y:S05]  /*28d0*/  @!P2 BRA `(.L_x_76) ;  /* 0xffffffe800cca947 */ /* 0x000fea000383ffff */
[----:B------:R-:W-:Y:S05]  /*28e0*/  EXIT ;  /* 0x000000000000794d */ /* 0x000fea0003800000 */
.L_x_46:
[----:B------:R-:W0:Y:S02]  /*28f0*/  LDCU.U8 UR4, c[0x0][0xefc] ;  /* 0x0001df80ff0477ac */ /* 0x000e240008000000 */
[----:B0-----:R-:W-:-:S04]  /*2900*/  UPRMT UR4, UR4, 0x8880, URZ ;  /* 0x0000888004047896 */ /* 0x001fc800080000ff */
[----:B------:R-:W-:-:S09]  /*2910*/  UISETP.NE.AND UP0, UPT, UR4, URZ, UPT ;  /* 0x000000ff0400728c */ /* 0x000fd2000bf05270 */
[----:B------:R-:W-:Y:S05]  /*2920*/  BRA.U !UP0, `(.L_x_77) ;  /* 0x0000000908887547 */ /* 0x000fea000b800000 */
[----:B------:R-:W0:Y:S01]  /*2930*/  S2R R0, SR_TID.X ;  /* 0x0000000000007919 */ /* 0x000e220000002100 */
[----:B------:R-:W-:-:S07]  /*2940*/  IMAD.MOV.U32 R2, RZ, RZ, RZ ;  /* 0x000000ffff027224 */ /* 0x000fce00078e00ff */
.L_x_78:
[----:B------:R-:W-:-:S05]  /*2950*/  IMAD.IADD R5, R9, 0x1, R2 ;  /* 0x0000000109057824 */ /* 0x000fca00078e0202 */
[----:B------:R-:W-:-:S13]  /*2960*/  ISETP.GE.AND P4, PT, R5, R6, PT ;  /* 0x000000060500720c */ /* 0x000fda0003f86270 */
[----:B------:R-:W-:Y:S01]  /*2970*/  @!P4 IADD3 R3, P2, PT, R10, R5, RZ ;  /* 0x000000050a03c210 */ /* 0x000fe20007f5e0ff */
[----:B------:R-:W1:Y:S03]  /*2980*/  @!P4 LDC R11, c[0x0][0xf00] ;  /* 0x0003c000ff0bcb82 */ /* 0x000e660000000800 */
[----:B------:R-:W-:Y:S02]  /*2990*/  @!P4 LEA.HI.X.SX32 R4, R5, R7, 0x1, P2 ;  /* 0x000000070504c211 */ /* 0x000fe400010f0eff */
[----:B------:R-:W-:-:S04]  /*29a0*/  @!P4 LEA R20, P2, R3, UR8, 0x1 ;  /* 0x000000080314cc11 */ /* 0x000fc8000f8408ff */
[----:B------:R-:W-:Y:S01]  /*29b0*/  @!P4 LEA.HI.X R21, R3, UR9, R4, 0x1, P2 ;  /* 0x000000090315cc11 */ /* 0x000fe200090f0c04 */
[----:B------:R-:W-:-:S04]  /*29c0*/  IMAD.MOV.U32 R4, RZ, RZ, RZ ;  /* 0x000000ffff047224 */ /* 0x000fc800078e00ff */
[----:B------:R-:W2:Y:S01]  /*29d0*/  @!P4 LDG.E.U16 R20, desc[UR12][R20.64] ;  /* 0x0000000c1414c981 */ /* 0x000ea2000c1e1500 */
[----:B------:R-:W-:-:S05]  /*29e0*/  @!P4 IMAD.WIDE R18, R5, 0x4, R14 ;  /* 0x000000040512c825 */ /* 0x000fca00078e020e */
[----:B------:R3:W4:Y:S01]  /*29f0*/  @!P4 LDG.E R4, desc[UR12][R18.64] ;  /* 0x0000000c1204c981 */ /* 0x000722000c1e1900 */
[----:B------:R-:W-:-:S13]  /*2a00*/  ISETP.GE.AND P2, PT, R5, R6, PT ;  /* 0x000000060500720c */ /* 0x000fda0003f46270 */
[C---:B------:R-:W-:Y:S01]  /*2a10*/  @!P2 IMAD.WIDE R16, R5.reuse, 0x4, R14 ;  /* 0x000000040510a825 */ /* 0x040fe200078e020e */
[----:B------:R-:W4:Y:S04]  /*2a20*/  @!P2 LDC R29, c[0x0][0xeec] ;  /* 0x0003bb00ff1dab82 */ /* 0x000f280000000800 */
[----:B------:R-:W5:Y:S01]  /*2a30*/  @!P2 LDG.E R9, desc[UR12][R16.64] ;  /* 0x0000000c1009a981 */ /* 0x000f62000c1e1900 */
[----:B------:R-:W-:Y:S01]  /*2a40*/  PLOP3.LUT P6, PT, PT, PT, PT, 0x8, 0x80 ;  /* 0x000000000080781c */ /* 0x000fe20003fce170 */
[--C-:B------:R-:W-:Y:S01]  /*2a50*/  IMAD.IADD R27, R5, 0x1, R8.reuse ;  /* 0x00000001051b7824 */ /* 0x100fe200078e0208 */
[----:B------:R-:W-:Y:S01]  /*2a60*/  @!P2 PLOP3.LUT P6, PT, P1, PT, PT, 0x80, 0x8 ;  /* 0x000000000008a81c */ /* 0x000fe20000fcf070 */
[----:B------:R-:W0:Y:S01]  /*2a70*/  @!P2 LDC R22, c[0x0][0xef0] ;  /* 0x0003bc00ff16ab82 */ /* 0x000e220000000800 */
[----:B------:R-:W-:Y:S01]  /*2a80*/  PLOP3.LUT P3, PT, PT, PT, PT, 0x8, 0x80 ;  /* 0x000000000080781c */ /* 0x000fe20003f6e170 */
[----:B------:R-:W-:Y:S01]  /*2a90*/  IMAD.MOV.U32 R3, RZ, RZ, RZ ;  /* 0x000000ffff037224 */ /* 0x000fe200078e00ff */
[----:B------:R-:W-:Y:S01]  /*2aa0*/  @!P2 PLOP3.LUT P3, PT, P0, PT, PT, 0x80, 0x8 ;  /* 0x000000000008a81c */ /* 0x000fe2000076f070 */
[----:B------:R-:W-:-:S04]  /*2ab0*/  IMAD.IADD R25, R27, 0x1, R8 ;  /* 0x000000011b197824 */ /* 0x000fc800078e0208 */
[C---:B------:R-:W-:Y:S01]  /*2ac0*/  IMAD.IADD R23, R25.reuse, 0x1, R8 ;  /* 0x0000000119177824 */ /* 0x040fe200078e0208 */
[----:B------:R-:W-:Y:S01]  /*2ad0*/  ISETP.GE.AND P5, PT, R25, R6, PT ;  /* 0x000000061900720c */ /* 0x000fe20003fa6270 */
[----:B------:R-:W-:-:S12]  /*2ae0*/  IMAD.MOV.U32 R24, RZ, RZ, RZ ;  /* 0x000000ffff187224 */ /* 0x000fd800078e00ff */
[----:B---3--:R-:W-:-:S04]  /*2af0*/  @!P5 IMAD.WIDE R18, R25, 0x4, R14 ;  /* 0x000000041912d825 */ /* 0x008fc800078e020e */
[----:B--2---:R-:W-:-:S05]  /*2b00*/  @!P4 HADD2.F32 R20, -RZ, R20.H0_H0 ;  /* 0x20000014ff14c230 */ /* 0x004fca0000004100 */
[----:B-1----:R-:W-:Y:S01]  /*2b10*/  @!P4 FMUL R3, R20, R11 ;  /* 0x0000000b1403c220 */ /* 0x002fe20000400000 */
[-C--:B------:R-:W-:Y:S01]  /*2b20*/  ISETP.GE.AND P4, PT, R27, R6.reuse, PT ;  /* 0x000000061b00720c */ /* 0x080fe20003f86270 */
[----:B------:R-:W-:Y:S02]  /*2b30*/  IMAD.MOV.U32 R11, RZ, RZ, RZ ;  /* 0x000000ffff0b7224 */ /* 0x000fe400078e00ff */
[----:B----4-:R-:W-:Y:S01]  /*2b40*/  @P6 FFMA R3, R4, R29, R3 ;  /* 0x0000001d04036223 */ /* 0x010fe20000000003 */
[----:B------:R-:W-:-:S03]  /*2b50*/  ISETP.GE.AND P6, PT, R23, R6, PT ;  /* 0x000000061700720c */ /* 0x000fc60003fc6270 */
[----:B0-----:R-:W-:Y:S01]  /*2b60*/  @!P2 FFMA R22, R3, R22, R3 ;  /* 0x000000160316a223 */ /* 0x001fe20000000003 */
[----:B------:R-:W2:Y:S03]  /*2b70*/  @!P5 LDG.E R11, desc[UR12][R18.64] ;  /* 0x0000000c120bd981 */ /* 0x000ea6000c1e1900 */
[----:B------:R-:W-:Y:S01]  /*2b80*/  @P3 FFMA R22, R4, R29, R22 ;  /* 0x0000001d04163223 */ /* 0x000fe20000000016 */
[----:B------:R-:W-:Y:S01]  /*2b90*/  IMAD.MOV.U32 R4, RZ, RZ, RZ ;  /* 0x000000ffff047224 */ /* 0x000fe200078e00ff */
[----:B------:R-:W-:Y:S01]  /*2ba0*/  @!P4 IADD3 R26, P3, PT, R10, R27, RZ ;  /* 0x0000001b0a1ac210 */ /* 0x000fe20007f7e0ff */
[----:B------:R-:W-:-:S03]  /*2bb0*/  @!P4 IMAD.WIDE R20, R27, 0x4, R14 ;  /* 0x000000041b14c825 */ /* 0x000fc600078e020e */
[----:B------:R-:W-:Y:S02]  /*2bc0*/  @!P4 LEA.HI.X.SX32 R27, R27, R7, 0x1, P3 ;  /* 0x000000071b1bc211 */ /* 0x000fe400018f0eff */
[----:B------:R0:W3:Y:S02]  /*2bd0*/  @!P4 LDG.E R4, desc[UR12][R20.64] ;  /* 0x0000000c1404c981 */ /* 0x0000e4000c1e1900 */
[----:B0-----:R-:W-:-:S04]  /*2be0*/  @!P4 LEA R20, P3, R26, UR8, 0x1 ;  /* 0x000000081a14cc11 */ /* 0x001fc8000f8608ff */
[----:B------:R-:W-:Y:S02]  /*2bf0*/  @!P4 LEA.HI.X R21, R26, UR9, R27, 0x1, P3 ;  /* 0x000000091a15cc11 */ /* 0x000fe400098f0c1b */
[----:B------:R-:W5:Y:S01]  /*2c00*/  @!P2 LDC R27, c[0x0][0xef8] ;  /* 0x0003be00ff1bab82 */ /* 0x000f620000000800 */
[----:B------:R-:W-:Y:S02]  /*2c10*/  @!P5 IADD3 R28, P3, PT, R10, R25, RZ ;  /* 0x000000190a1cd210 */ /* 0x000fe40007f7e0ff */
[----:B------:R0:W4:Y:S02]  /*2c20*/  @!P4 LDG.E.U16 R26, desc[UR12][R20.64] ;  /* 0x0000000c141ac981 */ /* 0x000124000c1e1500 */
[----:B------:R-:W-:Y:S01]  /*2c30*/  @!P5 LEA.HI.X.SX32 R25, R25, R7, 0x1, P3 ;  /* 0x000000071919d211 */ /* 0x000fe200018f0eff */
[----:B------:R-:W-:-:S05]  /*2c40*/  @!P6 IMAD.WIDE R18, R23, 0x4, R14 ;  /* 0x000000041712e825 */ /* 0x000fca00078e020e */
[----:B------:R1:W2:Y:S01]  /*2c50*/  @!P6 LDG.E R24, desc[UR12][R18.64] ;  /* 0x0000000c1218e981 */ /* 0x0002a2000c1e1900 */
[----:B0-----:R-:W-:-:S04]  /*2c60*/  @!P5 LEA R20, P3, R28, UR8, 0x1 ;  /* 0x000000081c14dc11 */ /* 0x001fc8000f8608ff */
[----:B------:R-:W-:Y:S02]  /*2c70*/  @!P5 LEA.HI.X R21, R28, UR9, R25, 0x1, P3 ;  /* 0x000000091c15dc11 */ /* 0x000fe400098f0c19 */
[----:B------:R-:W-:-:S03]  /*2c80*/  @!P6 IADD3 R25, P3, PT, R10, R23, RZ ;  /* 0x000000170a19e210 */ /* 0x000fc60007f7e0ff */
[----:B------:R-:W2:Y:S01]  /*2c90*/  @!P5 LDG.E.U16 R20, desc[UR12][R20.64] ;  /* 0x0000000c1414d981 */ /* 0x000ea2000c1e1500 */
[----:B------:R-:W-:Y:S02]  /*2ca0*/  @!P6 LEA.HI.X.SX32 R28, R23, R7, 0x1, P3 ;  /* 0x00000007171ce211 */ /* 0x000fe400018f0eff */
[C---:B-1----:R-:W-:Y:S01]  /*2cb0*/  @!P6 LEA R18, P3, R25.reuse, UR8, 0x1 ;  /* 0x000000081912ec11 */ /* 0x042fe2000f8608ff */
[----:B-----5:R-:W-:Y:S01]  /*2cc0*/  @!P2 FFMA R27, -R22, R27, R9 ;  /* 0x0000001b161ba223 */ /* 0x020fe20000000109 */
[----:B------:R-:W-:Y:S02]  /*2cd0*/  IMAD.MOV.U32 R9, RZ, RZ, R0 ;  /* 0x000000ffff097224 */ /* 0x000fe400078e0000 */
[----:B------:R-:W-:Y:S02]  /*2ce0*/  @!P6 LEA.HI.X R19, R25, UR9, R28, 0x1, P3 ;  /* 0x000000091913ec11 */ /* 0x000fe400098f0c1c */
[----:B------:R-:W-:Y:S01]  /*2cf0*/  @!P2 IADD3 R23, P3, PT, R10, R5, RZ ;  /* 0x000000050a17a210 */ /* 0x000fe20007f7e0ff */
[----:B------:R-:W0:Y:S02]  /*2d00*/  @!P4 LDC R25, c[0x0][0xf00] ;  /* 0x0003c000ff19cb82 */ /* 0x000e240000000800 */
[----:B------:R1:W5:Y:S01]  /*2d10*/  @!P6 LDG.E.U16 R21, desc[UR12][R18.64] ;  /* 0x0000000c1215e981 */ /* 0x000362000c1e1500 */
[----:B------:R-:W-:-:S02]  /*2d20*/  @!P2 LEA.HI.X.SX32 R28, R5, R7, 0x1, P3 ;  /* 0x00000007051ca211 */ /* 0x000fc400018f0eff */
[----:B------:R-:W-:Y:S02]  /*2d30*/  IADD3 R22, PT, PT, R8, R2, R9 ;  /* 0x0000000208167210 */ /* 0x000fe40007ffe009 */
[C---:B-1----:R-:W-:Y:S01]  /*2d40*/  @!P2 LEA R18, P3, R23.reuse, UR10, 0x1 ;  /* 0x0000000a1712ac11 */ /* 0x042fe2000f8608ff */
[----:B------:R1:W-:Y:S03]  /*2d50*/  @!P2 STG.E desc[UR12][R16.64], R27 ;  /* 0x0000001b1000a986 */ /* 0x0003e6000c10190c */
[----:B------:R-:W-:Y:S02]  /*2d60*/  @!P2 LEA.HI.X R19, R23, UR11, R28, 0x1, P3 ;  /* 0x0000000b1713ac11 */ /* 0x000fe400098f0c1c */
[----:B------:R-:W-:Y:S02]  /*2d70*/  ISETP.GE.AND P3, PT, R22, R6, PT ;  /* 0x000000061600720c */ /* 0x000fe40003f66270 */
[----:B-1----:R-:W-:-:S04]  /*2d80*/  @!P2 F2FP.F16.F32.PACK_AB R17, RZ, R27 ;  /* 0x0000001bff11a23e */ /* 0x002fc800000000ff */
[----:B------:R-:W-:Y:S01]  /*2d90*/  PRMT R23, R17, 0x7610, R23 ;  /* 0x0000761011177816 */ /* 0x000fe20000000017 */
[----:B------:R-:W-:-:S06]  /*2da0*/  @!P2 IMAD.WIDE R16, R5, 0x4, R12 ;  /* 0x000000040510a825 */ /* 0x000fcc00078e020c */
[----:B------:R-:W3:Y:S01]  /*2db0*/  @!P3 LDC R29, c[0x0][0xeec] ;  /* 0x0003bb00ff1dbb82 */ /* 0x000ee20000000800 */
[----:B------:R1:W-:Y:S04]  /*2dc0*/  @!P2 STG.E.U16 desc[UR12][R18.64], R23 ;  /* 0x000000171200a986 */ /* 0x0003e8000c10150c */
[----:B------:R0:W-:Y:S03]  /*2dd0*/  @!P2 STG.E desc[UR12][R16.64], R3 ;  /* 0x000000031000a986 */ /* 0x0001e6000c10190c */
[----:B------:R-:W3:Y:S01]  /*2de0*/  @!P3 LDC R28, c[0x0][0xef0] ;  /* 0x0003bc00ff1cbb82 */ /* 0x000ee20000000800 */
[----:B-1----:R-:W-:-:S07]  /*2df0*/  @!P3 IMAD.WIDE R18, R22, 0x4, R14 ;  /* 0x000000041612b825 */ /* 0x002fce00078e020e */
[----:B------:R-:W1:Y:S01]  /*2e00*/  @!P3 LDC R27, c[0x0][0xef8] ;  /* 0x0003be00ff1bbb82 */ /* 0x000e620000000800 */
[----:B------:R-:W1:Y:S01]  /*2e10*/  @!P3 LDG.E R5, desc[UR12][R18.64] ;  /* 0x0000000c1205b981 */ /* 0x000e62000c1e1900 */
[----:B------:R-:W-:Y:S02]  /*2e20*/  PLOP3.LUT P2, PT, PT, PT, PT, 0x8, 0x80 ;  /* 0x000000000080781c */ /* 0x000fe40003f4e170 */
[----:B------:R-:W-:Y:S01]  /*2e30*/  @!P3 PLOP3.LUT P2, PT, P1, PT, PT, 0x80, 0x8 ;  /* 0x000000000008b81c */ /* 0x000fe20000f4f070 */
[----:B------:R-:W-:Y:S02]  /*2e40*/  IMAD.MOV.U32 R23, RZ, RZ, RZ ;  /* 0x000000ffff177224 */ /* 0x000fe400078e00ff */
[----:B0-----:R-:W-:Y:S02]  /*2e50*/  IMAD.IADD R3, R22, 0x1, R8 ;  /* 0x0000000116037824 */ /* 0x001fe400078e0208 */
[----:B----4-:R-:W-:-:S05]  /*2e60*/  @!P4 HADD2.F32 R26, -RZ, R26.H0_H0 ;  /* 0x2000001aff1ac230 */ /* 0x010fca0000004100 */
[----:B------:R-:W-:Y:S01]  /*2e70*/  @!P4 FMUL R23, R26, R25 ;  /* 0x000000191a17c220 */ /* 0x000fe20000400000 */
[----:B------:R-:W-:Y:S02]  /*2e80*/  PLOP3.LUT P4, PT, PT, PT, PT, 0x8, 0x80 ;  /* 0x000000000080781c */ /* 0x000fe40003f8e170 */
[----:B------:R-:W-:Y:S01]  /*2e90*/  @!P3 PLOP3.LUT P4, PT, P0, PT, PT, 0x80, 0x8 ;  /* 0x000000000008b81c */ /* 0x000fe2000078f070 */
[----:B---3--:R-:W-:-:S04]  /*2ea0*/  @P2 FFMA R23, R4, R29, R23 ;  /* 0x0000001d04172223 */ /* 0x008fc80000000017 */
[----:B------:R-:W-:Y:S01]  /*2eb0*/  @!P3 FFMA R16, R23, R28, R23 ;  /* 0x0000001c1710b223 */ /* 0x000fe20000000017 */
[----:B------:R-:W-:-:S07]  /*2ec0*/  ISETP.GE.AND P2, PT, R3, R6, PT ;  /* 0x000000060300720c */ /* 0x000fce0003f46270 */
[----:B------:R-:W-:Y:S01]  /*2ed0*/  @P4 FFMA R16, R4, R29, R16 ;  /* 0x0000001d04104223 */ /* 0x000fe20000000010 */
[----:B------:R-:W-:Y:S01]  /*2ee0*/  @!P3 IADD3 R17, P4, PT, R10, R22, RZ ;  /* 0x000000160a11b210 */ /* 0x000fe20007f9e0ff */
[----:B------:R-:W0:Y:S03]  /*2ef0*/  @!P5 LDC R29, c[0x0][0xf00] ;  /* 0x0003c000ff1ddb82 */ /* 0x000e260000000800 */
[----:B------:R-:W-:Y:S02]  /*2f00*/  @!P3 LEA.HI.X.SX32 R26, R22, R7, 0x1, P4 ;  /* 0x00000007161ab211 */ /* 0x000fe400020f0eff */
[----:B------:R-:W-:-:S03]  /*2f10*/  @!P3 LEA R4, P4, R17, UR10, 0x1 ;  /* 0x0000000a1104bc11 */ /* 0x000fc6000f8808ff */
[----:B------:R-:W3:Y:S01]  /*2f20*/  @!P2 LDC R28, c[0x0][0xeec] ;  /* 0x0003bb00ff1cab82 */ /* 0x000ee20000000800 */
[----:B-1----:R-:W-:Y:S01]  /*2f30*/  @!P3 FFMA R25, -R16, R27, R5 ;  /* 0x0000001b1019b223 */ /* 0x002fe20000000105 */
[----:B------:R-:W-:-:S04]  /*2f40*/  @!P3 LEA.HI.X R5, R17, UR11, R26, 0x1, P4 ;  /* 0x0000000b1105bc11 */ /* 0x000fc8000a0f0c1a */
[----:B------:R-:W-:Y:S01]  /*2f50*/  @!P3 F2FP.F16.F32.PACK_AB R16, RZ, R25 ;  /* 0x00000019ff10b23e */ /* 0x000fe200000000ff */
[----:B------:R1:W-:Y:S03]  /*2f60*/  @!P3 STG.E desc[UR12][R18.64], R25 ;  /* 0x000000191200b986 */ /* 0x0003e6000c10190c */
[----:B-1----:R-:W-:Y:S01]  /*2f70*/  PRMT R25, R16, 0x7610, R25 ;  /* 0x0000761010197816 */ /* 0x002fe20000000019 */
[----:B------:R-:W-:-:S04]  /*2f80*/  @!P3 IMAD.WIDE R18, R22, 0x4, R12 ;  /* 0x000000041612b825 */ /* 0x000fc800078e020c */
[----:B------:R-:W-:Y:S01]  /*2f90*/  @!P2 IMAD.WIDE R16, R3, 0x4, R14 ;  /* 0x000000040310a825 */ /* 0x000fe200078e020e */
[----:B------:R1:W-:Y:S04]  /*2fa0*/  @!P3 STG.E.U16 desc[UR12][R4.64], R25 ;  /* 0x000000190400b986 */ /* 0x0003e8000c10150c */
[----:B------:R4:W-:Y:S04]  /*2fb0*/  @!P3 STG.E desc[UR12][R18.64], R23 ;  /* 0x000000171200b986 */ /* 0x0009e8000c10190c */
[----:B------:R-:W5:Y:S01]  /*2fc0*/  @!P2 LDG.E R27, desc[UR12][R16.64] ;  /* 0x0000000c101ba981 */ /* 0x000f62000c1e1900 */
[----:B-1----:R-:W1:Y:S01]  /*2fd0*/  @!P2 LDC R5, c[0x0][0xef0] ;  /* 0x0003bc00ff05ab82 */ /* 0x002e620000000800 */
[----:B------:R-:W-:-:S02]  /*2fe0*/  PLOP3.LUT P3, PT, PT, PT, PT, 0x8, 0x80 ;  /* 0x000000000080781c */ /* 0x000fc40003f6e170 */
[----:B------:R-:W-:Y:S01]  /*2ff0*/  @!P2 PLOP3.LUT P3, PT, P1, PT, PT, 0x80, 0x8 ;  /* 0x000000000008a81c */ /* 0x000fe20000f6f070 */
[----:B--2---:R-:W-:-:S04]  /*3000*/  @!P5 HADD2.F32 R20, -RZ, R20.H0_H0 ;  /* 0x20000014ff14d230 */ /* 0x004fc80000004100 */
[----:B----4-:R-:W5:Y:S01]  /*3010*/  @!P2 LDC R18, c[0x0][0xef8] ;  /* 0x0003be00ff12ab82 */ /* 0x010f620000000800 */
[----:B------:R-:W-:Y:S01]  /*3020*/  PLOP3.LUT P4, PT, PT, PT, PT, 0x8, 0x80 ;  /* 0x000000000080781c */ /* 0x000fe20003f8e170 */
[----:B------:R-:W-:Y:S01]  /*3030*/  IMAD.MOV.U32 R26, RZ, RZ, RZ ;  /* 0x000000ffff1a7224 */ /* 0x000fe200078e00ff */
[----:B------:R-:W-:Y:S01]  /*3040*/  @!P2 PLOP3.LUT P4, PT, P0, PT, PT, 0x80, 0x8 ;  /* 0x000000000008a81c */ /* 0x000fe2000078f070 */
[----:B0-----:R-:W-:-:S04]  /*3050*/  @!P5 FMUL R26, R20, R29 ;  /* 0x0000001d141ad220 */ /* 0x001fc80000400000 */
[----:B---3--:R-:W-:Y:S01]  /*3060*/  @P3 FFMA R26, R11, R28, R26 ;  /* 0x0000001c0b1a3223 */ /* 0x008fe2000000001a */
[----:B------:R-:W-:-:S03]  /*3070*/  IADD3 R25, PT, PT, R8, R22, R8 ;  /* 0x0000001608197210 */ /* 0x000fc60007ffe008 */
[----:B-1----:R-:W-:Y:S01]  /*3080*/  @!P2 FFMA R4, R26, R5, R26 ;  /* 0x000000051a04a223 */ /* 0x002fe2000000001a */
[----:B------:R-:W-:-:S03]  /*3090*/  ISETP.GE.AND P3, PT, R25, R6, PT ;  /* 0x000000061900720c */ /* 0x000fc60003f66270 */
[----:B------:R-:W-:Y:S01]  /*30a0*/  @P4 FFMA R4, R11, R28, R4 ;  /* 0x0000001c0b044223 */ /* 0x000fe20000000004 */
[----:B------:R-:W-:Y:S01]  /*30b0*/  @!P2 IADD3 R5, P4, PT, R10, R3, RZ ;  /* 0x000000030a05a210 */ /* 0x000fe20007f9e0ff */
[----:B------:R-:W0:Y:S08]  /*30c0*/  @!P6 LDC R28, c[0x0][0xf00] ;  /* 0x0003c000ff1ceb82 */ /* 0x000e300000000800 */
[----:B------:R-:W-:Y:S01]  /*30d0*/  @!P3 IMAD.WIDE R22, R25, 0x4, R14 ;  /* 0x000000041916b825 */ /* 0x000fe200078e020e */
[----:B------:R-:W1:Y:S03]  /*30e0*/  @!P3 LDC R29, c[0x0][0xef0] ;  /* 0x0003bc00ff1dbb82 */ /* 0x000e660000000800 */
[----:B-----5:R-:W-:Y:S01]  /*30f0*/  @!P2 FFMA R27, -R4, R18, R27 ;  /* 0x00000012041ba223 */ /* 0x020fe2000000011b */
[----:B------:R-:W-:-:S02]  /*3100*/  @!P2 LEA.HI.X.SX32 R18, R3, R7, 0x1, P4 ;  /* 0x000000070312a211 */ /* 0x000fc400020f0eff */
[C---:B------:R-:W-:Y:S02]  /*3110*/  @!P2 LEA R4, P4, R5.reuse, UR10, 0x1 ;  /* 0x0000000a0504ac11 */ /* 0x040fe4000f8808ff */
[----:B------:R-:W-:Y:S01]  /*3120*/  @!P2 F2FP.F16.F32.PACK_AB R11, RZ, R27 ;  /* 0x0000001bff0ba23e */ /* 0x000fe200000000ff */
[----:B------:R2:W-:Y:S01]  /*3130*/  @!P2 STG.E desc[UR12][R16.64], R27 ;  /* 0x0000001b1000a986 */ /* 0x0005e2000c10190c */
[----:B------:R-:W-:Y:S01]  /*3140*/  @!P2 LEA.HI.X R5, R5, UR11, R18, 0x1, P4 ;  /* 0x0000000b0505ac11 */ /* 0x000fe2000a0f0c12 */
[----:B------:R-:W-:Y:S01]  /*3150*/  @!P2 IMAD.WIDE R18, R3, 0x4, R12 ;  /* 0x000000040312a825 */ /* 0x000fe200078e020c */
[----:B--2---:R-:W-:Y:S01]  /*3160*/  PRMT R17, R11, 0x7610, R17 ;  /* 0x000076100b117816 */ /* 0x004fe20000000011 */
[----:B------:R-:W2:Y:S04]  /*3170*/  @!P3 LDC R16, c[0x0][0xef8] ;  /* 0x0003be00ff10bb82 */ /* 0x000ea80000000800 */
[----:B------:R1:W-:Y:S04]  /*3180*/  @!P2 STG.E.U16 desc[UR12][R4.64], R17 ;  /* 0x000000110400a986 */ /* 0x0003e8000c10150c */
[----:B------:R3:W-:Y:S01]  /*3190*/  @!P2 STG.E desc[UR12][R18.64], R26 ;  /* 0x0000001a1200a986 */ /* 0x0007e2000c10190c */
[----:B------:R-:W4:Y:S03]  /*31a0*/  @!P3 LDC R11, c[0x0][0xeec] ;  /* 0x0003bb00ff0bbb82 */ /* 0x000f260000000800 */
[----:B------:R-:W2:Y:S01]  /*31b0*/  @!P3 LDG.E R20, desc[UR12][R22.64] ;  /* 0x0000000c1614b981 */ /* 0x000ea2000c1e1900 */
[----:B------:R-:W-:-:S02]  /*31c0*/  PLOP3.LUT P2, PT, PT, PT, PT, 0x8, 0x80 ;  /* 0x000000000080781c */ /* 0x000fc40003f4e170 */
[----:B------:R-:W-:Y:S01]  /*31d0*/  @!P3 PLOP3.LUT P2, PT, P1, PT, PT, 0x80, 0x8 ;  /* 0x000000000008b81c */ /* 0x000fe20000f4f070 */
[----:B------:R-:W-:Y:S01]  /*31e0*/  @!P6 HADD2.F32 R21, -RZ, R21.H0_H0 ;  /* 0x20000015ff15e230 */ /* 0x000fe20000004100 */
[----:B------:R-:W-:Y:S01]  /*31f0*/  PLOP3.LUT P4, PT, PT, PT, PT, 0x8, 0x80 ;  /* 0x000000000080781c */ /* 0x000fe20003f8e170 */
[----:B------:R-:W-:Y:S01]  /*3200*/  IMAD.MOV.U32 R3, RZ, RZ, RZ ;  /* 0x000000ffff037224 */ /* 0x000fe200078e00ff */
[----:B------:R-:W-:Y:S02]  /*3210*/  @!P3 PLOP3.LUT P4, PT, P0, PT, PT, 0x80, 0x8 ;  /* 0x000000000008b81c */ /* 0x000fe4000078f070 */
[----:B0-----:R-:W-:-:S07]  /*3220*/  @!P6 FMUL R3, R21, R28 ;  /* 0x0000001c1503e220 */ /* 0x001fce0000400000 */
[----:B----4-:R-:W-:-:S04]  /*3230*/  @P2 FFMA R3, R24, R11, R3 ;  /* 0x0000000b18032223 */ /* 0x010fc80000000003 */
[----:B-1----:R-:W-:Y:S01]  /*3240*/  @!P3 FFMA R5, R3, R29, R3 ;  /* 0x0000001d0305b223 */ /* 0x002fe20000000003 */
[----:B------:R-:W-:-:S03]  /*3250*/  @!P3 IADD3 R17, P2, PT, R10, R25, RZ ;  /* 0x000000190a11b210 */ /* 0x000fc60007f5e0ff */
[----:B------:R-:W-:Y:S01]  /*3260*/  @P4 FFMA R5, R24, R11, R5 ;  /* 0x0000000b18054223 */ /* 0x000fe20000000005 */
[----:B---3--:R-:W-:Y:S02]  /*3270*/  @!P3 LEA.HI.X.SX32 R18, R25, R7, 0x1, P2 ;  /* 0x000000071912b211 */ /* 0x008fe400010f0eff */
[----:B------:R-:W-:Y:S01]  /*3280*/  @!P3 LEA R4, P2, R17, UR10, 0x1 ;  /* 0x0000000a1104bc11 */ /* 0x000fe2000f8408ff */
[----:B------:R-:W-:Y:S02]  /*3290*/  IMAD R2, R8, 0x4, R2 ;  /* 0x0000000408027824 */ /* 0x000fe400078e0202 */
[----:B--2---:R-:W-:Y:S01]  /*32a0*/  @!P3 FFMA R11, -R5, R16, R20 ;  /* 0x00000010050bb223 */ /* 0x004fe20000000114 */
        /* <DEDUP_REMOVED lines=10> */
.L_x_77:
[----:B------:R-:W-:Y:S05]  /*3350*/  @!P1 BRA `(.L_x_79) ;  /* 0x0000000800149947 */ /* 0x000fea0003800000 */
[----:B------:R-:W0:Y:S01]  /*3360*/  S2R R0, SR_TID.X ;  /* 0x0000000000007919 */ /* 0x000e220000002100 */
[----:B------:R-:W-:-:S07]  /*3370*/  IMAD.MOV.U32 R2, RZ, RZ, RZ ;  /* 0x000000ffff027224 */ /* 0x000fce00078e00ff */
.L_x_80:
[----:B-1----:R-:W-:-:S05]  /*3380*/  IMAD.IADD R22, R9, 0x1, R2 ;  /* 0x0000000109167824 */ /* 0x002fca00078e0202 */
[----:B------:R-:W-:-:S13]  /*3390*/  ISETP.GE.AND P2, PT, R22, R6, PT ;  /* 0x000000061600720c */ /* 0x000fda0003f46270 */
[----:B------:R-:W-:Y:S01]  /*33a0*/  @!P2 IADD3 R3, P0, PT, R10, R22, RZ ;  /* 0x000000160a03a210 */ /* 0x000fe20007f1e0ff */
[----:B------:R-:W-:Y:S01]  /*33b0*/  IMAD.MOV.U32 R11, RZ, RZ, RZ ;  /* 0x000000ffff0b7224 */ /* 0x000fe200078e00ff */
[C---:B------:R-:W-:Y:S01]  /*33c0*/  ISETP.GE.AND P3, PT, R22.reuse, R6, PT ;  /* 0x000000061600720c */ /* 0x040fe20003f66270 */
[----:B------:R-:W1:Y:S01]  /*33d0*/  @!P2 LDC R27, c[0x0][0xf00] ;  /* 0x0003c000ff1bab82 */ /* 0x000e620000000800 */
[----:B------:R-:W-:Y:S02]  /*33e0*/  @!P2 LEA.HI.X.SX32 R4, R22, R7, 0x1, P0 ;  /* 0x000000071604a211 */ /* 0x000fe400000f0eff */
[----:B------:R-:W-:-:S04]  /*33f0*/  @!P2 LEA R20, P0, R3, UR8, 0x1 ;  /* 0x000000080314ac11 */ /* 0x000fc8000f8008ff */
[----:B------:R-:W-:Y:S01]  /*3400*/  @!P2 LEA.HI.X R21, R3, UR9, R4, 0x1, P0 ;  /* 0x000000090315ac11 */ /* 0x000fe200080f0c04 */
[----:B------:R-:W-:-:S04]  /*3410*/  @!P2 IMAD.WIDE R4, R22, 0x4, R14 ;  /* 0x000000041604a825 */ /* 0x000fc800078e020e */
[----:B------:R-:W2:Y:S01]  /*3420*/  @!P2 LDG.E.U16 R20, desc[UR12][R20.64] ;  /* 0x0000000c1414a981 */ /* 0x000ea2000c1e1500 */
[C---:B------:R-:W-:Y:S01]  /*3430*/  IMAD.IADD R19, R22.reuse, 0x1, R8 ;  /* 0x0000000116137824 */ /* 0x040fe200078e0208 */
[----:B------:R-:W3:Y:S02]  /*3440*/  @!P3 LDC R24, c[0x0][0xeec] ;  /* 0x0003bb00ff18bb82 */ /* 0x000ee40000000800 */
[----:B------:R4:W3:Y:S01]  /*3450*/  @!P2 LDG.E R11, desc[UR12][R4.64] ;  /* 0x0000000c040ba981 */ /* 0x0008e2000c1e1900 */
[----:B------:R-:W-:-:S05]  /*3460*/  @!P3 IMAD.WIDE R16, R22, 0x4, R14 ;  /* 0x000000041610b825 */ /* 0x000fca00078e020e */
[----:B------:R-:W5:Y:S01]  /*3470*/  @!P3 LDG.E R25, desc[UR12][R16.64] ;  /* 0x0000000c1019b981 */ /* 0x000f62000c1e1900 */
[CC--:B------:R-:W-:Y:S01]  /*3480*/  ISETP.GE.AND P4, PT, R19.reuse, R6.reuse, PT ;  /* 0x000000061300720c */ /* 0x0c0fe20003f86270 */
[--C-:B------:R-:W-:Y:S02]  /*3490*/  IMAD.IADD R26, R19, 0x1, R8.reuse ;  /* 0x00000001131a7824 */ /* 0x100fe400078e0208 */
[----:B------:R-:W-:Y:S02]  /*34a0*/  IMAD.MOV.U32 R3, RZ, RZ, RZ ;  /* 0x000000ffff037224 */ /* 0x000fe400078e00ff */
[C---:B------:R-:W-:Y:S01]  /*34b0*/  IMAD.IADD R9, R26.reuse, 0x1, R8 ;  /* 0x000000011a097824 */ /* 0x040fe200078e0208 */
[----:B------:R-:W-:Y:S01]  /*34c0*/  ISETP.GE.AND P1, PT, R26, R6, PT ;  /* 0x000000061a00720c */ /* 0x000fe20003f26270 */
[----:B------:R-:W-:-:S03]  /*34d0*/  IMAD.MOV.U32 R28, RZ, RZ, RZ ;  /* 0x000000ffff1c7224 */ /* 0x000fc600078e00ff */
[----:B------:R-:W-:-:S03]  /*34e0*/  ISETP.GE.AND P0, PT, R9, R6, PT ;  /* 0x000000060900720c */ /* 0x000fc60003f06270 */
[----:B----4-:R-:W-:Y:S01]  /*34f0*/  @!P4 IMAD.WIDE R4, R19, 0x4, R14 ;  /* 0x000000041304c825 */ /* 0x010fe200078e020e */
[----:B------:R-:W-:-:S04]  /*3500*/  @!P4 IADD3 R23, P5, PT, R10, R19, RZ ;  /* 0x000000130a17c210 */ /* 0x000fc80007fbe0ff */
[----:B------:R4:W5:Y:S01]  /*3510*/  @!P4 LDG.E R3, desc[UR12][R4.64] ;  /* 0x0000000c0403c981 */ /* 0x000962000c1e1900 */
[----:B------:R-:W-:Y:S01]  /*3520*/  @!P4 LEA.HI.X.SX32 R19, R19, R7, 0x1, P5 ;  /* 0x000000071313c211 */ /* 0x000fe200028f0eff */
[----:B----4-:R-:W-:Y:S02]  /*3530*/  IMAD.MOV.U32 R4, RZ, RZ, RZ ;  /* 0x000000ffff047224 */ /* 0x010fe400078e00ff */
[----:B--2---:R-:W-:-:S05]  /*3540*/  @!P2 HADD2.F32 R20, -RZ, R20.H0_H0 ;  /* 0x20000014ff14a230 */ /* 0x004fca0000004100 */
[----:B-1----:R-:W-:Y:S01]  /*3550*/  @!P2 FMUL R28, R20, R27 ;  /* 0x0000001b141ca220 */ /* 0x002fe20000400000 */
[----:B------:R-:W-:-:S03]  /*3560*/  @!P4 LEA R18, P2, R23, UR8, 0x1 ;  /* 0x000000081712cc11 */ /* 0x000fc6000f8408ff */
[----:B---3--:R-:W-:Y:S02]  /*3570*/  @!P3 FFMA R5, R11, R24, R28 ;  /* 0x000000180b05b223 */ /* 0x008fe4000000001c */
[----:B------:R-:W5:Y:S01]  /*3580*/  @!P3 LDC R24, c[0x0][0xef8] ;  /* 0x0003be00ff18bb82 */ /* 0x000f620000000800 */
[----:B------:R-:W-:Y:S01]  /*3590*/  @!P1 IMAD.WIDE R20, R26, 0x4, R14 ;  /* 0x000000041a149825 */ /* 0x000fe200078e020e */
[----:B------:R-:W-:Y:S02]  /*35a0*/  @!P4 LEA.HI.X R19, R23, UR9, R19, 0x1, P2 ;  /* 0x000000091713cc11 */ /* 0x000fe400090f0c13 */
[----:B------:R-:W-:Y:S01]  /*35b0*/  @!P1 IADD3 R27, P2, PT, R10, R26, RZ ;  /* 0x0000001a0a1b9210 */ /* 0x000fe20007f5e0ff */
[----:B------:R-:W-:Y:S01]  /*35c0*/  IMAD.MOV.U32 R11, RZ, RZ, RZ ;  /* 0x000000ffff0b7224 */ /* 0x000fe200078e00ff */
[----:B------:R1:W2:Y:S02]  /*35d0*/  @!P1 LDG.E R4, desc[UR12][R20.64] ;  /* 0x0000000c14049981 */ /* 0x0002a4000c1e1900 */
[----:B------:R-:W-:-:S02]  /*35e0*/  @!P1 LEA.HI.X.SX32 R28, R26, R7, 0x1, P2 ;  /* 0x000000071a1c9211 */ /* 0x000fc400010f0eff */
[----:B------:R3:W4:Y:S01]  /*35f0*/  @!P4 LDG.E.U16 R23, desc[UR12][R18.64] ;  /* 0x0000000c1217c981 */ /* 0x000722000c1e1500 */
        /* <DEDUP_REMOVED lines=9> */
[----:B-----5:R-:W-:Y:S01]  /*3690*/  @!P3 FFMA R25, -R5, R24, R25 ;  /* 0x000000180519b223 */ /* 0x020fe20000000119 */
[----:B------:R-:W-:Y:S01]  /*36a0*/  @!P3 IADD3 R27, P5, PT, R10, R22, RZ ;  /* 0x000000160a1bb210 */ /* 0x000fe20007fbe0ff */
[----:B------:R0:W5:Y:S01]  /*36b0*/  @!P1 LDG.E.U16 R26, desc[UR12][R18.64] ;  /* 0x0000000c121a9981 */ /* 0x000162000c1e1500 */
[----:B------:R-:W-:-:S03]  /*36c0*/  IADD3 R24, PT, PT, R8, R2, R9 ;  /* 0x0000000208187210 */ /* 0x000fc60007ffe009 */
[----:B------:R1:W3:Y:S01]  /*36d0*/  @!P0 LDG.E.U16 R20, desc[UR12][R20.64] ;  /* 0x0000000c14148981 */ /* 0x0002e2000c1e1500 */
[----:B------:R-:W-:-:S03]  /*36e0*/  ISETP.GE.AND P2, PT, R24, R6, PT ;  /* 0x000000061800720c */ /* 0x000fc60003f46270 */
[----:B------:R1:W-:Y:S01]  /*36f0*/  @!P3 STG.E desc[UR12][R16.64], R25 ;  /* 0x000000191000b986 */ /* 0x0003e2000c10190c */
[----:B------:R-:W-:Y:S02]  /*3700*/  @!P3 LEA.HI.X.SX32 R28, R22, R7, 0x1, P5 ;  /* 0x00000007161cb211 */ /* 0x000fe400028f0eff */
[----:B0-----:R-:W-:Y:S01]  /*3710*/  @!P3 F2FP.F16.F32.PACK_AB R19, RZ, R25 ;  /* 0x00000019ff13b23e */ /* 0x001fe200000000ff */
[----:B-1----:R-:W0:Y:S03]  /*3720*/  @!P4 LDC R21, c[0x0][0xf00] ;  /* 0x0003c000ff15cb82 */ /* 0x002e260000000800 */
[----:B------:R-:W-:Y:S02]  /*3730*/  PRMT R29, R19, 0x7610, R29 ;  /* 0x00007610131d7816 */ /* 0x000fe4000000001d */
[----:B------:R-:W-:-:S03]  /*3740*/  @!P3 LEA R16, P5, R27, UR10, 0x1 ;  /* 0x0000000a1b10bc11 */ /* 0x000fc6000f8a08ff */
[----:B------:R-:W1:Y:S01]  /*3750*/  @!P2 LDC R25, c[0x0][0xeec] ;  /* 0x0003bb00ff19ab82 */ /* 0x000e620000000800 */
[----:B------:R-:W-:Y:S01]  /*3760*/  @!P3 LEA.HI.X R17, R27, UR11, R28, 0x1, P5 ;  /* 0x0000000b1b11bc11 */ /* 0x000fe2000a8f0c1c */
[----:B------:R-:W-:-:S04]  /*3770*/  @!P3 IMAD.WIDE R18, R22, 0x4, R12 ;  /* 0x000000041612b825 */ /* 0x000fc800078e020c */
[----:B------:R0:W-:Y:S02]  /*3780*/  @!P3 STG.E.U16 desc[UR12][R16.64], R29 ;  /* 0x0000001d1000b986 */ /* 0x0001e4000c10150c */
[----:B------:R-:W1:Y:S02]  /*3790*/  @!P2 LDC R27, c[0x0][0xef8] ;  /* 0x0003be00ff1bab82 */ /* 0x000e640000000800 */
[----:B------:R4:W-:Y:S01]  /*37a0*/  @!P3 STG.E desc[UR12][R18.64], R5 ;  /* 0x000000051200b986 */ /* 0x0009e2000c10190c */
[----:B0-----:R-:W-:-:S05]  /*37b0*/  @!P2 IMAD.WIDE R16, R24, 0x4, R14 ;  /* 0x000000041810a825 */ /* 0x001fca00078e020e */
[----:B------:R-:W2:Y:S01]  /*37c0*/  @!P2 LDG.E R28, desc[UR12][R16.64] ;  /* 0x0000000c101ca981 */ /* 0x000ea2000c1e1900 */
[----:B------:R-:W-:Y:S02]  /*37d0*/  IMAD.MOV.U32 R22, RZ, RZ, RZ ;  /* 0x000000ffff167224 */ /* 0x000fe400078e00ff */
[----:B----4-:R-:W-:-:S05]  /*37e0*/  @!P4 HADD2.F32 R23, -RZ, R23.H0_H0 ;  /* 0x20000017ff17c230 */ /* 0x010fca0000004100 */
[----:B------:R-:W-:Y:S01]  /*37f0*/  @!P4 FMUL R22, R23, R21 ;  /* 0x000000151716c220 */ /* 0x000fe20000400000 */
[----:B------:R-:W-:Y:S01]  /*3800*/  IMAD.IADD R21, R24, 0x1, R8 ;  /* 0x0000000118157824 */ /* 0x000fe200078e0208 */
[----:B------:R-:W-:Y:S02]  /*3810*/  @!P2 IADD3 R19, P4, PT, R10, R24, RZ ;  /* 0x000000180a13a210 */ /* 0x000fe40007f9e0ff */
[----:B-1----:R-:W-:Y:S02]  /*3820*/  @!P2 FFMA R25, R3, R25, R22 ;  /* 0x000000190319a223 */ /* 0x002fe40000000016 */
[----:B------:R-:W-:Y:S02]  /*3830*/  ISETP.GE.AND P3, PT, R21, R6, PT ;  /* 0x000000061500720c */ /* 0x000fe40003f66270 */
[----:B------:R-:W-:Y:S02]  /*3840*/  @!P2 LEA.HI.X.SX32 R22, R24, R7, 0x1, P4 ;  /* 0x000000071816a211 */ /* 0x000fe400020f0eff */
[----:B------:R-:W-:-:S04]  /*3850*/  @!P2 LEA R18, P4, R19, UR10, 0x1 ;  /* 0x0000000a1312ac11 */ /* 0x000fc8000f8808ff */
[----:B------:R-:W-:Y:S01]  /*3860*/  @!P2 LEA.HI.X R19, R19, UR11, R22, 0x1, P4 ;  /* 0x0000000b1313ac11 */ /* 0x000fe2000a0f0c16 */
[----:B------:R-:W-:-:S04]  /*3870*/  @!P2 IMAD.WIDE R22, R24, 0x4, R12 ;  /* 0x000000041816a825 */ /* 0x000fc800078e020c */
[----:B------:R-:W0:Y:S01]  /*3880*/  @!P3 LDC R29, c[0x0][0xeec] ;  /* 0x0003bb00ff1dbb82 */ /* 0x000e220000000800 */
[----:B--2---:R-:W-:-:S05]  /*3890*/  @!P2 FFMA R3, -R25, R27, R28 ;  /* 0x0000001b1903a223 */ /* 0x004fca000000011c */
[----:B------:R-:W-:Y:S01]  /*38a0*/  @!P2 F2FP.F16.F32.PACK_AB R5, RZ, R3 ;  /* 0x00000003ff05a23e */ /* 0x000fe200000000ff */
[----:B------:R1:W-:Y:S04]  /*38b0*/  @!P2 STG.E desc[UR12][R16.64], R3 ;  /* 0x000000031000a986 */ /* 0x0003e8000c10190c */
[----:B------:R2:W-:Y:S04]  /*38c0*/  @!P2 STG.E.U16 desc[UR12][R18.64], R5 ;  /* 0x000000051200a986 */ /* 0x0005e8000c10150c */
[----:B------:R4:W-:Y:S01]  /*38d0*/  @!P2 STG.E desc[UR12][R22.64], R25 ;  /* 0x000000191600a986 */ /* 0x0009e2000c10190c */
[----:B-1----:R-:W-:Y:S01]  /*38e0*/  @!P3 IMAD.WIDE R16, R21, 0x4, R14 ;  /* 0x000000041510b825 */ /* 0x002fe200078e020e */
[----:B--2---:R-:W1:Y:S04]  /*38f0*/  @!P1 LDC R5, c[0x0][0xf00] ;  /* 0x0003c000ff059b82 */ /* 0x004e680000000800 */
[----:B------:R-:W2:Y:S04]  /*3900*/  @!P3 LDG.E R28, desc[UR12][R16.64] ;  /* 0x0000000c101cb981 */ /* 0x000ea8000c1e1900 */
[----:B----4-:R-:W2:Y:S01]  /*3910*/  @!P3 LDC R25, c[0x0][0xef8] ;  /* 0x0003be00ff19bb82 */ /* 0x010ea20000000800 */
[----:B-----5:R-:W-:-:S02]  /*3920*/  @!P1 HADD2.F32 R26, -RZ, R26.H0_H0 ;  /* 0x2000001aff1a9230 */ /* 0x020fc40000004100 */
[----:B------:R-:W-:Y:S01]  /*3930*/  IMAD.MOV.U32 R27, RZ, RZ, RZ ;  /* 0x000000ffff1b7224 */ /* 0x000fe200078e00ff */
[----:B------:R-:W-:Y:S02]  /*3940*/  IADD3 R3, PT, PT, R8, R24, R8 ;  /* 0x0000001808037210 */ /* 0x000fe40007ffe008 */
[----:B-1----:R-:W-:Y:S02]  /*3950*/  @!P1 FMUL R27, R26, R5 ;  /* 0x000000051a1b9220 */ /* 0x002fe40000400000 */
[----:B------:R-:W-:Y:S02]  /*3960*/  ISETP.GE.AND P1, PT, R3, R6, PT ;  /* 0x000000060300720c */ /* 0x000fe40003f26270 */
[----:B0-----:R-:W-:Y:S01]  /*3970*/  @!P3 FFMA R27, R4, R29, R27 ;  /* 0x0000001d041bb223 */ /* 0x001fe2000000001b */
[----:B------:R-:W-:-:S04]  /*3980*/  @!P3 IADD3 R5, P2, PT, R10, R21, RZ ;  /* 0x000000150a05b210 */ /* 0x000fc80007f5e0ff */
[----:B------:R-:W-:Y:S02]  /*3990*/  @!P3 LEA.HI.X.SX32 R22, R21, R7, 0x1, P2 ;  /* 0x000000071516b211 */ /* 0x000fe400010f0eff */
[----:B------:R-:W-:-:S04]  /*39a0*/  @!P3 LEA R4, P2, R5, UR10, 0x1 ;  /* 0x0000000a0504bc11 */ /* 0x000fc8000f8408ff */
        /* <DEDUP_REMOVED lines=9> */
[----:B------:R-:W2:Y:S02]  /*3a40*/  @!P0 LDC R21, c[0x0][0xf00] ;  /* 0x0003c000ff158b82 */ /* 0x000ea40000000800 */
[----:B------:R-:W-:Y:S04]  /*3a50*/  @!P3 STG.E.U16 desc[UR12][R4.64], R16 ;  /* 0x000000100400b986 */ /* 0x000fe8000c10150c */
[----:B------:R4:W-:Y:S04]  /*3a60*/  @!P3 STG.E desc[UR12][R18.64], R27 ;  /* 0x0000001b1200b986 */ /* 0x0009e8000c10190c */
[----:B------:R-:W0:Y:S01]  /*3a70*/  @!P1 LDG.E R26, desc[UR12][R22.64] ;  /* 0x0000000c161a9981 */ /* 0x000e22000c1e1900 */
[----:B---3--:R-:W-:-:S02]  /*3a80*/  @!P0 HADD2.F32 R20, -RZ, R20.H0_H0 ;  /* 0x20000014ff148230 */ /* 0x008fc40000004100 */
[----:B------:R-:W-:-:S03]  /*3a90*/  IMAD.MOV.U32 R24, RZ, RZ, RZ ;  /* 0x000000ffff187224 */ /* 0x000fc600078e00ff */
[----:B--2---:R-:W-:Y:S01]  /*3aa0*/  @!P0 FMUL R24, R20, R21 ;  /* 0x0000001514188220 */ /* 0x004fe20000400000 */
[----:B------:R-:W-:-:S03]  /*3ab0*/  @!P1 IADD3 R17, P0, PT, R10, R3, RZ ;  /* 0x000000030a119210 */ /* 0x000fc60007f1e0ff */
[----:B-1----:R-:W-:Y:S01]  /*3ac0*/  @!P1 FFMA R11, R11, R28, R24 ;  /* 0x0000001c0b0b9223 */ /* 0x002fe20000000018 */
[----:B----4-:R-:W-:Y:S02]  /*3ad0*/  @!P1 LEA.HI.X.SX32 R18, R3, R7, 0x1, P0 ;  /* 0x0000000703129211 */ /* 0x010fe400000f0eff */
[----:B------:R-:W-:-:S04]  /*3ae0*/  @!P1 LEA R4, P0, R17, UR10, 0x1 ;  /* 0x0000000a11049c11 */ /* 0x000fc8000f8008ff */
[----:B------:R-:W-:Y:S01]  /*3af0*/  @!P1 LEA.HI.X R5, R17, UR11, R18, 0x1, P0 ;  /* 0x0000000b11059c11 */ /* 0x000fe200080f0c12 */
[----:B------:R-:W-:-:S05]  /*3b00*/  IMAD R2, R8, 0x4, R2 ;  /* 0x0000000408027824 */ /* 0x000fca00078e0202 */
[----:B------:R-:W-:Y:S01]  /*3b10*/  ISETP.GE.AND P0, PT, R2, R6, PT ;  /* 0x000000060200720c */ /* 0x000fe20003f06270 */
[----:B0-----:R-:W-:-:S05]  /*3b20*/  @!P1 FFMA R21, -R11, R29, R26 ;  /* 0x0000001d0b159223 */ /* 0x001fca000000011a */
[----:B------:R-:W-:-:S04]  /*3b30*/  @!P1 F2FP.F16.F32.PACK_AB R16, RZ, R21 ;  /* 0x00000015ff10923e */ /* 0x000fc800000000ff */
[----:B------:R-:W-:Y:S01]  /*3b40*/  PRMT R18, R16, 0x7610, R18 ;  /* 0x0000761010127816 */ /* 0x000fe20000000012 */
[----:B------:R-:W-:Y:S01]  /*3b50*/  @!P1 IMAD.WIDE R16, R3, 0x4, R12 ;  /* 0x0000000403109825 */ /* 0x000fe200078e020c */
[----:B------:R1:W-:Y:S04]  /*3b60*/  @!P1 STG.E desc[UR12][R22.64], R21 ;  /* 0x0000001516009986 */ /* 0x0003e8000c10190c */
[----:B------:R1:W-:Y:S04]  /*3b70*/  @!P1 STG.E.U16 desc[UR12][R4.64], R18 ;  /* 0x0000001204009986 */ /* 0x0003e8000c10150c */
[----:B------:R1:W-:Y:S01]  /*3b80*/  @!P1 STG.E desc[UR12][R16.64], R11 ;  /* 0x0000000b10009986 */ /* 0x0003e2000c10190c */
[----:B------:R-:W-:Y:S05]  /*3b90*/  @!P0 BRA `(.L_x_80) ;  /* 0xfffffff400f88947 */ /* 0x000fea000383ffff */
[----:B------:R-:W-:Y:S05]  /*3ba0*/  EXIT ;  /* 0x000000000000794d */ /* 0x000fea0003800000 */
.L_x_79:
[----:B------:R-:W-:Y:S05]  /*3bb0*/  @P0 BRA `(.L_x_81) ;  /* 0x0000000400a40947 */ /* 0x000fea0003800000 */
[----:B------:R-:W-:-:S07]  /*3bc0*/  IMAD.MOV.U32 R0, RZ, RZ, RZ ;  /* 0x000000ffff007224 */ /* 0x000fce00078e00ff */
.L_x_82:
[----:B----4-:R-:W-:-:S05]  /*3bd0*/  IMAD.IADD R25, R9, 0x1, R0 ;  /* 0x0000000109197824 */ /* 0x010fca00078e0200 */
        /* <DEDUP_REMOVED lines=8> */
[----:B------:R2:W3:Y:S01]  /*3c60*/  @!P0 LDG.E.U16 R18, desc[UR12][R18.64] ;  /* 0x0000000c12128981 */ /* 0x0004e2000c1e1500 */
        /* <DEDUP_REMOVED lines=9> */
[----:B------:R-:W4:Y:S03]  /*3d00*/  @!P3 LDC R28, c[0x0][0xef8] ;  /* 0x0003be00ff1cbb82 */ /* 0x000f260000000800 */
[----:B------:R-:W-:Y:S02]  /*3d10*/  @!P3 LEA.HI.X.SX32 R26, R4, R7, 0x1, P4 ;  /* 0x00000007041ab211 */ /* 0x000fe400020f0eff */
[C---:B------:R-:W-:Y:S02]  /*3d20*/  @!P3 LEA R20, P4, R11.reuse, UR8, 0x1 ;  /* 0x000000080b14bc11 */ /* 0x040fe4000f8808ff */
[----:B--2---:R-:W-:Y:S02]  /*3d30*/  @!P2 IADD3 R19, P5, PT, R10, R3, RZ ;  /* 0x000000030a13a210 */ /* 0x004fe40007fbe0ff */
[----:B------:R-:W-:-:S02]  /*3d40*/  @!P3 LEA.HI.X R21, R11, UR9, R26, 0x1, P4 ;  /* 0x000000090b15bc11 */ /* 0x000fc4000a0f0c1a */
[----:B------:R-:W-:Y:S02]  /*3d50*/  @!P2 LEA.HI.X.SX32 R26, R3, R7, 0x1, P5 ;  /* 0x00000007031aa211 */ /* 0x000fe400028f0eff */
[----:B------:R-:W-:Y:S01]  /*3d60*/  @!P1 IADD3 R11, P5, PT, R10, R2, RZ ;  /* 0x000000020a0b9210 */ /* 0x000fe20007fbe0ff */
[----:B---3--:R-:W-:-:S05]  /*3d70*/  @!P0 HADD2.F32 R18, -RZ, R18.H0_H0 ;  /* 0x20000012ff128230 */ /* 0x008fca0000004100 */
[----:B0-----:R-:W-:Y:S01]  /*3d80*/  @!P0 FMUL R5, R18, R23 ;  /* 0x0000001712058220 */ /* 0x001fe20000400000 */
[C---:B------:R-:W-:Y:S01]  /*3d90*/  @!P2 LEA R18, P4, R19.reuse, UR8, 0x1 ;  /* 0x000000081312ac11 */ /* 0x040fe2000f8808ff */
[----:B------:R0:W2:Y:S03]  /*3da0*/  @!P3 LDG.E.U16 R23, desc[UR12][R20.64] ;  /* 0x0000000c1417b981 */ /* 0x0000a6000c1e1500 */
[----:B------:R-:W-:Y:S02]  /*3db0*/  @!P2 LEA.HI.X R19, R19, UR9, R26, 0x1, P4 ;  /* 0x000000091313ac11 */ /* 0x000fe4000a0f0c1a */
[----:B------:R-:W-:Y:S02]  /*3dc0*/  @!P1 LEA.HI.X.SX32 R26, R2, R7, 0x1, P5 ;  /* 0x00000007021a9211 */ /* 0x000fe400028f0eff */
[----:B0-----:R-:W-:Y:S01]  /*3dd0*/  @!P1 LEA R20, P4, R11, UR8, 0x1 ;  /* 0x000000080b149c11 */ /* 0x001fe2000f8808ff */
[----:B-1----:R-:W-:-:S03]  /*3de0*/  @!P0 FFMA R27, -R5, R22, R24 ;  /* 0x00000016051b8223 */ /* 0x002fc60000000118 */
[----:B------:R-:W-:Y:S02]  /*3df0*/  @!P1 LEA.HI.X R21, R11, UR9, R26, 0x1, P4 ;  /* 0x000000090b159c11 */ /* 0x000fe4000a0f0c1a */
[----:B------:R-:W-:Y:S01]  /*3e00*/  @!P0 IADD3 R26, P4, PT, R10, R25, RZ ;  /* 0x000000190a1a8210 */ /* 0x000fe20007f9e0ff */
[----:B------:R0:W3:Y:S03]  /*3e10*/  @!P2 LDG.E.U16 R11, desc[UR12][R18.64] ;  /* 0x0000000c120ba981 */ /* 0x0000e6000c1e1500 */
[----:B------:R-:W-:Y:S01]  /*3e20*/  @!P0 LEA.HI.X.SX32 R29, R25, R7, 0x1, P4 ;  /* 0x00000007191d8211 */ /* 0x000fe200020f0eff */
[----:B------:R1:W5:Y:S01]  /*3e30*/  @!P1 LDG.E.U16 R22, desc[UR12][R20.64] ;  /* 0x0000000c14169981 */ /* 0x000362000c1e1500 */
[C---:B0-----:R-:W-:Y:S02]  /*3e40*/  @!P0 LEA R18, P4, R26.reuse, UR10, 0x1 ;  /* 0x0000000a1a128c11 */ /* 0x041fe4000f8808ff */
[----:B-1----:R-:W-:Y:S01]  /*3e50*/  @!P0 F2FP.F16.F32.PACK_AB R21, RZ, R27 ;  /* 0x0000001bff15823e */ /* 0x002fe200000000ff */
[----:B------:R0:W-:Y:S01]  /*3e60*/  @!P0 STG.E desc[UR12][R16.64], R27 ;  /* 0x0000001b10008986 */ /* 0x0001e2000c10190c */
[----:B------:R-:W-:-:S02]  /*3e70*/  @!P0 LEA.HI.X R19, R26, UR11, R29, 0x1, P4 ;  /* 0x0000000b1a138c11 */ /* 0x000fc4000a0f0c1d */
[----:B------:R-:W-:Y:S01]  /*3e80*/  PRMT R29, R21, 0x7610, R29 ;  /* 0x00007610151d7816 */ /* 0x000fe2000000001d */
[----:B------:R-:W-:Y:S01]  /*3e90*/  @!P3 IMAD.WIDE R20, R4, 0x4, R14 ;  /* 0x000000040414b825 */ /* 0x000fe200078e020e */
[----:B------:R-:W1:Y:S03]  /*3ea0*/  @!P3 LDC R26, c[0x0][0xf00] ;  /* 0x0003c000ff1abb82 */ /* 0x000e660000000800 */
[----:B------:R4:W-:Y:S01]  /*3eb0*/  @!P0 STG.E.U16 desc[UR12][R18.64], R29 ;  /* 0x0000001d12008986 */ /* 0x0009e2000c10150c */
[----:B0-----:R-:W-:-:S05]  /*3ec0*/  @!P0 IMAD.WIDE R16, R25, 0x4, R12 ;  /* 0x0000000419108825 */ /* 0x001fca00078e020c */
[----:B------:R0:W-:Y:S04]  /*3ed0*/  @!P0 STG.E desc[UR12][R16.64], R5 ;  /* 0x0000000510008986 */ /* 0x0001e8000c10190c */
[----:B------:R-:W3:Y:S01]  /*3ee0*/  @!P3 LDG.E R24, desc[UR12][R20.64] ;  /* 0x0000000c1418b981 */ /* 0x000ee2000c1e1900 */
[----:B------:R-:W-:Y:S02]  /*3ef0*/  IMAD.MOV.U32 R25, RZ, RZ, RZ ;  /* 0x000000ffff197224 */ /* 0x000fe400078e00ff */
[----:B----4-:R-:W-:-:S04]  /*3f00*/  @!P3 IMAD.WIDE R18, R4, 0x4, R12 ;  /* 0x000000040412b825 */ /* 0x010fc800078e020c */
[----:B--2---:R-:W-:-:S05]  /*3f10*/  @!P3 HADD2.F32 R23, -RZ, R23.H0_H0 ;  /* 0x20000017ff17b230 */ /* 0x004fca0000004100 */
[----:B-1----:R-:W-:Y:S01]  /*3f20*/  @!P3 FMUL R25, R23, R26 ;  /* 0x0000001a1719b220 */ /* 0x002fe20000400000 */
[----:B------:R-:W-:Y:S01]  /*3f30*/  @!P3 IADD3 R23, P0, PT, R10, R4, RZ ;  /* 0x000000040a17b210 */ /* 0x000fe20007f1e0ff */
[----:B------:R-:W1:Y:S02]  /*3f40*/  @!P2 LDC R26, c[0x0][0xf00] ;  /* 0x0003c000ff1aab82 */ /* 0x000e640000000800 */
[----:B---3--:R-:W-:Y:S01]  /*3f50*/  @!P3 FFMA R27, -R25, R28, R24 ;  /* 0x0000001c191bb223 */ /* 0x008fe20000000118 */
[----:B------:R-:W-:-:S05]  /*3f60*/  @!P3 LEA.HI.X.SX32 R24, R4, R7, 0x1, P0 ;  /* 0x000000070418b211 */ /* 0x000fca00000f0eff */
[----:B------:R-:W2:Y:S01]  /*3f70*/  @!P2 LDC R28, c[0x0][0xef8] ;  /* 0x0003be00ff1cab82 */ /* 0x000ea20000000800 */
[C---:B0-----:R-:W-:Y:S02]  /*3f80*/  @!P3 LEA R16, P0, R23.reuse, UR10, 0x1 ;  /* 0x0000000a1710bc11 */ /* 0x041fe4000f8008ff */
[----:B------:R-:W-:Y:S02]  /*3f90*/  @!P3 F2FP.F16.F32.PACK_AB R5, RZ, R27 ;  /* 0x0000001bff05b23e */ /* 0x000fe400000000ff */
[----:B------:R-:W-:Y:S02]  /*3fa0*/  @!P3 LEA.HI.X R17, R23, UR11, R24, 0x1, P0 ;  /* 0x0000000b1711bc11 */ /* 0x000fe400080f0c18 */
[----:B------:R-:W-:Y:S01]  /*3fb0*/  PRMT R29, R5, 0x7610, R29 ;  /* 0x00007610051d7816 */ /* 0x000fe2000000001d */
[----:B------:R-:W-:Y:S01]  /*3fc0*/  @!P2 IMAD.WIDE R4, R3, 0x4, R14 ;  /* 0x000000040304a825 */ /* 0x000fe200078e020e */
[----:B------:R0:W-:Y:S04]  /*3fd0*/  @!P3 STG.E desc[UR12][R20.64], R27 ;  /* 0x0000001b1400b986 */ /* 0x0001e8000c10190c */
[----:B------:R-:W-:Y:S04]  /*3fe0*/  @!P3 STG.E.U16 desc[UR12][R16.64], R29 ;  /* 0x0000001d1000b986 */ /* 0x000fe8000c10150c */
[----:B------:R3:W-:Y:S04]  /*3ff0*/  @!P3 STG.E desc[UR12][R18.64], R25 ;  /* 0x000000191200b986 */ /* 0x0007e8000c10190c */
[----:B------:R-:W2:Y:S01]  /*4000*/  @!P2 LDG.E R24, desc[UR12][R4.64] ;  /* 0x0000000c0418a981 */ /* 0x000ea2000c1e1900 */
[----:B------:R-:W-:-:S02]  /*4010*/  @!P2 HADD2.F32 R11, -RZ, R11.H0_H0 ;  /* 0x2000000bff0ba230 */ /* 0x000fc40000004100 */
[----:B------:R-:W-:-:S03]  /*4020*/  IMAD.MOV.U32 R23, RZ, RZ, RZ ;  /* 0x000000ffff177224 */ /* 0x000fc600078e00ff */
[----:B-1----:R-:W-:Y:S01]  /*4030*/  @!P2 FMUL R23, R11, R26 ;  /* 0x0000001a0b17a220 */ /* 0x002fe20000400000 */
[----:B0-----:R-:W-:Y:S01]  /*4040*/  @!P2 IADD3 R20, P0, PT, R10, R3, RZ ;  /* 0x000000030a14a210 */ /* 0x001fe20007f1e0ff */
[----:B---3--:R-:W0:Y:S03]  /*4050*/  @!P1 LDC R25, c[0x0][0xef8] ;  /* 0x0003be00ff199b82 */ /* 0x008e260000000800 */
[----:B------:R-:W-:Y:S02]  /*4060*/  @!P2 LEA.HI.X.SX32 R21, R3, R7, 0x1, P0 ;  /* 0x000000070315a211 */ /* 0x000fe400000f0eff */
[----:B------:R-:W-:Y:S01]  /*4070*/  @!P2 LEA R16, P0, R20, UR10, 0x1 ;  /* 0x0000000a1410ac11 */ /* 0x000fe2000f8008ff */
[----:B------:R-:W-:-:S03]  /*4080*/  @!P1 IMAD.WIDE R18, R2, 0x4, R14 ;  /* 0x0000000402129825 */ /* 0x000fc600078e020e */
[----:B------:R-:W-:Y:S01]  /*4090*/  @!P2 LEA.HI.X R17, R20, UR11, R21, 0x1, P0 ;  /* 0x0000000b1411ac11 */ /* 0x000fe200080f0c15 */
[----:B------:R-:W-:Y:S02]  /*40a0*/  @!P2 IMAD.WIDE R20, R3, 0x4, R12 ;  /* 0x000000040314a825 */ /* 0x000fe400078e020c */
[----:B------:R-:W1:Y:S02]  /*40b0*/  @!P1 LDC R3, c[0x0][0xf00] ;  /* 0x0003c000ff039b82 */ /* 0x000e640000000800 */
[----:B--2---:R-:W-:-:S05]  /*40c0*/  @!P2 FFMA R27, -R23, R28, R24 ;  /* 0x0000001c171ba223 */ /* 0x004fca0000000118 */
[----:B------:R-:W-:-:S04]  /*40d0*/  @!P2 F2FP.F16.F32.PACK_AB R11, RZ, R27 ;  /* 0x0000001bff0ba23e */ /* 0x000fc800000000ff */
[----:B------:R-:W-:Y:S01]  /*40e0*/  PRMT R26, R11, 0x7610, R26 ;  /* 0x000076100b1a7816 */ /* 0x000fe2000000001a */
[----:B------:R2:W-:Y:S04]  /*40f0*/  @!P2 STG.E desc[UR12][R4.64], R27 ;  /* 0x0000001b0400a986 */ /* 0x0005e8000c10190c */
[----:B------:R3:W-:Y:S04]  /*4100*/  @!P2 STG.E.U16 desc[UR12][R16.64], R26 ;  /* 0x0000001a1000a986 */ /* 0x0007e8000c10150c */
[----:B------:R4:W-:Y:S04]  /*4110*/  @!P2 STG.E desc[UR12][R20.64], R23 ;  /* 0x000000171400a986 */ /* 0x0009e8000c10190c */
[----:B------:R-:W0:Y:S01]  /*4120*/  @!P1 LDG.E R24, desc[UR12][R18.64] ;  /* 0x0000000c12189981 */ /* 0x000e22000c1e1900 */
[----:B-----5:R-:W-:-:S02]  /*4130*/  @!P1 HADD2.F32 R22, -RZ, R22.H0_H0 ;  /* 0x20000016ff169230 */ /* 0x020fc40000004100 */
[----:B------:R-:W-:-:S03]  /*4140*/  IMAD.MOV.U32 R11, RZ, RZ, RZ ;  /* 0x000000ffff0b7224 */ /* 0x000fc600078e00ff */
[----:B-1----:R-:W-:Y:S01]  /*4150*/  @!P1 FMUL R11, R22, R3 ;  /* 0x00000003160b9220 */ /* 0x002fe20000400000 */
[----:B------:R-:W-:-:S04]  /*4160*/  @!P1 IADD3 R22, P0, PT, R10, R2, RZ ;  /* 0x000000020a169210 */ /* 0x000fc80007f1e0ff */
[----:B--2---:R-:W-:Y:S02]  /*4170*/  @!P1 LEA.HI.X.SX32 R5, R2, R7, 0x1, P0 ;  /* 0x0000000702059211 */ /* 0x004fe400000f0eff */
[----:B------:R-:W-:-:S04]  /*4180*/  @!P1 LEA R4, P0, R22, UR10, 0x1 ;  /* 0x0000000a16049c11 */ /* 0x000fc8000f8008ff */
[----:B------:R-:W-:Y:S01]  /*4190*/  @!P1 LEA.HI.X R5, R22, UR11, R5, 0x1, P0 ;  /* 0x0000000b16059c11 */ /* 0x000fe200080f0c05 */
[----:B------:R-:W-:-:S05]  /*41a0*/  IMAD R0, R8, 0x4, R0 ;  /* 0x0000000408007824 */ /* 0x000fca00078e0200 */
[----:B------:R-:W-:Y:S01]  /*41b0*/  ISETP.GE.AND P0, PT, R0, R6, PT ;  /* 0x000000060000720c */ /* 0x000fe20003f06270 */
[----:B0-----:R-:W-:-:S05]  /*41c0*/  @!P1 FFMA R25, -R11, R25, R24 ;  /* 0x000000190b199223 */ /* 0x001fca0000000118 */
[----:B------:R-:W-:-:S04]  /*41d0*/  @!P1 F2FP.F16.F32.PACK_AB R3, RZ, R25 ;  /* 0x00000019ff03923e */ /* 0x000fc800000000ff */
[----:B---3--:R-:W-:Y:S01]  /*41e0*/  PRMT R16, R3, 0x7610, R16 ;  /* 0x0000761003107816 */ /* 0x008fe20000000010 */
[----:B------:R-:W-:Y:S01]  /*41f0*/  @!P1 IMAD.WIDE R2, R2, 0x4, R12 ;  /* 0x0000000402029825 */ /* 0x000fe200078e020c */
[----:B------:R4:W-:Y:S04]  /*4200*/  @!P1 STG.E desc[UR12][R18.64], R25 ;  /* 0x0000001912009986 */ /* 0x0009e8000c10190c */
[----:B------:R4:W-:Y:S04]  /*4210*/  @!P1 STG.E.U16 desc[UR12][R4.64], R16 ;  /* 0x0000001004009986 */ /* 0x0009e8000c10150c */
[----:B------:R4:W-:Y:S01]  /*4220*/  @!P1 STG.E desc[UR12][R2.64], R11 ;  /* 0x0000000b02009986 */ /* 0x0009e2000c10190c */
[----:B------:R-:W-:Y:S05]  /*4230*/  @!P0 BRA `(.L_x_82) ;  /* 0xfffffff800648947 */ /* 0x000fea000383ffff */
[----:B------:R-:W-:Y:S05]  /*4240*/  EXIT ;  /* 0x000000000000794d */ /* 0x000fea0003800000 */
.L_x_81:
[----:B------:R-:W0:Y:S01]  /*4250*/  S2R R0, SR_TID.X ;  /* 0x0000000000007919 */ /* 0x000e220000002100 */
[----:B------:R-:W-:-:S07]  /*4260*/  IMAD.MOV.U32 R2, RZ, RZ, RZ ;  /* 0x000000ffff027224 */ /* 0x000fce00078e00ff */
.L_x_83:
[----:B----4-:R-:W-:-:S05]  /*4270*/  IMAD.IADD R25, R9, 0x1, R2 ;  /* 0x0000000109197824 */ /* 0x010fca00078e0202 */
[----:B------:R-:W-:-:S13]  /*4280*/  ISETP.GE.AND P4, PT, R25, R6, PT ;  /* 0x000000061900720c */ /* 0x000fda0003f86270 */
[----:B------:R-:W-:Y:S01]  /*4290*/  @!P4 IADD3 R3, P0, PT, R10, R25, RZ ;  /* 0x000000190a03c210 */ /* 0x000fe20007f1e0ff */
[----:B------:R-:W-:Y:S01]  /*42a0*/  IMAD.MOV.U32 R20, RZ, RZ, RZ ;  /* 0x000000ffff147224 */ /* 0x000fe200078e00ff */
[C---:B------:R-:W-:Y:S01]  /*42b0*/  ISETP.GE.AND P2, PT, R25.reuse, R6, PT ;  /* 0x000000061900720c */ /* 0x040fe20003f46270 */
[C---:B------:R-:W-:Y:S01]  /*42c0*/  IMAD.IADD R11, R25.reuse, 0x1, R8 ;  /* 0x00000001190b7824 */ /* 0x040fe200078e0208 */
[----:B------:R-:W-:Y:S01]  /*42d0*/  @!P4 LEA.HI.X.SX32 R16, R25, R7, 0x1, P0 ;  /* 0x000000071910c211 */ /* 0x000fe200000f0eff */
[----:B------:R-:W1:Y:S01]  /*42e0*/  @!P4 LDC R29, c[0x0][0xf00] ;  /* 0x0003c000ff1dcb82 */ /* 0x000e620000000800 */
[----:B------:R-:W-:-:S04]  /*42f0*/  @!P4 LEA R4, P0, R3, UR8, 0x1 ;  /* 0x000000080304cc11 */ /* 0x000fc8000f8008ff */
[----:B------:R-:W-:-:S05]  /*4300*/  @!P4 LEA.HI.X R5, R3, UR9, R16, 0x1, P0 ;  /* 0x000000090305cc11 */ /* 0x000fca00080f0c10 */
[----:B------:R2:W3:Y:S01]  /*4310*/  @!P4 LDG.E.U16 R4, desc[UR12][R4.64] ;  /* 0x0000000c0404c981 */ /* 0x0004e2000c1e1500 */
[----:B------:R-:W-:-:S04]  /*4320*/  @!P4 IMAD.WIDE R26, R25, 0x4, R14 ;  /* 0x00000004191ac825 */ /* 0x000fc800078e020e */
[----:B------:R-:W-:Y:S01]  /*4330*/  @!P2 IMAD.WIDE R16, R25, 0x4, R14 ;  /* 0x000000041910a825 */ /* 0x000fe200078e020e */
[----:B------:R4:W5:Y:S04]  /*4340*/  @!P4 LDG.E R20, desc[UR12][R26.64] ;  /* 0x0000000c1a14c981 */ /* 0x000968000c1e1900 */
[----:B------:R-:W5:Y:S01]  /*4350*/  @!P2 LDG.E R9, desc[UR12][R16.64] ;  /* 0x0000000c1009a981 */ /* 0x000f62000c1e1900 */
[CC--:B------:R-:W-:Y:S01]  /*4360*/  ISETP.GE.AND P3, PT, R11.reuse, R6.reuse, PT ;  /* 0x000000060b00720c */ /* 0x0c0fe20003f66270 */
[--C-:B------:R-:W-:Y:S02]  /*4370*/  IMAD.IADD R23, R11, 0x1, R8.reuse ;  /* 0x000000010b177824 */ /* 0x100fe400078e0208 */
[----:B--2---:R-:W-:Y:S02]  /*4380*/  IMAD.MOV.U32 R5, RZ, RZ, RZ ;  /* 0x000000ffff057224 */ /* 0x004fe400078e00ff */
[C---:B------:R-:W-:Y:S01]  /*4390*/  IMAD.IADD R21, R23.reuse, 0x1, R8 ;  /* 0x0000000117157824 */ /* 0x040fe200078e0208 */
[-C--:B------:R-:W-:Y:S01]  /*43a0*/  ISETP.GE.AND P1, PT, R23, R6.reuse, PT ;  /* 0x000000061700720c */ /* 0x080fe20003f26270 */
[----:B------:R-:W-:Y:S01]  /*43b0*/  IMAD.MOV.U32 R3, RZ, RZ, RZ ;  /* 0x000000ffff037224 */ /* 0x000fe200078e00ff */
[----:B----4-:R-:W5:Y:S02]  /*43c0*/  @!P2 LDC R27, c[0x0][0xeec] ;  /* 0x0003bb00ff1bab82 */ /* 0x010f640000000800 */
[----:B------:R-:W-:-:S03]  /*43d0*/  ISETP.GE.AND P0, PT, R21, R6, PT ;  /* 0x000000061500720c */ /* 0x000fc60003f06270 */
[----:B------:R-:W-:-:S05]  /*43e0*/  @!P3 IMAD.WIDE R18, R11, 0x4, R14 ;  /* 0x000000040b12b825 */ /* 0x000fca00078e020e */
[----:B------:R2:W4:Y:S01]  /*43f0*/  @!P3 LDG.E R5, desc[UR12][R18.64] ;  /* 0x0000000c1205b981 */ /* 0x000522000c1e1900 */
[----:B------:R-:W-:Y:S02]  /*4400*/  IMAD.MOV.U32 R22, RZ, RZ, RZ ;  /* 0x000000ffff167224 */ /* 0x000fe400078e00ff */
[----:B--2---:R-:W-:-:S05]  /*4410*/  @!P1 IMAD.WIDE R18, R23, 0x4, R14 ;  /* 0x0000000417129825 */ /* 0x004fca00078e020e */
[----:B------:R2:W4:Y:S02]  /*4420*/  @!P1 LDG.E R3, desc[UR12][R18.64] ;  /* 0x0000000c12039981 */ /* 0x000524000c1e1900 */
[----:B--2---:R-:W-:-:S04]  /*4430*/  @!P0 IMAD.WIDE R18, R21, 0x4, R14 ;  /* 0x0000000415128825 */ /* 0x004fc800078e020e */
[----:B---3--:R-:W-:-:S05]  /*4440*/  @!P4 HADD2.F32 R4, -RZ, R4.H0_H0 ;  /* 0x20000004ff04c230 */ /* 0x008fca0000004100 */
[----:B-1----:R-:W-:Y:S01]  /*4450*/  @!P4 FMUL R22, R4, R29 ;  /* 0x0000001d0416c220 */ /* 0x002fe20000400000 */
[----:B------:R-:W-:Y:S01]  /*4460*/  IMAD.MOV.U32 R4, RZ, RZ, RZ ;  /* 0x000000ffff047224 */ /* 0x000fe200078e00ff */
[----:B------:R-:W-:-:S04]  /*4470*/  @!P3 IADD3 R24, P4, PT, R10, R11, RZ ;  /* 0x0000000b0a18b210 */ /* 0x000fc80007f9e0ff */
[----:B------:R-:W-:Y:S01]  /*4480*/  @!P3 LEA.HI.X.SX32 R11, R11, R7, 0x1, P4 ;  /* 0x000000070b0bb211 */ /* 0x000fe200020f0eff */
[----:B------:R1:W2:Y:S02]  /*4490*/  @!P0 LDG.E R4, desc[UR12][R18.64] ;  /* 0x0000000c12048981 */ /* 0x0002a4000c1e1900 */
[----:B-1----:R-:W-:-:S04]  /*44a0*/  @!P3 LEA R18, P4, R24, UR8, 0x1 ;  /* 0x000000081812bc11 */ /* 0x002fc8000f8808ff */
[----:B------:R-:W-:Y:S02]  /*44b0*/  @!P3 LEA.HI.X R19, R24, UR9, R11, 0x1, P4 ;  /* 0x000000091813bc11 */ /* 0x000fe4000a0f0c0b */
[----:B------:R-:W1:Y:S01]  /*44c0*/  @!P2 LDC R24, c[0x0][0xef8] ;  /* 0x0003be00ff18ab82 */ /* 0x000e620000000800 */
[----:B------:R-:W-:Y:S02]  /*44d0*/  @!P1 IADD3 R26, P4, PT, R10, R23, RZ ;  /* 0x000000170a1a9210 */ /* 0x000fe40007f9e0ff */
[----:B------:R3:W4:Y:S02]  /*44e0*/  @!P3 LDG.E.U16 R11, desc[UR12][R18.64] ;  /* 0x0000000c120bb981 */ /* 0x000724000c1e1500 */
[----:B------:R-:W-:Y:S02]  /*44f0*/  @!P1 LEA.HI.X.SX32 R23, R23, R7, 0x1, P4 ;  /* 0x0000000717179211 */ /* 0x000fe400020f0eff */
[----:B---3--:R-:W-:-:S04]  /*4500*/  @!P1 LEA R18, P4, R26, UR8, 0x1 ;  /* 0x000000081a129c11 */ /* 0x008fc8000f8808ff */
[----:B------:R-:W-:Y:S01]  /*4510*/  @!P1 LEA.HI.X R19, R26, UR9, R23, 0x1, P4 ;  /* 0x000000091a139c11 */ /* 0x000fe2000a0f0c17 */
[----:B-----5:R-:W-:Y:S01]  /*4520*/  @!P2 FFMA R26, R20, R27, R22 ;  /* 0x0000001b141aa223 */ /* 0x020fe20000000016 */
[----:B------:R-:W-:-:S04]  /*4530*/  @!P0 IADD3 R23, P4, PT, R10, R21, RZ ;  /* 0x000000150a178210 */ /* 0x000fc80007f9e0ff */
[----:B------:R-:W-:Y:S01]  /*4540*/  @!P0 LEA.HI.X.SX32 R28, R21, R7, 0x1, P4 ;  /* 0x00000007151c8211 */ /* 0x000fe200020f0eff */
[----:B-1----:R-:W-:Y:S01]  /*4550*/  @!P2 FFMA R27, -R26, R24, R9 ;  /* 0x000000181a1ba223 */ /* 0x002fe20000000109 */
[C---:B------:R-:W-:Y:S01]  /*4560*/  @!P0 LEA R20, P4, R23.reuse, UR8, 0x1 ;  /* 0x0000000817148c11 */ /* 0x040fe2000f8808ff */
[----:B0-----:R-:W-:Y:S01]  /*4570*/  IMAD.MOV.U32 R9, RZ, RZ, R0 ;  /* 0x000000ffff097224 */ /* 0x001fe200078e0000 */
[----:B------:R-:W-:Y:S01]  /*4580*/  @!P2 IADD3 R26, P5, PT, R10, R25, RZ ;  /* 0x000000190a1aa210 */ /* 0x000fe20007fbe0ff */
[----:B------:R0:W3:Y:S01]  /*4590*/  @!P1 LDG.E.U16 R24, desc[UR12][R18.64] ;  /* 0x0000000c12189981 */ /* 0x0000e2000c1e1500 */
[----:B------:R-:W-:Y:S02]  /*45a0*/  @!P0 LEA.HI.X R21, R23, UR9, R28, 0x1, P4 ;  /* 0x0000000917158c11 */ /* 0x000fe4000a0f0c1c */
[----:B------:R-:W-:Y:S02]  /*45b0*/  IADD3 R23, PT, PT, R8, R2, R9 ;  /* 0x0000000208177210 */ /* 0x000fe40007ffe009 */
[----:B------:R-:W-:Y:S01]  /*45c0*/  @!P2 LEA.HI.X.SX32 R29, R25, R7, 0x1, P5 ;  /* 0x00000007191da211 */ /* 0x000fe200028f0eff */
[----:B------:R1:W5:Y:S01]  /*45d0*/  @!P0 LDG.E.U16 R20, desc[UR12][R20.64] ;  /* 0x0000000c14148981 */ /* 0x000362000c1e1500 */
[----:B------:R-:W-:-:S03]  /*45e0*/  ISETP.GE.AND P4, PT, R23, R6, PT ;  /* 0x000000061700720c */ /* 0x000fc60003f86270 */
[----:B------:R1:W-:Y:S01]  /*45f0*/  @!P2 STG.E desc[UR12][R16.64], R27 ;  /* 0x0000001b1000a986 */ /* 0x0003e2000c10190c */
[----:B0-----:R-:W-:-:S04]  /*4600*/  @!P2 LEA R18, P5, R26, UR10, 0x1 ;  /* 0x0000000a1a12ac11 */ /* 0x001fc8000f8a08ff */
[----:B------:R-:W-:Y:S01]  /*4610*/  @!P2 LEA.HI.X R19, R26, UR11, R29, 0x1, P5 ;  /* 0x0000000b1a13ac11 */ /* 0x000fe2000a8f0c1d */
[----:B-1----:R-:W0:Y:S01]  /*4620*/  @!P3 LDC R21, c[0x0][0xf00] ;  /* 0x0003c000ff15bb82 */ /* 0x002e220000000800 */
[----:B------:R-:W-:-:S07]  /*4630*/  @!P2 F2FP.F16.F32.PACK_AB R17, RZ, R27 ;  /* 0x0000001bff11a23e */ /* 0x000fce00000000ff */
[----:B------:R-:W1:Y:S01]  /*4640*/  @!P4 LDC R27, c[0x0][0xef8] ;  /* 0x0003be00ff1bcb82 */ /* 0x000e620000000800 */
[----:B------:R-:W-:Y:S01]  /*4650*/  PRMT R29, R17, 0x7610, R29 ;  /* 0x00007610111d7816 */ /* 0x000fe2000000001d */
        /* <DEDUP_REMOVED lines=9> */
[----:B------:R-:W-:-:S03]  /*46f0*/  IMAD.IADD R11, R23, 0x1, R8 ;  /* 0x00000001170b7824 */ /* 0x000fc600078e0208 */
[----:B-1----:R-:W-:Y:S01]  /*4700*/  @!P4 FFMA R5, R5, R25, R28 ;  /* 0x000000190505c223 */ /* 0x002fe2000000001c */
[----:B------:R-:W-:Y:S01]  /*4710*/  @!P4 IADD3 R17, P3, PT, R10, R23, RZ ;  /* 0x000000170a11c210 */ /* 0x000fe20007f7e0ff */
[----:B------:R-:W0:Y:S01]  /*4720*/  @!P1 LDC R25, c[0x0][0xf00] ;  /* 0x0003c000ff199b82 */ /* 0x000e220000000800 */
[----:B------:R-:W-:Y:S02]  /*4730*/  ISETP.GE.AND P2, PT, R11, R6, PT ;  /* 0x000000060b00720c */ /* 0x000fe40003f46270 */
[----:B------:R-:W-:Y:S02]  /*4740*/  @!P4 LEA.HI.X.SX32 R22, R23, R7, 0x1, P3 ;  /* 0x000000071716c211 */ /* 0x000fe400018f0eff */
[----:B------:R-:W-:-:S04]  /*4750*/  @!P4 LEA R16, P3, R17, UR10, 0x1 ;  /* 0x0000000a1110cc11 */ /* 0x000fc8000f8608ff */
[----:B------:R-:W-:-:S05]  /*4760*/  @!P4 LEA.HI.X R17, R17, UR11, R22, 0x1, P3 ;  /* 0x0000000b1111cc11 */ /* 0x000fca00098f0c16 */
[----:B------:R-:W1:Y:S01]  /*4770*/  @!P2 LDC R29, c[0x0][0xeec] ;  /* 0x0003bb00ff1dab82 */ /* 0x000e620000000800 */
[----:B--2---:R-:W-:-:S05]  /*4780*/  @!P4 FFMA R5, -R5, R27, R26 ;  /* 0x0000001b0505c223 */ /* 0x004fca000000011a */
[----:B------:R-:W-:Y:S01]  /*4790*/  @!P4 F2FP.F16.F32.PACK_AB R21, RZ, R5 ;  /* 0x00000005ff15c23e */ /* 0x000fe200000000ff */
[----:B------:R2:W-:Y:S01]  /*47a0*/  @!P4 STG.E desc[UR12][R18.64], R5 ;  /* 0x000000051200c986 */ /* 0x0005e2000c10190c */
[----:B------:R-:W-:Y:S02]  /*47b0*/  @!P4 IMAD.WIDE R26, R23, 0x4, R12 ;  /* 0x00000004171ac825 */ /* 0x000fe400078e020c */
[----:B------:R-:W-:-:S05]  /*47c0*/  PRMT R22, R21, 0x7610, R22 ;  /* 0x0000761015167816 */ /* 0x000fca0000000016 */
[----:B------:R4:W-:Y:S01]  /*47d0*/  @!P4 STG.E.U16 desc[UR12][R16.64], R22 ;  /* 0x000000161000c986 */ /* 0x0009e2000c10150c */
[----:B--2---:R-:W-:-:S03]  /*47e0*/  @!P2 IMAD.WIDE R18, R11, 0x4, R14 ;  /* 0x000000040b12a825 */ /* 0x004fc600078e020e */
[----:B------:R2:W-:Y:S04]  /*47f0*/  @!P4 STG.E desc[UR12][R26.64], R28 ;  /* 0x0000001c1a00c986 */ /* 0x0005e8000c10190c */
[----:B----4-:R-:W4:Y:S01]  /*4800*/  @!P2 LDG.E R22, desc[UR12][R18.64] ;  /* 0x0000000c1216a981 */ /* 0x010f22000c1e1900 */
[----:B--2---:R-:W4:Y:S01]  /*4810*/  @!P2 LDC R27, c[0x0][0xef8] ;  /* 0x0003be00ff1bab82 */ /* 0x004f220000000800 */
[----:B---3--:R-:W-:Y:S02]  /*4820*/  @!P1 HADD2.F32 R24, -RZ, R24.H0_H0 ;  /* 0x20000018ff189230 */ /* 0x008fe40000004100 */
[----:B------:R-:W-:Y:S01]  /*4830*/  IMAD.MOV.U32 R21, RZ, RZ, RZ ;  /* 0x000000ffff157224 */ /* 0x000fe200078e00ff */
[----:B------:R-:W-:Y:S02]  /*4840*/  IADD3 R5, PT, PT, R8, R23, R8 ;  /* 0x0000001708057210 */ /* 0x000fe40007ffe008 */
[----:B0-----:R-:W-:-:S02]  /*4850*/  @!P1 FMUL R21, R24, R25 ;  /* 0x0000001918159220 */ /* 0x001fc40000400000 */
[----:B------:R-:W-:Y:S02]  /*4860*/  ISETP.GE.AND P1, PT, R5, R6, PT ;  /* 0x000000060500720c */ /* 0x000fe40003f26270 */
[----:B-1----:R-:W-:Y:S01]  /*4870*/  @!P2 FFMA R3, R3, R29, R21 ;  /* 0x0000001d0303a223 */ /* 0x002fe20000000015 */
[----:B------:R-:W-:Y:S01]  /*4880*/  @!P2 IADD3 R17, P3, PT, R10, R11, RZ ;  /* 0x0000000b0a11a210 */ /* 0x000fe20007f7e0ff */
[----:B------:R-:W0:Y:S09]  /*4890*/  @!P0 LDC R29, c[0x0][0xf00] ;  /* 0x0003c000ff1d8b82 */ /* 0x000e320000000800 */
[----:B------:R-:W-:Y:S01]  /*48a0*/  @!P1 IMAD.WIDE R24, R5, 0x4, R14 ;  /* 0x0000000405189825 */ /* 0x000fe200078e020e */
[----:B------:R-:W1:Y:S08]  /*48b0*/  @!P1 LDC R26, c[0x0][0xeec] ;  /* 0x0003bb00ff1a9b82 */ /* 0x000e700000000800 */
[----:B------:R-:W2:Y:S01]  /*48c0*/  @!P1 LDC R28, c[0x0][0xef8] ;  /* 0x0003be00ff1c9b82 */ /* 0x000ea20000000800 */
[----:B----4-:R-:W-:Y:S01]  /*48d0*/  @!P2 FFMA R27, -R3, R27, R22 ;  /* 0x0000001b031ba223 */ /* 0x010fe20000000116 */
[----:B------:R-:W-:-:S02]  /*48e0*/  @!P2 LEA.HI.X.SX32 R22, R11, R7, 0x1, P3 ;  /* 0x000000070b16a211 */ /* 0x000fc400018f0eff */
[C---:B------:R-:W-:Y:S02]  /*48f0*/  @!P2 LEA R16, P3, R17.reuse, UR10, 0x1 ;  /* 0x0000000a1110ac11 */ /* 0x040fe4000f8608ff */
[----:B------:R-:W-:Y:S01]  /*4900*/  @!P2 F2FP.F16.F32.PACK_AB R3, RZ, R27 ;  /* 0x0000001bff03a23e */ /* 0x000fe200000000ff */
[----:B------:R3:W-:Y:S01]  /*4910*/  @!P2 STG.E desc[UR12][R18.64], R27 ;  /* 0x0000001b1200a986 */ /* 0x0007e2000c10190c */
[----:B------:R-:W-:Y:S01]  /*4920*/  @!P2 LEA.HI.X R17, R17, UR11, R22, 0x1, P3 ;  /* 0x0000000b1111ac11 */ /* 0x000fe200098f0c16 */
[----:B------:R-:W-:Y:S01]  /*4930*/  @!P2 IMAD.WIDE R22, R11, 0x4, R12 ;  /* 0x000000040b16a825 */ /* 0x000fe200078e020c */
[----:B---3--:R-:W-:-:S05]  /*4940*/  PRMT R19, R3, 0x7610, R19 ;  /* 0x0000761003137816 */ /* 0x008fca0000000013 */
[----:B------:R3:W-:Y:S04]  /*4950*/  @!P2 STG.E.U16 desc[UR12][R16.64], R19 ;  /* 0x000000131000a986 */ /* 0x0007e8000c10150c */
[----:B------:R4:W-:Y:S04]  /*4960*/  @!P2 STG.E desc[UR12][R22.64], R21 ;  /* 0x000000151600a986 */ /* 0x0009e8000c10190c */
[----:B------:R-:W2:Y:S01]  /*4970*/  @!P1 LDG.E R11, desc[UR12][R24.64] ;  /* 0x0000000c180b9981 */ /* 0x000ea2000c1e1900 */
[----:B-----5:R-:W-:Y:S02]  /*4980*/  @!P0 HADD2.F32 R20, -RZ, R20.H0_H0 ;  /* 0x20000014ff148230 */ /* 0x020fe40000004100 */
[----:B------:R-:W-:-:S03]  /*4990*/  IMAD.MOV.U32 R3, RZ, RZ, RZ ;  /* 0x000000ffff037224 */ /* 0x000fc600078e00ff */
[----:B0-----:R-:W-:Y:S01]  /*49a0*/  @!P0 FMUL R3, R20, R29 ;  /* 0x0000001d14038220 */ /* 0x001fe20000400000 */
[----:B------:R-:W-:-:S03]  /*49b0*/  @!P1 IADD3 R18, P0, PT, R10, R5, RZ ;  /* 0x000000050a129210 */ /* 0x000fc60007f1e0ff */
[----:B-1----:R-:W-:Y:S01]  /*49c0*/  @!P1 FFMA R4, R4, R26, R3 ;  /* 0x0000001a04049223 */ /* 0x002fe20000000003 */
[----:B---3--:R-:W-:Y:S02]  /*49d0*/  @!P1 LEA.HI.X.SX32 R17, R5, R7, 0x1, P0 ;  /* 0x0000000705119211 */ /* 0x008fe400000f0eff */
[----:B------:R-:W-:-:S04]  /*49e0*/  @!P1 LEA R16, P0, R18, UR10, 0x1 ;  /* 0x0000000a12109c11 */ /* 0x000fc8000f8008ff */
[----:B------:R-:W-:Y:S01]  /*49f0*/  @!P1 LEA.HI.X R17, R18, UR11, R17, 0x1, P0 ;  /* 0x0000000b12119c11 */ /* 0x000fe200080f0c11 */
[----:B------:R-:W-:-:S05]  /*4a00*/  IMAD R2, R8, 0x4, R2 ;  /* 0x0000000408027824 */ /* 0x000fca00078e0202 */
[----:B------:R-:W-:Y:S01]  /*4a10*/  ISETP.GE.AND P0, PT, R2, R6, PT ;  /* 0x000000060200720c */ /* 0x000fe20003f06270 */
[----:B--2---:R-:W-:-:S05]  /*4a20*/  @!P1 FFMA R11, -R4, R28, R11 ;  /* 0x0000001c040b9223 */ /* 0x004fca000000010b */
        /* <DEDUP_REMOVED lines=8> */
.L_x_45:
[----:B------:R-:W-:Y:S05]  /*4ab0*/  @!P1 BRA `(.L_x_84) ;  /* 0x0000000400d09947 */ /* 0x000fea0003800000 */
[----:B------:R-:W-:-:S07]  /*4ac0*/  IMAD.MOV.U32 R11, RZ, RZ, RZ ;  /* 0x000000ffff0b7224 */ /* 0x000fce00078e00ff */
.L_x_85:
[----:B------:R-:W-:-:S05]  /*4ad0*/  IMAD.IADD R21, R9, 0x1, R11 ;  /* 0x0000000109157824 */ /* 0x000fca00078e020b */
[----:B------:R-:W-:-:S13]  /*4ae0*/  ISETP.GE.AND P0, PT, R21, R6, PT ;  /* 0x000000061500720c */ /* 0x000fda0003f06270 */
[----:B---3--:R-:W-:Y:S01]  /*4af0*/  @!P0 IADD3 R0, P1, PT, R10, R21, RZ ;  /* 0x000000150a008210 */ /* 0x008fe20007f3e0ff */
[C---:B------:R-:W-:Y:S01]  /*4b00*/  IMAD.IADD R27, R21.reuse, 0x1, R8 ;  /* 0x00000001151b7824 */ /* 0x040fe200078e0208 */
[----:B------:R-:W0:Y:S02]  /*4b10*/  @!P0 LDC R22, c[0x0][0xf00] ;  /* 0x0003c000ff168b82 */ /* 0x000e240000000800 */
[----:B------:R-:W-:Y:S02]  /*4b20*/  @!P0 LEA.HI.X.SX32 R3, R21, R7, 0x1, P1 ;  /* 0x0000000715038211 */ /* 0x000fe400008f0eff */
[----:B------:R-:W-:-:S04]  /*4b30*/  @!P0 LEA R4, P1, R0, UR8, 0x1 ;  /* 0x0000000800048c11 */ /* 0x000fc8000f8208ff */
[----:B------:R-:W-:Y:S01]  /*4b40*/  @!P0 LEA.HI.X R5, R0, UR9, R3, 0x1, P1 ;  /* 0x0000000900058c11 */ /* 0x000fe200088f0c03 */
[----:B------:R-:W-:Y:S01]  /*4b50*/  IMAD.MOV.U32 R0, RZ, RZ, RZ ;  /* 0x000000ffff007224 */ /* 0x000fe200078e00ff */
[----:B------:R-:W1:Y:S03]  /*4b60*/  @!P0 LDC R17, c[0x0][0xeec] ;  /* 0x0003bb00ff118b82 */ /* 0x000e660000000800 */
[----:B------:R2:W3:Y:S01]  /*4b70*/  @!P0 LDG.E.U16 R18, desc[UR12][R4.64] ;  /* 0x0000000c04128981 */ /* 0x0004e2000c1e1500 */
[----:B------:R-:W-:-:S04]  /*4b80*/  @!P0 IMAD.WIDE R12, R21, 0x4, R14 ;  /* 0x00000004150c8825 */ /* 0x000fc800078e020e */
[----:B------:R-:W-:Y:S01]  /*4b90*/  @!P0 IMAD.WIDE R2, R21, 0x4, R14 ;  /* 0x0000000415028825 */ /* 0x000fe200078e020e */
[----:B------:R4:W1:Y:S01]  /*4ba0*/  @!P0 LDG.E R0, desc[UR12][R12.64] ;  /* 0x0000000c0c008981 */ /* 0x000862000c1e1900 */
[----:B------:R-:W5:Y:S03]  /*4bb0*/  @!P0 LDC R16, c[0x0][0xef8] ;  /* 0x0003be00ff108b82 */ /* 0x000f660000000800 */
[----:B------:R-:W5:Y:S01]  /*4bc0*/  @!P0 LDG.E R29, desc[UR12][R2.64] ;  /* 0x0000000c021d8981 */ /* 0x000f62000c1e1900 */
[C---:B------:R-:W-:Y:S01]  /*4bd0*/  ISETP.GE.AND P2, PT, R27.reuse, R6, PT ;  /* 0x000000061b00720c */ /* 0x040fe20003f46270 */
[----:B------:R-:W-:Y:S02]  /*4be0*/  IMAD.IADD R25, R27, 0x1, R8 ;  /* 0x000000011b197824 */ /* 0x000fe400078e0208 */
[----:B------:R-:W-:-:S03]  /*4bf0*/  IMAD.MOV.U32 R24, RZ, RZ, RZ ;  /* 0x000000ffff187224 */ /* 0x000fc600078e00ff */
[C---:B------:R-:W-:Y:S01]  /*4c00*/  ISETP.GE.AND P1, PT, R25.reuse, R6, PT ;  /* 0x000000061900720c */ /* 0x040fe20003f26270 */
[----:B------:R-:W-:-:S06]  /*4c10*/  IMAD.IADD R23, R25, 0x1, R8 ;  /* 0x0000000119177824 */ /* 0x000fcc00078e0208 */
[----:B------:R-:W-:Y:S01]  /*4c20*/  @!P2 IADD3 R20, P3, PT, R10, R27, RZ ;  /* 0x0000001b0a14a210 */ /* 0x000fe20007f7e0ff */
[----:B--2---:R-:W-:-:S03]  /*4c30*/  @!P2 IMAD.WIDE R4, R27, 0x4, R14 ;  /* 0x000000041b04a825 */ /* 0x004fc600078e020e */
[----:B----4-:R-:W-:Y:S02]  /*4c40*/  @!P2 LEA.HI.X.SX32 R13, R27, R7, 0x1, P3 ;  /* 0x000000071b0da211 */ /* 0x010fe400018f0eff */
[C---:B------:R-:W-:Y:S01]  /*4c50*/  @!P2 LEA R12, P3, R20.reuse, UR8, 0x1 ;  /* 0x00000008140cac11 */ /* 0x040fe2000f8608ff */
[----:B------:R2:W4:Y:S01]  /*4c60*/  @!P2 LDG.E R24, desc[UR12][R4.64] ;  /* 0x0000000c0418a981 */ /* 0x000522000c1e1900 */
[----:B------:R-:W-:Y:S02]  /*4c70*/  IMAD.MOV.U32 R19, RZ, RZ, RZ ;  /* 0x000000ffff137224 */ /* 0x000fe400078e00ff */
[----:B------:R-:W-:Y:S02]  /*4c80*/  @!P2 LEA.HI.X R13, R20, UR9, R13, 0x1, P3 ;  /* 0x00000009140dac11 */ /* 0x000fe400098f0c0d */
[----:B------:R-:W-:Y:S02]  /*4c90*/  ISETP.GE.AND P3, PT, R23, R6, PT ;  /* 0x000000061700720c */ /* 0x000fe40003f66270 */
[----:B------:R-:W-:Y:S01]  /*4ca0*/  @!P1 IADD3 R20, P4, PT, R10, R25, RZ ;  /* 0x000000190a149210 */ /* 0x000fe20007f9e0ff */
[----:B------:R0:W4:Y:S03]  /*4cb0*/  @!P2 LDG.E.U16 R26, desc[UR12][R12.64] ;  /* 0x0000000c0c1aa981 */ /* 0x000126000c1e1500 */
[----:B--2---:R-:W-:-:S02]  /*4cc0*/  @!P1 LEA.HI.X.SX32 R5, R25, R7, 0x1, P4 ;  /* 0x0000000719059211 */ /* 0x004fc400020f0eff */
[----:B------:R-:W-:-:S04]  /*4cd0*/  @!P1 LEA R4, P4, R20, UR8, 0x1 ;  /* 0x0000000814049c11 */ /* 0x000fc8000f8808ff */
[----:B------:R-:W-:Y:S02]  /*4ce0*/  @!P1 LEA.HI.X R5, R20, UR9, R5, 0x1, P4 ;  /* 0x0000000914059c11 */ /* 0x000fe4000a0f0c05 */
[----:B------:R-:W-:-:S03]  /*4cf0*/  @!P3 IADD3 R20, P4, PT, R10, R23, RZ ;  /* 0x000000170a14b210 */ /* 0x000fc60007f9e0ff */
[----:B------:R2:W4:Y:S01]  /*4d00*/  @!P1 LDG.E.U16 R28, desc[UR12][R4.64] ;  /* 0x0000000c041c9981 */ /* 0x000522000c1e1500 */
[----:B0-----:R-:W-:Y:S02]  /*4d10*/  @!P3 LEA.HI.X.SX32 R13, R23, R7, 0x1, P4 ;  /* 0x00000007170db211 */ /* 0x001fe400020f0eff */
[----:B------:R-:W-:-:S04]  /*4d20*/  @!P3 LEA R12, P4, R20, UR8, 0x1 ;  /* 0x00000008140cbc11 */ /* 0x000fc8000f8808ff */
[----:B------:R-:W-:Y:S02]  /*4d30*/  @!P3 LEA.HI.X R13, R20, UR9, R13, 0x1, P4 ;  /* 0x00000009140dbc11 */ /* 0x000fe4000a0f0c0d */
[----:B------:R-:W-:Y:S01]  /*4d40*/  @!P0 IADD3 R20, P4, PT, R10, R21, RZ ;  /* 0x000000150a148210 */ /* 0x000fe20007f9e0ff */
[----:B--2---:R-:W0:Y:S02]  /*4d50*/  @!P2 LDC R4, c[0x0][0xeec] ;  /* 0x0003bb00ff04ab82 */ /* 0x004e240000000800 */
[----:B------:R2:W4:Y:S01]  /*4d60*/  @!P3 LDG.E.U16 R12, desc[UR12][R12.64] ;  /* 0x0000000c0c0cb981 */ /* 0x000522000c1e1500 */
[----:B------:R-:W-:Y:S01]  /*4d70*/  @!P0 LEA.HI.X.SX32 R21, R21, R7, 0x1, P4 ;  /* 0x0000000715158211 */ /* 0x000fe200020f0eff */
[----:B---3--:R-:W-:-:S05]  /*4d80*/  @!P0 HADD2.F32 R18, -RZ, R18.H0_H0 ;  /* 0x20000012ff128230 */ /* 0x008fca0000004100 */
[----:B------:R-:W-:-:S04]  /*4d90*/  @!P0 FMUL R19, R18, R22 ;  /* 0x0000001612138220 */ /* 0x000fc80000400000 */
[----:B-1----:R-:W-:Y:S01]  /*4da0*/  @!P0 FFMA R22, R0, R17, R19 ;  /* 0x0000001100168223 */ /* 0x002fe20000000013 */
[----:B------:R-:W-:Y:S02]  /*4db0*/  IMAD.MOV.U32 R0, RZ, RZ, RZ ;  /* 0x000000ffff007224 */ /* 0x000fe400078e00ff */
[----:B------:R-:W-:-:S04]  /*4dc0*/  @!P1 IMAD.WIDE R18, R25, 0x4, R14 ;  /* 0x0000000419129825 */ /* 0x000fc800078e020e */
[----:B-----5:R-:W-:Y:S01]  /*4dd0*/  @!P0 FFMA R29, -R22, R16, R29 ;  /* 0x00000010161d8223 */ /* 0x020fe2000000011d */
[----:B------:R1:W3:Y:S04]  /*4de0*/  @!P1 LDG.E R0, desc[UR12][R18.64] ;  /* 0x0000000c12009981 */ /* 0x0002e8000c1e1900 */
[----:B------:R-:W-:Y:S01]  /*4df0*/  @!P0 F2FP.F16.F32.PACK_AB R5, RZ, R29 ;  /* 0x0000001dff05823e */ /* 0x000fe200000000ff */
[----:B------:R-:W-:Y:S02]  /*4e00*/  IMAD.MOV.U32 R22, RZ, RZ, RZ ;  /* 0x000000ffff167224 */ /* 0x000fe400078e00ff */
[----:B------:R-:W-:Y:S01]  /*4e10*/  @!P3 IMAD.WIDE R16, R23, 0x4, R14 ;  /* 0x000000041710b825 */ /* 0x000fe200078e020e */
[----:B--2---:R-:W-:-:S04]  /*4e20*/  PRMT R13, R5, 0x7610, R13 ;  /* 0x00007610050d7816 */ /* 0x004fc8000000000d */
[----:B------:R2:W5:Y:S01]  /*4e30*/  @!P3 LDG.E R22, desc[UR12][R16.64] ;  /* 0x0000000c1016b981 */ /* 0x000562000c1e1900 */
[----:B-1----:R-:W-:-:S04]  /*4e40*/  @!P0 LEA R18, P4, R20, UR10, 0x1 ;  /* 0x0000000a14128c11 */ /* 0x002fc8000f8808ff */
[----:B------:R-:W-:Y:S01]  /*4e50*/  @!P0 LEA.HI.X R19, R20, UR11, R21, 0x1, P4 ;  /* 0x0000000b14138c11 */ /* 0x000fe2000a0f0c15 */
[----:B------:R-:W-:Y:S01]  /*4e60*/  @!P2 IMAD.WIDE R20, R27, 0x4, R14 ;  /* 0x000000041b14a825 */ /* 0x000fe200078e020e */
[----:B------:R-:W-:Y:S01]  /*4e70*/  @!P0 STG.E desc[UR12][R2.64], R29 ;  /* 0x0000001d02008986 */ /* 0x000fe2000c10190c */
[----:B--2---:R-:W1:Y:S03]  /*4e80*/  @!P2 LDC R17, c[0x0][0xf00] ;  /* 0x0003c000ff11ab82 */ /* 0x004e660000000800 */
[----:B------:R2:W-:Y:S04]  /*4e90*/  @!P0 STG.E.U16 desc[UR12][R18.64], R13 ;  /* 0x0000000d12008986 */ /* 0x0005e8000c10150c */
[----:B------:R-:W3:Y:S01]  /*4ea0*/  @!P2 LDG.E R16, desc[UR12][R20.64] ;  /* 0x0000000c1410a981 */ /* 0x000ee2000c1e1900 */
[----:B----4-:R-:W-:-:S02]  /*4eb0*/  @!P2 HADD2.F32 R26, -RZ, R26.H0_H0 ;  /* 0x2000001aff1aa230 */ /* 0x010fc40000004100 */
[----:B------:R-:W-:Y:S01]  /*4ec0*/  IMAD.MOV.U32 R5, RZ, RZ, RZ ;  /* 0x000000ffff057224 */ /* 0x000fe200078e00ff */
[----:B--2---:R-:W2:Y:S02]  /*4ed0*/  @!P1 LDC R18, c[0x0][0xef8] ;  /* 0x0003be00ff129b82 */ /* 0x004ea40000000800 */
[----:B-1----:R-:W-:-:S06]  /*4ee0*/  @!P2 FMUL R5, R26, R17 ;  /* 0x000000111a05a220 */ /* 0x002fcc0000400000 */
[----:B------:R-:W3:Y:S01]  /*4ef0*/  @!P2 LDC R17, c[0x0][0xef8] ;  /* 0x0003be00ff11ab82 */ /* 0x000ee20000000800 */
[----:B0-----:R-:W-:Y:S01]  /*4f00*/  @!P2 FFMA R5, R24, R4, R5 ;  /* 0x000000041805a223 */ /* 0x001fe20000000005 */
[----:B------:R-:W-:-:S03]  /*4f10*/  @!P2 IADD3 R13, P0, PT, R10, R27, RZ ;  /* 0x0000001b0a0da210 */ /* 0x000fc60007f1e0ff */
[----:B---3--:R-:W-:Y:S01]  /*4f20*/  @!P2 FFMA R17, -R5, R17, R16 ;  /* 0x000000110511a223 */ /* 0x008fe20000000110 */
[----:B------:R-:W-:Y:S02]  /*4f30*/  @!P2 LEA.HI.X.SX32 R16, R27, R7, 0x1, P0 ;  /* 0x000000071b10a211 */ /* 0x000fe400000f0eff */
[C---:B------:R-:W-:Y:S01]  /*4f40*/  @!P2 LEA R2, P0, R13.reuse, UR10, 0x1 ;  /* 0x0000000a0d02ac11 */ /* 0x040fe2000f8008ff */
[----:B------:R-:W0:Y:S01]  /*4f50*/  @!P1 LDC R27, c[0x0][0xf00] ;  /* 0x0003c000ff1b9b82 */ /* 0x000e220000000800 */
[----:B------:R-:W-:Y:S02]  /*4f60*/  @!P2 F2FP.F16.F32.PACK_AB R4, RZ, R17 ;  /* 0x00000011ff04a23e */ /* 0x000fe400000000ff */
[----:B------:R-:W-:Y:S02]  /*4f70*/  @!P2 LEA.HI.X R3, R13, UR11, R16, 0x1, P0 ;  /* 0x0000000b0d03ac11 */ /* 0x000fe400080f0c10 */
[----:B------:R-:W-:Y:S01]  /*4f80*/  PRMT R24, R4, 0x7610, R24 ;  /* 0x0000761004187816 */ /* 0x000fe20000000018 */
[----:B------:R-:W-:Y:S01]  /*4f90*/  @!P1 IMAD.WIDE R4, R25, 0x4, R14 ;  /* 0x0000000419049825 */ /* 0x000fe200078e020e */
[----:B------:R1:W-:Y:S01]  /*4fa0*/  @!P2 STG.E desc[UR12][R20.64], R17 ;  /* 0x000000111400a986 */ /* 0x0003e2000c10190c */
[----:B------:R-:W3:Y:S03]  /*4fb0*/  @!P1 LDC R16, c[0x0][0xeec] ;  /* 0x0003bb00ff109b82 */ /* 0x000ee60000000800 */
[----:B------:R4:W-:Y:S04]  /*4fc0*/  @!P2 STG.E.U16 desc[UR12][R2.64], R24 ;  /* 0x000000180200a986 */ /* 0x0009e8000c10150c */
[----:B------:R-:W2:Y:S01]  /*4fd0*/  @!P1 LDG.E R19, desc[UR12][R4.64] ;  /* 0x0000000c04139981 */ /* 0x000ea2000c1e1900 */
[----:B------:R-:W-:-:S02]  /*4fe0*/  @!P1 HADD2.F32 R28, -RZ, R28.H0_H0 ;  /* 0x2000001cff1c9230 */ /* 0x000fc40000004100 */
[----:B------:R-:W-:Y:S01]  /*4ff0*/  IMAD.MOV.U32 R13, RZ, RZ, RZ ;  /* 0x000000ffff0d7224 */ /* 0x000fe200078e00ff */
[----:B-1----:R-:W1:Y:S02]  /*5000*/  @!P3 LDC R21, c[0x0][0xf00] ;  /* 0x0003c000ff15bb82 */ /* 0x002e640000000800 */
[----:B0-----:R-:W-:-:S06]  /*5010*/  @!P1 FMUL R13, R28, R27 ;  /* 0x0000001b1c0d9220 */ /* 0x001fcc0000400000 */
[----:B------:R-:W0:Y:S01]  /*5020*/  @!P3 LDC R20, c[0x0][0xef8] ;  /* 0x0003be00ff14bb82 */ /* 0x000e220000000800 */
[----:B---3--:R-:W-:Y:S01]  /*5030*/  @!P1 FFMA R0, R0, R16, R13 ;  /* 0x0000001000009223 */ /* 0x008fe2000000000d */
[----:B------:R-:W-:-:S04]  /*5040*/  @!P1 IADD3 R13, P0, PT, R10, R25, RZ ;  /* 0x000000190a0d9210 */ /* 0x000fc80007f1e0ff */
[----:B----4-:R-:W-:Y:S02]  /*5050*/  @!P1 LEA.HI.X.SX32 R2, R25, R7, 0x1, P0 ;  /* 0x0000000719029211 */ /* 0x010fe400000f0eff */
[----:B------:R-:W-:-:S04]  /*5060*/  @!P1 LEA R16, P0, R13, UR10, 0x1 ;  /* 0x0000000a0d109c11 */ /* 0x000fc8000f8008ff */
[----:B------:R-:W-:Y:S01]  /*5070*/  @!P1 LEA.HI.X R17, R13, UR11, R2, 0x1, P0 ;  /* 0x0000000b0d119c11 */ /* 0x000fe200080f0c02 */
[----:B------:R-:W-:-:S04]  /*5080*/  @!P3 IMAD.WIDE R2, R23, 0x4, R14 ;  /* 0x000000041702b825 */ /* 0x000fc800078e020e */
[----:B--2---:R-:W-:Y:S02]  /*5090*/  @!P1 FFMA R19, -R0, R18, R19 ;  /* 0x0000001200139223 */ /* 0x004fe40000000113 */
[----:B------:R-:W5:Y:S03]  /*50a0*/  @!P3 LDC R18, c[0x0][0xeec] ;  /* 0x0003bb00ff12bb82 */ /* 0x000f660000000800 */
[----:B------:R-:W-:-:S04]  /*50b0*/  @!P1 F2FP.F16.F32.PACK_AB R0, RZ, R19 ;  /* 0x00000013ff00923e */ /* 0x000fc800000000ff */
[----:B------:R-:W-:Y:S01]  /*50c0*/  PRMT R24, R0, 0x7610, R24 ;  /* 0x0000761000187816 */ /* 0x000fe20000000018 */
[----:B------:R2:W-:Y:S04]  /*50d0*/  @!P1 STG.E desc[UR12][R4.64], R19 ;  /* 0x0000001304009986 */ /* 0x0005e8000c10190c */
[----:B------:R3:W-:Y:S04]  /*50e0*/  @!P1 STG.E.U16 desc[UR12][R16.64], R24 ;  /* 0x0000001810009986 */ /* 0x0007e8000c10150c */
[----:B------:R-:W0:Y:S01]  /*50f0*/  @!P3 LDG.E R0, desc[UR12][R2.64] ;  /* 0x0000000c0200b981 */ /* 0x000e22000c1e1900 */
[----:B------:R-:W-:-:S02]  /*5100*/  @!P3 HADD2.F32 R12, -RZ, R12.H0_H0 ;  /* 0x2000000cff0cb230 */ /* 0x000fc40000004100 */
[----:B------:R-:W-:-:S03]  /*5110*/  IMAD.MOV.U32 R13, RZ, RZ, RZ ;  /* 0x000000ffff0d7224 */ /* 0x000fc600078e00ff */
[----:B-1----:R-:W-:Y:S01]  /*5120*/  @!P3 FMUL R13, R12, R21 ;  /* 0x000000150c0db220 */ /* 0x002fe20000400000 */
[----:B------:R-:W-:-:S03]  /*5130*/  @!P3 IADD3 R12, P0, PT, R10, R23, RZ ;  /* 0x000000170a0cb210 */ /* 0x000fc60007f1e0ff */
[----:B-----5:R-:W-:Y:S01]  /*5140*/  @!P3 FFMA R13, R22, R18, R13 ;  /* 0x00000012160db223 */ /* 0x020fe2000000000d */
[----:B------:R-:W-:Y:S02]  /*5150*/  @!P3 LEA.HI.X.SX32 R23, R23, R7, 0x1, P0 ;  /* 0x000000071717b211 */ /* 0x000fe400000f0eff */
[----:B--2---:R-:W-:-:S04]  /*5160*/  @!P3 LEA R4, P0, R12, UR10, 0x1 ;  /* 0x0000000a0c04bc11 */ /* 0x004fc8000f8008ff */
[----:B------:R-:W-:Y:S01]  /*5170*/  @!P3 LEA.HI.X R5, R12, UR11, R23, 0x1, P0 ;  /* 0x0000000b0c05bc11 */ /* 0x000fe200080f0c17 */
[----:B------:R-:W-:-:S05]  /*5180*/  IMAD R11, R8, 0x4, R11 ;  /* 0x00000004080b7824 */ /* 0x000fca00078e020b */
[----:B------:R-:W-:Y:S01]  /*5190*/  ISETP.GE.AND P0, PT, R11, R6, PT ;  /* 0x000000060b00720c */ /* 0x000fe20003f06270 */
[----:B0-----:R-:W-:-:S05]  /*51a0*/  @!P3 FFMA R13, -R13, R20, R0 ;  /* 0x000000140d0db223 */ /* 0x001fca0000000100 */
[----:B------:R-:W-:Y:S01]  /*51b0*/  @!P3 F2FP.F16.F32.PACK_AB R0, RZ, R13 ;  /* 0x0000000dff00b23e */ /* 0x000fe200000000ff */
[----:B------:R3:W-:Y:S04]  /*51c0*/  @!P3 STG.E desc[UR12][R2.64], R13 ;  /* 0x0000000d0200b986 */ /* 0x0007e8000c10190c */
[----:B------:R3:W-:Y:S02]  /*51d0*/  @!P3 STG.E.U16 desc[UR12][R4.64], R0 ;  /* 0x000000000400b986 */ /* 0x0007e4000c10150c */
[----:B------:R-:W-:Y:S05]  /*51e0*/  @!P0 BRA `(.L_x_85) ;  /* 0xfffffff800388947 */ /* 0x000fea000383ffff */
[----:B------:R-:W-:Y:S05]  /*51f0*/  EXIT ;  /* 0x000000000000794d */ /* 0x000fea0003800000 */
.L_x_84:
[----:B------:R-:W-:Y:S05]  /*5200*/  @P0 BRA `(.L_x_86) ;  /* 0x0000000400800947 */ /* 0x000fea0003800000 */
[----:B------:R-:W-:-:S07]  /*5210*/  IMAD.MOV.U32 R11, RZ, RZ, RZ ;  /* 0x000000ffff0b7224 */ /* 0x000fce00078e00ff */
.L_x_87:
        /* <DEDUP_REMOVED lines=8> */
[----:B------:R-:W-:Y:S01]  /*52a0*/  @!P0 IMAD.WIDE R2, R13, 0x4, R14 ;  /* 0x000000040d028825 */ /* 0x000fe200078e020e */
[----:B------:R-:W1:Y:S04]  /*52b0*/  @!P0 LDC R12, c[0x0][0xef8] ;  /* 0x0003be00ff0c8b82 */ /* 0x000e680000000800 */
[----:B------:R2:W3:Y:S04]  /*52c0*/  @!P0 LDG.E.U16 R5, desc[UR12][R4.64] ;  /* 0x0000000c04058981 */ /* 0x0004e8000c1e1500 */
        /* <DEDUP_REMOVED lines=11> */
[----:B------:R-:W-:-:S04]  /*5380*/  @!P3 IADD3 R17, P4, PT, R10, R27, RZ ;  /* 0x0000001b0a11b210 */ /* 0x000fc80007f9e0ff */
[----:B------:R-:W-:Y:S02]  /*5390*/  @!P3 LEA.HI.X.SX32 R18, R27, R7, 0x1, P4 ;  /* 0x000000071b12b211 */ /* 0x000fe400020f0eff */
[----:B------:R-:W-:-:S04]  /*53a0*/  @!P3 LEA R16, P4, R17, UR8, 0x1 ;  /* 0x000000081110bc11 */ /* 0x000fc8000f8808ff */
[----:B------:R-:W-:-:S05]  /*53b0*/  @!P3 LEA.HI.X R17, R17, UR9, R18, 0x1, P4 ;  /* 0x000000091111bc11 */ /* 0x000fca000a0f0c12 */
[----:B------:R4:W5:Y:S02]  /*53c0*/  @!P3 LDG.E.U16 R16, desc[UR12][R16.64] ;  /* 0x0000000c1010b981 */ /* 0x000964000c1e1500 */
[----:B----4-:R-:W4:Y:S01]  /*53d0*/  @!P3 LDC R17, c[0x0][0xef8] ;  /* 0x0003be00ff11bb82 */ /* 0x010f220000000800 */
[----:B---3--:R-:W-:Y:S01]  /*53e0*/  @!P0 HADD2.F32 R13, -RZ, R5.H0_H0 ;  /* 0x20000005ff0d8230 */ /* 0x008fe20000004100 */
[----:B------:R-:W-:Y:S02]  /*53f0*/  @!P0 LEA.HI.X R5, R0, UR11, R19, 0x1, P5 ;  /* 0x0000000b00058c11 */ /* 0x000fe4000a8f0c13 */
[C---:B------:R-:W-:Y:S02]  /*5400*/  @!P2 IADD3 R0, P5, PT, R10.reuse, R25, RZ ;  /* 0x000000190a00a210 */ /* 0x040fe40007fbe0ff */
[----:B0-----:R-:W-:Y:S01]  /*5410*/  @!P0 FMUL R20, R13, R22 ;  /* 0x000000160d148220 */ /* 0x001fe20000400000 */
[----:B------:R-:W-:Y:S02]  /*5420*/  @!P1 IADD3 R13, P6, PT, R10, R23, RZ ;  /* 0x000000170a0d9210 */ /* 0x000fe40007fde0ff */
[----:B------:R-:W-:Y:S01]  /*5430*/  @!P2 LEA.HI.X.SX32 R19, R25, R7, 0x1, P5 ;  /* 0x000000071913a211 */ /* 0x000fe200028f0eff */
[----:B-1----:R-:W-:Y:S01]  /*5440*/  @!P0 FFMA R29, -R20, R12, R29 ;  /* 0x0000000c141d8223 */ /* 0x002fe2000000011d */
[----:B------:R-:W-:-:S02]  /*5450*/  @!P2 LEA R18, P4, R0, UR8, 0x1 ;  /* 0x000000080012ac11 */ /* 0x000fc4000f8808ff */
[----:B------:R-:W-:Y:S02]  /*5460*/  @!P1 LEA.HI.X.SX32 R20, R23, R7, 0x1, P6 ;  /* 0x0000000717149211 */ /* 0x000fe400030f0eff */
[C---:B------:R-:W-:Y:S02]  /*5470*/  @!P1 LEA R12, P5, R13.reuse, UR8, 0x1 ;  /* 0x000000080d0c9c11 */ /* 0x040fe4000f8a08ff */
[----:B------:R-:W-:Y:S02]  /*5480*/  @!P2 LEA.HI.X R19, R0, UR9, R19, 0x1, P4 ;  /* 0x000000090013ac11 */ /* 0x000fe4000a0f0c13 */
[----:B------:R-:W-:Y:S02]  /*5490*/  @!P0 F2FP.F16.F32.PACK_AB R0, RZ, R29 ;  /* 0x0000001dff00823e */ /* 0x000fe400000000ff */
[----:B------:R-:W-:Y:S01]  /*54a0*/  @!P1 LEA.HI.X R13, R13, UR9, R20, 0x1, P5 ;  /* 0x000000090d0d9c11 */ /* 0x000fe2000a8f0c14 */
[----:B------:R-:W-:Y:S01]  /*54b0*/  @!P3 IMAD.WIDE R20, R27, 0x4, R14 ;  /* 0x000000041b14b825 */ /* 0x000fe200078e020e */
[----:B------:R-:W-:Y:S01]  /*54c0*/  PRMT R26, R0, 0x7610, R26 ;  /* 0x00007610001a7816 */ /* 0x000fe2000000001a */
[----:B------:R-:W3:Y:S04]  /*54d0*/  @!P2 LDG.E.U16 R18, desc[UR12][R18.64] ;  /* 0x0000000c1212a981 */ /* 0x000ee8000c1e1500 */
[----:B------:R0:W3:Y:S04]  /*54e0*/  @!P1 LDG.E.U16 R12, desc[UR12][R12.64] ;  /* 0x0000000c0c0c9981 */ /* 0x0000e8000c1e1500 */
[----:B------:R1:W-:Y:S04]  /*54f0*/  @!P0 STG.E desc[UR12][R2.64], R29 ;  /* 0x0000001d02008986 */ /* 0x0003e8000c10190c */
[----:B------:R4:W-:Y:S01]  /*5500*/  @!P0 STG.E.U16 desc[UR12][R4.64], R26 ;  /* 0x0000001a04008986 */ /* 0x0009e2000c10150c */
[----:B-----5:R-:W-:Y:S01]  /*5510*/  @!P3 HADD2.F32 R16, -RZ, R16.H0_H0 ;  /* 0x20000010ff10b230 */ /* 0x020fe20000004100 */
[----:B0-----:R-:W0:Y:S02]  /*5520*/  @!P2 LDC R13, c[0x0][0xf00] ;  /* 0x0003c000ff0dab82 */ /* 0x001e240000000800 */
[----:B------:R-:W5:Y:S01]  /*5530*/  @!P3 LDG.E R22, desc[UR12][R20.64] ;  /* 0x0000000c1416b981 */ /* 0x000f62000c1e1900 */
[----:B------:R-:W-:-:S02]  /*5540*/  IMAD.MOV.U32 R0, RZ, RZ, RZ ;  /* 0x000000ffff007224 */ /* 0x000fc400078e00ff */
[----:B--2---:R-:W-:Y:S01]  /*5550*/  @!P3 FMUL R0, R16, R24 ;  /* 0x000000181000b220 */ /* 0x004fe20000400000 */
[----:B------:R-:W-:-:S04]  /*5560*/  @!P3 IADD3 R24, P0, PT, R10, R27, RZ ;  /* 0x0000001b0a18b210 */ /* 0x000fc80007f1e0ff */
[----:B------:R-:W-:Y:S01]  /*5570*/  @!P3 LEA.HI.X.SX32 R27, R27, R7, 0x1, P0 ;  /* 0x000000071b1bb211 */ /* 0x000fe200000f0eff */
[----:B-1----:R-:W-:Y:S01]  /*5580*/  @!P2 IMAD.WIDE R2, R25, 0x4, R14 ;  /* 0x000000041902a825 */ /* 0x002fe200078e020e */
[----:B------:R-:W-:Y:S01]  /*5590*/  @!P3 LEA R16, P0, R24, UR10, 0x1 ;  /* 0x0000000a1810bc11 */ /* 0x000fe2000f8008ff */
[----:B----4-:R-:W1:Y:S02]  /*55a0*/  @!P2 LDC R4, c[0x0][0xef8] ;  /* 0x0003be00ff04ab82 */ /* 0x010e640000000800 */
[----:B-----5:R-:W-:Y:S01]  /*55b0*/  @!P3 FFMA R19, -R0, R17, R22 ;  /* 0x000000110013b223 */ /* 0x020fe20000000116 */
[----:B------:R-:W-:-:S04]  /*55c0*/  @!P3 LEA.HI.X R17, R24, UR11, R27, 0x1, P0 ;  /* 0x0000000b1811bc11 */ /* 0x000fc800080f0c1b */
[----:B------:R-:W-:-:S04]  /*55d0*/  @!P3 F2FP.F16.F32.PACK_AB R0, RZ, R19 ;  /* 0x00000013ff00b23e */ /* 0x000fc800000000ff */
[----:B------:R-:W-:Y:S01]  /*55e0*/  PRMT R24, R0, 0x7610, R24 ;  /* 0x0000761000187816 */ /* 0x000fe20000000018 */
[----:B------:R2:W-:Y:S04]  /*55f0*/  @!P3 STG.E desc[UR12][R20.64], R19 ;  /* 0x000000131400b986 */ /* 0x0005e8000c10190c */
[----:B------:R4:W-:Y:S04]  /*5600*/  @!P3 STG.E.U16 desc[UR12][R16.64], R24 ;  /* 0x000000181000b986 */ /* 0x0009e8000c10150c */
[----:B------:R-:W1:Y:S01]  /*5610*/  @!P2 LDG.E R5, desc[UR12][R2.64] ;  /* 0x0000000c0205a981 */ /* 0x000e62000c1e1900 */
[----:B---3--:R-:W-:-:S02]  /*5620*/  @!P2 HADD2.F32 R18, -RZ, R18.H0_H0 ;  /* 0x20000012ff12a230 */ /* 0x008fc40000004100 */
[----:B------:R-:W-:Y:S01]  /*5630*/  IMAD.MOV.U32 R0, RZ, RZ, RZ ;  /* 0x000000ffff007224 */ /* 0x000fe200078e00ff */
[----:B------:R-:W-:Y:S01]  /*5640*/  @!P2 IADD3 R22, P0, PT, R10, R25, RZ ;  /* 0x000000190a16a210 */ /* 0x000fe20007f1e0ff */
[----:B--2---:R-:W2:Y:S01]  /*5650*/  @!P1 LDC R21, c[0x0][0xf00] ;  /* 0x0003c000ff159b82 */ /* 0x004ea20000000800 */
[----:B0-----:R-:W-:Y:S02]  /*5660*/  @!P2 FMUL R0, R18, R13 ;  /* 0x0000000d1200a220 */ /* 0x001fe40000400000 */
[----:B------:R-:W-:Y:S02]  /*5670*/  @!P2 LEA.HI.X.SX32 R25, R25, R7, 0x1, P0 ;  /* 0x000000071919a211 */ /* 0x000fe400000f0eff */
[----:B------:R-:W-:-:S03]  /*5680*/  @!P2 LEA R18, P0, R22, UR10, 0x1 ;  /* 0x0000000a1612ac11 */ /* 0x000fc6000f8008ff */
[----:B----4-:R-:W0:Y:S01]  /*5690*/  @!P1 LDC R16, c[0x0][0xef8] ;  /* 0x0003be00ff109b82 */ /* 0x010e220000000800 */
[----:B------:R-:W-:Y:S01]  /*56a0*/  @!P2 LEA.HI.X R19, R22, UR11, R25, 0x1, P0 ;  /* 0x0000000b1613ac11 */ /* 0x000fe200080f0c19 */
[----:B-1----:R-:W-:-:S05]  /*56b0*/  @!P2 FFMA R13, -R0, R4, R5 ;  /* 0x00000004000da223 */ /* 0x002fca0000000105 */
[----:B------:R-:W-:Y:S01]  /*56c0*/  @!P2 F2FP.F16.F32.PACK_AB R0, RZ, R13 ;  /* 0x0000000dff00a23e */ /* 0x000fe200000000ff */
[----:B------:R-:W-:-:S03]  /*56d0*/  @!P1 IMAD.WIDE R4, R23, 0x4, R14 ;  /* 0x0000000417049825 */ /* 0x000fc600078e020e */
[----:B------:R-:W-:Y:S01]  /*56e0*/  PRMT R20, R0, 0x7610, R20 ;  /* 0x0000761000147816 */ /* 0x000fe20000000014 */
[----:B------:R1:W-:Y:S04]  /*56f0*/  @!P2 STG.E desc[UR12][R2.64], R13 ;  /* 0x0000000d0200a986 */ /* 0x0003e8000c10190c */
[----:B------:R3:W-:Y:S04]  /*5700*/  @!P2 STG.E.U16 desc[UR12][R18.64], R20 ;  /* 0x000000141200a986 */ /* 0x0007e8000c10150c */
[----:B------:R-:W0:Y:S01]  /*5710*/  @!P1 LDG.E R17, desc[UR12][R4.64] ;  /* 0x0000000c04119981 */ /* 0x000e22000c1e1900 */
[----:B------:R-:W-:-:S02]  /*5720*/  @!P1 HADD2.F32 R12, -RZ, R12.H0_H0 ;  /* 0x2000000cff0c9230 */ /* 0x000fc40000004100 */
[----:B------:R-:W-:-:S03]  /*5730*/  IMAD.MOV.U32 R0, RZ, RZ, RZ ;  /* 0x000000ffff007224 */ /* 0x000fc600078e00ff */
[----:B--2---:R-:W-:Y:S01]  /*5740*/  @!P1 FMUL R0, R12, R21 ;  /* 0x000000150c009220 */ /* 0x004fe20000400000 */
[----:B------:R-:W-:-:S04]  /*5750*/  @!P1 IADD3 R12, P0, PT, R10, R23, RZ ;  /* 0x000000170a0c9210 */ /* 0x000fc80007f1e0ff */
[----:B------:R-:W-:Y:S02]  /*5760*/  @!P1 LEA.HI.X.SX32 R23, R23, R7, 0x1, P0 ;  /* 0x0000000717179211 */ /* 0x000fe400000f0eff */
[----:B-1----:R-:W-:-:S04]  /*5770*/  @!P1 LEA R2, P0, R12, UR10, 0x1 ;  /* 0x0000000a0c029c11 */ /* 0x002fc8000f8008ff */
        /* <DEDUP_REMOVED lines=9> */
.L_x_86:
[----:B------:R-:W-:-:S07]  /*5810*/  IMAD.MOV.U32 R11, RZ, RZ, RZ ;  /* 0x000000ffff0b7224 */ /* 0x000fce00078e00ff */
.L_x_88:
        /* <DEDUP_REMOVED lines=115> */
.L_x_89:
        /* <DEDUP_REMOVED lines=11> */
.L_x_159:


//--------------------- .text._Z25multi_tensor_apply_kernelI18TensorListMetadataILi3ELb0EEN18transformer_engine16multi_tensor_sgd10SGDFunctorILi3EffEEJffffbbbfEEvlPViT_T0_DpT1_ --------------------------
	.section	.text._Z25multi_tensor_apply_kernelI18TensorListMetadataILi3ELb0EEN18transformer_engine16multi_tensor_sgd10SGDFunctorILi3EffEEJffffbbbfEEvlPViT_T0_DpT1_,"ax",@progbits
	.align	128
        .global         _Z25multi_tensor_apply_kernelI18TensorListMetadataILi3ELb0EEN18transformer_engine16multi_tensor_sgd10SGDFunctorILi3EffEEJffffbbbfEEvlPViT_T0_DpT1_
        .type           _Z25multi_tensor_apply_kernelI18TensorListMetadataILi3ELb0EEN18transformer_engine16multi_tensor_sgd10SGDFunctorILi3EffEEJffffbbbfEEvlPViT_T0_DpT1_,@function
        .size           _Z25multi_tensor_apply_kernelI18TensorListMetadataILi3ELb0EEN18transformer_engine16multi_tensor_sgd10SGDFunctorILi3EffEEJffffbbbfEEvlPViT_T0_DpT1_,(.L_x_160 - _Z25multi_tensor_apply_kernelI18TensorListMetadataILi3ELb0EEN18transformer_engine16multi_tensor_sgd10SGDFunctorILi3EffEEJffffbbbfEEvlPViT_T0_DpT1_)
        .other          _Z25multi_tensor_apply_kernelI18TensorListMetadataILi3ELb0EEN18transformer_engine16multi_tensor_sgd10SGDFunctorILi3EffEEJffffbbbfEEvlPViT_T0_DpT1_,@"STO_CUDA_ENTRY STV_DEFAULT"
_Z25multi_tensor_apply_kernelI18TensorListMetadataILi3ELb0EEN18transformer_engine16multi_tensor_sgd10SGDFunctorILi3EffEEJffffbbbfEEvlPViT_T0_DpT1_:
.text._Z25multi_tensor_apply_kernelI18TensorListMetadataILi3ELb0EEN18transformer_engine16multi_tensor_sgd10SGDFunctorILi3EffEEJffffbbbfEEvlPViT_T0_DpT1_:
        /* <DEDUP_REMOVED lines=25> */
[----:B------:R-:W-:Y:S01]  /*0190*/  SHF.R.S32.HI R3, RZ, 0x1f, R0 ;  /* 0x0000001fff037819 */ /* 0x000fe20000011400 */
[----:B------:R-:W3:Y:S01]  /*01a0*/  LDCU UR5, c[0x0][0xf1c] ;  /* 0x0001e380ff0577ac */ /* 0x000ee20008000800 */
[----:B------:R-:W-:-:S03]  /*01b0*/  SHF.L.U32 R14, R0, 0x2, RZ ;  /* 0x00000002000e7819 */ /* 0x000fc600000006ff */
[----:B------:R-:W4:Y:S01]  /*01c0*/  LDC R2, c[0x0][0x360] ;  /* 0x0000d800ff027b82 */ /* 0x000f220000000800 */
[----:B------:R-:W5:Y:S01]  /*01d0*/  LDCU.64 UR6, c[0x0][UR4+0x500] ;  /* 0x0000a000040677ac */ /* 0x000f620008000a00 */
[----:B------:R-:W-:Y:S01]  /*01e0*/  VIMNMX.U32 R4, PT, PT, R4, R7, PT ;  /* 0x0000000704047248 */ /* 0x000fe20003fe0000 */
[----:B------:R-:W0:Y:S01]  /*01f0*/  LDCU.64 UR8, c[0x0][UR4+0x380] ;  /* 0x00007000040877ac */ /* 0x000e220008000a00 */
[----:B-1----:R-:W-:Y:S02]  /*0200*/  FSETP.NEU.AND P2, PT, RZ, UR12, PT ;  /* 0x0000000cff007c0b */ /* 0x002fe4000bf4d000 */
        /* <DEDUP_REMOVED lines=18> */
[----:B------:R-:W-:Y:S01]  /*0330*/  HFMA2 R19, -RZ, RZ, 0, 0 ;  /* 0x00000000ff137431 */ /* 0x000fe200000001ff */
[----:B------:R-:W0:Y:S01]  /*0340*/  LDCU UR5, c[0x0][0xf20] ;  /* 0x0001e400ff0577ac */ /* 0x000e220008000800 */
[----:B------:R-:W1:Y:S01]  /*0350*/  LDCU UR4, c[0x0][0xf1c] ;  /* 0x0001e380ff0477ac */ /* 0x000e620008000800 */
[----:B------:R-:W2:Y:S04]  /*0360*/  LDCU UR6, c[0x0][0xf28] ;  /* 0x0001e500ff0677ac */ /* 0x000ea80008000800 */
.L_x_101:
[----:B01----:R-:W-:-:S04]  /*0370*/  IADD3 R29, PT, PT, R21, R19, RZ ;  /* 0x00000013151d7210 */ /* 0x003fc80007ffe0ff */
[C---:B------:R-:W-:Y:S02]  /*0380*/  ISETP.GE.AND P4, PT, R29.reuse, R4, PT ;  /* 0x000000041d00720c */ /* 0x040fe40003f86270 */
[----:B------:R-:W-:-:S04]  /*0390*/  IADD3 R25, PT, PT, R29, R2, RZ ;  /* 0x000000021d197210 */ /* 0x000fc80007ffe0ff */
[C---:B------:R-:W-:Y:S02]  /*03a0*/  ISETP.GE.AND P5, PT, R25.reuse, R4, PT ;  /* 0x000000041900720c */ /* 0x040fe40003fa6270 */
[----:B--234-:R-:W-:-:S04]  /*03b0*/  IADD3 R5, PT, PT, R25, R2, RZ ;  /* 0x0000000219057210 */ /* 0x01cfc80007ffe0ff */
[----:B------:R-:W-:Y:S01]  /*03c0*/  ISETP.GE.AND P3, PT, R5, R4, PT ;  /* 0x000000040500720c */ /* 0x000fe20003f66270 */
[----:B------:R-:W3:Y:S01]  /*03d0*/  @!P4 LDC R28, c[0x0][0xf30] ;  /* 0x0003cc00ff1ccb82 */ /* 0x000ee20000000800 */
[----:B------:R-:W-:-:S04]  /*03e0*/  @!P4 IADD3 R7, P2, PT, R0, R29, RZ ;  /* 0x0000001d0007c210 */ /* 0x000fc80007f5e0ff */
[----:B------:R-:W-:Y:S02]  /*03f0*/  @!P4 LEA.HI.X.SX32 R8, R29, R3, 0x1, P2 ;  /* 0x000000031d08c211 */ /* 0x000fe400010f0eff */
[C---:B------:R-:W-:Y:S02]  /*0400*/  @!P4 LEA R16, P2, R7.reuse, UR8, 0x2 ;  /* 0x000000080710cc11 */ /* 0x040fe4000f8410ff */
[----:B------:R-:W-:Y:S02]  /*0410*/  @!P5 IADD3 R6, P6, PT, R0, R25, RZ ;  /* 0x000000190006d210 */ /* 0x000fe40007fde0ff */
[----:B------:R-:W-:Y:S02]  /*0420*/  @!P4 LEA.HI.X R17, R7, UR9, R8, 0x2, P2 ;  /* 0x000000090711cc11 */ /* 0x000fe400090f1408 */
[----:B------:R-:W-:Y:S02]  /*0430*/  @!P5 LEA.HI.X.SX32 R9, R25, R3, 0x1, P6 ;  /* 0x000000031909d211 */ /* 0x000fe400030f0eff */
[----:B------:R-:W-:Y:S01]  /*0440*/  @!P5 LEA R10, P2, R6, UR8, 0x2 ;  /* 0x00000008060adc11 */ /* 0x000fe2000f8410ff */
[----:B------:R-:W3:Y:S01]  /*0450*/  @!P4 LDG.E R21, desc[UR10][R16.64] ;  /* 0x0000000a1015c981 */ /* 0x000ee2000c1e1900 */
[----:B------:R-:W-:-:S02]  /*0460*/  IADD3 R7, PT, PT, R5, R2, RZ ;  /* 0x0000000205077210 */ /* 0x000fc40007ffe0ff */
[----:B------:R-:W-:Y:S02]  /*0470*/  @!P5 LEA.HI.X R11, R6, UR9, R9, 0x2, P2 ;  /* 0x00000009060bdc11 */ /* 0x000fe400090f1409 */
[----:B------:R-:W-:Y:S02]  /*0480*/  ISETP.GE.AND P2, PT, R7, R4, PT ;  /* 0x000000040700720c */ /* 0x000fe40003f46270 */
[----:B------:R-:W-:-:S04]  /*0490*/  @!P3 IADD3 R6, P6, PT, R0, R5, RZ ;  /* 0x000000050006b210 */ /* 0x000fc80007fde0ff */
[----:B------:R-:W-:Y:S02]  /*04a0*/  @!P3 LEA.HI.X.SX32 R9, R5, R3, 0x1, P6 ;  /* 0x000000030509b211 */ /* 0x000fe400030f0eff */
[----:B------:R-:W-:-:S04]  /*04b0*/  @!P3 LEA R8, P6, R6, UR8, 0x2 ;  /* 0x000000080608bc11 */ /* 0x000fc8000f8c10ff */
[----:B------:R-:W-:Y:S02]  /*04c0*/  @!P3 LEA.HI.X R9, R6, UR9, R9, 0x2, P6 ;  /* 0x000000090609bc11 */ /* 0x000fe4000b0f1409 */
[----:B------:R-:W-:Y:S01]  /*04d0*/  @!P2 IADD3 R18, P6, PT, R0, R7, RZ ;  /* 0x000000070012a210 */ /* 0x000fe20007fde0ff */
[----:B------:R4:W2:Y:S03]  /*04e0*/  @!P5 LDG.E R6, desc[UR10][R10.64] ;  /* 0x0000000a0a06d981 */ /* 0x0008a6000c1e1900 */
[----:B------:R-:W-:Y:S01]  /*04f0*/  @!P2 LEA.HI.X.SX32 R23, R7, R3, 0x1, P6 ;  /* 0x000000030717a211 */ /* 0x000fe200030f0eff */
[----:B------:R0:W2:Y:S01]  /*0500*/  @!P3 LDG.E R8, desc[UR10][R8.64] ;  /* 0x0000000a0808b981 */ /* 0x0000a2000c1e1900 */
[----:B------:R-:W-:-:S04]  /*0510*/  @!P2 LEA R26, P6, R18, UR8, 0x2 ;  /* 0x00000008121aac11 */ /* 0x000fc8000f8c10ff */
[----:B------:R-:W-:Y:S02]  /*0520*/  @!P2 LEA.HI.X R27, R18, UR9, R23, 0x2, P6 ;  /* 0x00000009121bac11 */ /* 0x000fe4000b0f1417 */
[----:B------:R-:W2:Y:S03]  /*0530*/  @!P5 LDC R23, c[0x0][0xf30] ;  /* 0x0003cc00ff17db82 */ /* 0x000ea60000000800 */
[----:B------:R1:W2:Y:S01]  /*0540*/  @!P2 LDG.E R18, desc[UR10][R26.64] ;  /* 0x0000000a1a12a981 */ /* 0x0002a2000c1e1900 */
[----:B----4-:R-:W-:Y:S01]  /*0550*/  @!P5 IMAD.WIDE R10, R25, 0x4, R12 ;  /* 0x00000004190ad825 */ /* 0x010fe200078e020c */
[----:B0-----:R-:W-:-:S03]  /*0560*/  MOV R9, RZ ;  /* 0x000000ff00097202 */ /* 0x001fc60000000f00 */
[----:B------:R-:W-:Y:S01]  /*0570*/  @!P5 IMAD.WIDE R24, R25, 0x4, R14 ;  /* 0x000000041918d825 */ /* 0x000fe200078e020e */
[----:B-1----:R-:W0:Y:S04]  /*0580*/  @!P3 LDC R26, c[0x0][0xf30] ;  /* 0x0003cc00ff1abb82 */ /* 0x002e280000000800 */
[----:B------:R1:W5:Y:S01]  /*0590*/  @!P5 LDG.E R9, desc[UR10][R24.64] ;  /* 0x0000000a1809d981 */ /* 0x000362000c1e1900 */
[----:B------:R-:W-:Y:S01]  /*05a0*/  IMAD.MOV.U32 R22, RZ, RZ, RZ ;  /* 0x000000ffff167224 */ /* 0x000fe200078e00ff */
[----:B------:R-:W-:Y:S01]  /*05b0*/  MOV R20, RZ ;  /* 0x000000ff00147202 */ /* 0x000fe20000000f00 */
[----:B------:R-:W-:Y:S01]  /*05c0*/  @!P4 IMAD.WIDE R16, R29, 0x4, R12 ;  /* 0x000000041d10c825 */ /* 0x000fe200078e020c */
[----:B------:R-:W-:-:S04]  /*05d0*/  MOV R27, RZ ;  /* 0x000000ff001b7202 */ /* 0x000fc80000000f00 */
[----:B------:R4:W5:Y:S01]  /*05e0*/  @!P4 LDG.E R22, desc[UR10][R16.64] ;  /* 0x0000000a1016c981 */ /* 0x000962000c1e1900 */
[----:B-1----:R-:W1:Y:S03]  /*05f0*/  @!P2 LDC R25, c[0x0][0xf30] ;  /* 0x0003cc00ff19ab82 */ /* 0x002e660000000800 */
[----:B------:R4:W5:Y:S02]  /*0600*/  @!P5 LDG.E R20, desc[UR10][R10.64] ;  /* 0x0000000a0a14d981 */ /* 0x000964000c1e1900 */
[----:B----4-:R-:W-:Y:S01]  /*0610*/  @!P4 IMAD.WIDE R16, R29, 0x4, R14 ;  /* 0x000000041d10c825 */ /* 0x010fe200078e020e */
[----:B------:R-:W-:-:S03]  /*0620*/  CS2R R10, SRZ ;  /* 0x00000000000a7805 */ /* 0x000fc6000001ff00 */
[----:B---3--:R-:W-:Y:S01]  /*0630*/  @!P4 FMUL R27, R21, R28 ;  /* 0x0000001c151bc220 */ /* 0x008fe20000400000 */
[----:B------:R-:W-:-:S06]  /*0640*/  MOV R21, RZ ;  /* 0x000000ff00157202 */ /* 0x000fcc0000000f00 */
[----:B------:R3:W5:Y:S02]  /*0650*/  @!P4 LDG.E R21, desc[UR10][R16.64] ;  /* 0x0000000a1015c981 */ /* 0x000764000c1e1900 */
[----:B---3--:R-:W-:-:S04]  /*0660*/  @!P3 IMAD.WIDE R16, R5, 0x4, R12 ;  /* 0x000000040510b825 */ /* 0x008fc800078e020c */
[----:B--2---:R-:W-:Y:S01]  /*0670*/  @!P5 FMUL R11, R6, R23 ;  /* 0x00000017060bd220 */ /* 0x004fe20000400000 */
[----:B------:R-:W-:Y:S01]  /*0680*/  MOV R23, RZ ;  /* 0x000000ff00177202 */ /* 0x000fe20000000f00 */
[----:B------:R-:W-:Y:S02]  /*0690*/  IMAD.MOV.U32 R6, RZ, RZ, RZ ;  /* 0x000000ffff067224 */ /* 0x000fe400078e00ff */
[----:B0-----:R-:W-:Y:S01]  /*06a0*/  @!P3 FMUL R6, R8, R26 ;  /* 0x0000001a0806b220 */ /* 0x001fe20000400000 */
[----:B------:R-:W-:Y:S02]  /*06b0*/  MOV R8, RZ ;  /* 0x000000ff00087202 */ /* 0x000fe40000000f00 */
[----:B------:R0:W5:Y:S02]  /*06c0*/  @!P3 LDG.E R23, desc[UR10][R16.64] ;  /* 0x0000000a1017b981 */ /* 0x000164000c1e1900 */
[----:B0-----:R-:W-:-:S04]  /*06d0*/  @!P3 IMAD.WIDE R16, R5, 0x4, R14 ;  /* 0x000000040510b825 */ /* 0x001fc800078e020e */
[----:B-1----:R-:W-:Y:S01]  /*06e0*/  @!P2 FMUL R10, R18, R25 ;  /* 0x00000019120aa220 */ /* 0x002fe20000400000 */
[----:B------:R-:W-:Y:S01]  /*06f0*/  MOV R25, RZ ;  /* 0x000000ff00197202 */ /* 0x000fe20000000f00 */
[----:B------:R0:W5:Y:S01]  /*0700*/  @!P3 LDG.E R8, desc[UR10][R16.64] ;  /* 0x0000000a1008b981 */ /* 0x000162000c1e1900 */
[----:B------:R-:W-:Y:S01]  /*0710*/  MOV R18, RZ ;  /* 0x000000ff00127202 */ /* 0x000fe20000000f00 */
[----:B0-----:R-:W-:-:S05]  /*0720*/  @!P2 IMAD.WIDE R16, R7, 0x4, R12 ;  /* 0x000000040710a825 */ /* 0x001fca00078e020c */
[----:B------:R0:W5:Y:S02]  /*0730*/  @!P2 LDG.E R25, desc[UR10][R16.64] ;  /* 0x0000000a1019a981 */ /* 0x000164000c1e1900 */
[----:B0-----:R-:W-:-:S05]  /*0740*/  @!P2 IMAD.WIDE R16, R7, 0x4, R14 ;  /* 0x000000040710a825 */ /* 0x001fca00078e020e */
[----:B------:R0:W5:Y:S01]  /*0750*/  @!P2 LDG.E R18, desc[UR10][R16.64] ;  /* 0x0000000a1012a981 */ /* 0x000162000c1e1900 */
[----:B------:R-:W-:Y:S04]  /*0760*/  BSSY.RECONVERGENT B0, `(.L_x_93) ;  /* 0x00000b6000007945 */ /* 0x000fe80003800200 */
[----:B------:R-:W-:Y:S05]  /*0770*/  @!P1 BRA `(.L_x_94) ;  /* 0x00000004000c9947 */ /* 0x000fea0003800000 */
[----:B------:R-:W-:Y:S02]  /*0780*/  ISETP.GE.AND P4, PT, R29, R4, PT ;  /* 0x000000041d00720c */ /* 0x000fe40003f86270 */
[----:B------:R-:W-:-:S11]  /*0790*/  PLOP3.LUT P5, PT, PT, PT, PT, 0x8, 0x80 ;  /* 0x000000000080781c */ /* 0x000fd60003fae170 */
[----:B------:R-:W1:Y:S01]  /*07a0*/  @!P4 LDC R26, c[0x0][0xf1c] ;  /* 0x0003c700ff1acb82 */ /* 0x000e620000000800 */
[----:B------:R-:W-:-:S07]  /*07b0*/  @!P4 PLOP3.LUT P5, PT, P0, PT, PT, 0x80, 0x8 ;  /* 0x000000000008c81c */ /* 0x000fce00007af070 */
[----:B0-----:R-:W0:Y:S01]  /*07c0*/  @!P4 LDC.64 R16, c[0x0][0xf20] ;  /* 0x0003c800ff10cb82 */ /* 0x001e220000000a00 */
[----:B-1---5:R-:W-:Y:S01]  /*07d0*/  @!P4 FFMA R27, R22, R26, R27 ;  /* 0x0000001a161bc223 */ /* 0x022fe2000000001b */
[----:B0-----:R-:W-:-:S04]  /*07e0*/  @!P4 FADD R24, -R17, 1 ;  /* 0x3f8000001118c421 */ /* 0x001fc80000000100 */
[----:B------:R-:W-:-:S04]  /*07f0*/  @!P4 FMUL R24, R27, R24 ;  /* 0x000000181b18c220 */ /* 0x000fc80000400000 */
[-C--:B------:R-:W-:Y:S02]  /*0800*/  @!P4 FFMA R24, R21, R16.reuse, R24 ;  /* 0x000000101518c223 */ /* 0x080fe40000000018 */
[----:B------:R-:W0:Y:S02]  /*0810*/  @!P4 LDC R21, c[0x0][0xf28] ;  /* 0x0003ca00ff15cb82 */ /* 0x000e240000000800 */
[----:B------:R-:W-:-:S04]  /*0820*/  @!P4 FFMA R17, R24, R16, R27 ;  /* 0x000000101811c223 */ /* 0x000fc8000000001b */
[----:B------:R-:W-:Y:S01]  /*0830*/  @P5 FFMA R17, R22, R26, R17 ;  /* 0x0000001a16115223 */ /* 0x000fe20000000011 */
[----:B------:R-:W-:-:S05]  /*0840*/  @!P4 IMAD.WIDE R26, R29, 0x4, R12 ;  /* 0x000000041d1ac825 */ /* 0x000fca00078e020c */
[----:B------:R-:W0:Y:S01]  /*0850*/  @!P4 LDG.E R16, desc[UR10][R26.64] ;  /* 0x0000000a1a10c981 */ /* 0x000e22000c1e1900 */
[----:B------:R-:W-:-:S04]  /*0860*/  @!P4 IMAD.WIDE R28, R29, 0x4, R14 ;  /* 0x000000041d1cc825 */ /* 0x000fc800078e020e */
[----:B0-----:R-:W-:Y:S02]  /*0870*/  @!P4 FFMA R17, -R17, R21, R16 ;  /* 0x000000151111c223 */ /* 0x001fe40000000110 */
[----:B------:R-:W0:Y:S03]  /*0880*/  S2R R21, SR_TID.X ;  /* 0x0000000000157919 */ /* 0x000e260000002100 */
[----:B------:R1:W-:Y:S04]  /*0890*/  @!P4 STG.E desc[UR10][R26.64], R17 ;  /* 0x000000111a00c986 */ /* 0x0003e8000c10190a */
[----:B------:R2:W-:Y:S01]  /*08a0*/  @!P4 STG.E desc[UR10][R28.64], R24 ;  /* 0x000000181c00c986 */ /* 0x0005e2000c10190a */
[----:B0-----:R-:W-:-:S04]  /*08b0*/  IADD3 R22, PT, PT, R2, R19, R21 ;  /* 0x0000001302167210 */ /* 0x001fc80007ffe015 */
[----:B------:R-:W-:-:S13]  /*08c0*/  ISETP.GE.AND P5, PT, R22, R4, PT ;  /* 0x000000041600720c */ /* 0x000fda0003fa6270 */
[----:B-1----:R-:W0:Y:S01]  /*08d0*/  @!P5 LDC.64 R16, c[0x0][0xf20] ;  /* 0x0003c800ff10db82 */ /* 0x002e220000000a00 */
[----:B------:R-:W-:-:S07]  /*08e0*/  @!P5 IMAD.WIDE R26, R22, 0x4, R12 ;  /* 0x00000004161ad825 */ /* 0x000fce00078e020c */
[----:B--2---:R-:W1:Y:S01]  /*08f0*/  @!P5 LDC R29, c[0x0][0xf1c] ;  /* 0x0003c700ff1ddb82 */ /* 0x004e620000000800 */
[----:B0-----:R-:W-:Y:S02]  /*0900*/  @!P5 FADD R24, -R17, 1 ;  /* 0x3f8000001118d421 */ /* 0x001fe40000000100 */
[----:B------:R-:W2:Y:S01]  /*0910*/  @!P5 LDG.E R17, desc[UR10][R26.64] ;  /* 0x0000000a1a11d981 */ /* 0x000ea2000c1e1900 */
[----:B------:R-:W-:Y:S02]  /*0920*/  PLOP3.LUT P4, PT, PT, PT, PT, 0x8, 0x80 ;  /* 0x000000000080781c */ /* 0x000fe40003f8e170 */
[----:B------:R-:W-:Y:S01]  /*0930*/  @!P5 PLOP3.LUT P4, PT, P0, PT, PT, 0x80, 0x8 ;  /* 0x000000000008d81c */ /* 0x000fe2000078f070 */
[----:B-1----:R-:W-:-:S04]  /*0940*/  @!P5 FFMA R11, R20, R29, R11 ;  /* 0x0000001d140bd223 */ /* 0x002fc8000000000b */
[----:B------:R-:W-:-:S04]  /*0950*/  @!P5 FMUL R24, R24, R11 ;  /* 0x0000000b1818d220 */ /* 0x000fc80000400000 */
[----:B------:R-:W-:-:S04]  /*0960*/  @!P5 FFMA R9, R9, R16, R24 ;  /* 0x000000100909d223 */ /* 0x000fc80000000018 */
[----:B------:R-:W-:Y:S02]  /*0970*/  @!P5 FFMA R16, R9, R16, R11 ;  /* 0x000000100910d223 */ /* 0x000fe4000000000b */
[----:B------:R-:W0:Y:S02]  /*0980*/  LDC R11, c[0x0][0xf24] ;  /* 0x0003c900ff0b7b82 */ /* 0x000e240000000800 */
[----:B------:R-:W-:-:S06]  /*0990*/  @P4 FFMA R16, R20, R29, R16 ;  /* 0x0000001d14104223 */ /* 0x000fcc0000000010 */
[----:B------:R-:W2:Y:S01]  /*09a0*/  @!P5 LDC R29, c[0x0][0xf28] ;  /* 0x0003ca00ff1ddb82 */ /* 0x000ea20000000800 */
[----:B------:R-:W-:Y:S01]  /*09b0*/  BSSY.RECONVERGENT B1, `(.L_x_95) ;  /* 0x0000012000017945 */ /* 0x000fe20003800200 */
[----:B0-----:R-:W-:Y:S01]  /*09c0*/  FADD R11, -R11, 1 ;  /* 0x3f8000000b0b7421 */ /* 0x001fe20000000100 */
[----:B--2---:R-:W-:Y:S01]  /*09d0*/  @!P5 FFMA R29, -R16, R29, R17 ;  /* 0x0000001d101dd223 */ /* 0x004fe20000000111 */
[----:B------:R-:W-:-:S04]  /*09e0*/  @!P5 IMAD.WIDE R16, R22, 0x4, R14 ;  /* 0x000000041610d825 */ /* 0x000fc800078e020e */
[----:B------:R0:W-:Y:S04]  /*09f0*/  @!P5 STG.E desc[UR10][R26.64], R29 ;  /* 0x0000001d1a00d986 */ /* 0x0001e8000c10190a */
[----:B------:R0:W-:Y:S01]  /*0a00*/  @!P5 STG.E desc[UR10][R16.64], R9 ;  /* 0x000000091000d986 */ /* 0x0001e2000c10190a */
[----:B------:R-:W-:Y:S05]  /*0a10*/  @P3 BRA `(.L_x_96) ;  /* 0x00000000002c3947 */ /* 0x000fea0003800000 */
[----:B0-----:R-:W-:-:S05]  /*0a20*/  IMAD.WIDE R16, R5, 0x4, R12 ;  /* 0x0000000405107825 */ /* 0x001fca00078e020c */
[----:B------:R-:W2:Y:S01]  /*0a30*/  LDG.E R29, desc[UR10][R16.64] ;  /* 0x0000000a101d7981 */ /* 0x000ea2000c1e1900 */
[----:B------:R-:W-:-:S04]  /*0a40*/  FFMA R6, R23, UR4, R6 ;  /* 0x0000000417067c23 */ /* 0x000fc80008000006 */
[----:B------:R-:W-:-:S04]  /*0a50*/  FMUL R9, R11, R6 ;  /* 0x000000060b097220 */ /* 0x000fc80000400000 */
[----:B------:R-:W-:Y:S01]  /*0a60*/  FFMA R27, R8, UR5, R9 ;  /* 0x00000005081b7c23 */ /* 0x000fe20008000009 */
[----:B------:R-:W-:-:S04]  /*0a70*/  IMAD.WIDE R8, R5, 0x4, R14 ;  /* 0x0000000405087825 */ /* 0x000fc800078e020e */
[----:B------:R-:W-:-:S04]  /*0a80*/  FFMA R6, R27, UR5, R6 ;  /* 0x000000051b067c23 */ /* 0x000fc80008000006 */
[----:B------:R-:W-:-:S04]  /*0a90*/  @P0 FFMA R6, R23, UR4, R6 ;  /* 0x0000000417060c23 */ /* 0x000fc80008000006 */
[----:B--2---:R-:W-:-:S05]  /*0aa0*/  FFMA R29, -R6, UR6, R29 ;  /* 0x00000006061d7c23 */ /* 0x004fca000800011d */
[----:B------:R1:W-:Y:S04]  /*0ab0*/  STG.E desc[UR10][R16.64], R29 ;  /* 0x0000001d10007986 */ /* 0x0003e8000c10190a */
[----:B------:R1:W-:Y:S02]  /*0ac0*/  STG.E desc[UR10][R8.64], R27 ;  /* 0x0000001b08007986 */ /* 0x0003e4000c10190a */
.L_x_96:
[----:B------:R-:W-:Y:S05]  /*0ad0*/  BSYNC.RECONVERGENT B1 ;  /* 0x0000000000017941 */ /* 0x000fea0003800200 */
.L_x_95:
[----:B------:R-:W-:Y:S05]  /*0ae0*/  @P2 BRA `(.L_x_97) ;  /* 0x0000000400f42947 */ /* 0x000fea0003800000 */
[----:B01----:R-:W-:-:S05]  /*0af0*/  IMAD.WIDE R8, R7, 0x4, R12 ;  /* 0x0000000407087825 */ /* 0x003fca00078e020c */
[----:B------:R-:W2:Y:S01]  /*0b00*/  LDG.E R5, desc[UR10][R8.64] ;  /* 0x0000000a08057981 */ /* 0x000ea2000c1e1900 */
[----:B------:R-:W-:Y:S01]  /*0b10*/  FFMA R10, R25, UR4, R10 ;  /* 0x00000004190a7c23 */ /* 0x000fe2000800000a */
[----:B------:R-:W-:-:S04]  /*0b20*/  IMAD.WIDE R6, R7, 0x4, R14 ;  /* 0x0000000407067825 */ /* 0x000fc800078e020e */
[----:B------:R-:W-:-:S04]  /*0b30*/  FMUL R11, R11, R10 ;  /* 0x0000000a0b0b7220 */ /* 0x000fc80000400000 */
[----:B------:R-:W-:-:S04]  /*0b40*/  FFMA R11, R18, UR5, R11 ;  /* 0x00000005120b7c23 */ /* 0x000fc8000800000b */
[----:B------:R-:W-:-:S04]  /*0b50*/  FFMA R10, R11, UR5, R10 ;  /* 0x000000050b0a7c23 */ /* 0x000fc8000800000a */
[----:B------:R-:W-:-:S04]  /*0b60*/  @P0 FFMA R10, R25, UR4, R10 ;  /* 0x00000004190a0c23 */ /* 0x000fc8000800000a */
[----:B--2---:R-:W-:-:S05]  /*0b70*/  FFMA R5, -R10, UR6, R5 ;  /* 0x000000060a057c23 */ /* 0x004fca0008000105 */
[----:B------:R2:W-:Y:S04]  /*0b80*/  STG.E desc[UR10][R8.64], R5 ;  /* 0x0000000508007986 */ /* 0x0005e8000c10190a */
[----:B------:R2:W-:Y:S01]  /*0b90*/  STG.E desc[UR10][R6.64], R11 ;  /* 0x0000000b06007986 */ /* 0x0005e2000c10190a */
[----:B------:R-:W-:Y:S05]  /*0ba0*/  BRA `(.L_x_97) ;  /* 0x0000000400c47947 */ /* 0x000fea0003800000 */
.L_x_94:
[----:B------:R-:W-:Y:S05]  /*0bb0*/  @!P0 BRA `(.L_x_98) ;  /* 0x0000000000ec8947 */ /* 0x000fea0003800000 */
[----:B------:R-:W-:-:S13]  /*0bc0*/  ISETP.GE.AND P5, PT, R29, R4, PT ;  /* 0x000000041d00720c */ /* 0x000fda0003fa6270 */
[----:B0-----:R-:W0:Y:S02]  /*0bd0*/  @!P5 LDC.64 R16, c[0x0][0xf20] ;  /* 0x0003c800ff10db82 */ /* 0x001e240000000a00 */
[----:B0-----:R-:W-:-:S06]  /*0be0*/  @!P5 FADD R24, -R17, 1 ;  /* 0x3f8000001118d421 */ /* 0x001fcc0000000100 */
[----:B------:R-:W0:Y:S01]  /*0bf0*/  @!P5 LDC R17, c[0x0][0xf1c] ;  /* 0x0003c700ff11db82 */ /* 0x000e220000000800 */
[----:B------:R-:W-:-:S04]  /*0c00*/  @!P5 FMUL R24, R24, R27 ;  /* 0x0000001b1818d220 */ /* 0x000fc80000400000 */
[----:B-----5:R-:W-:-:S04]  /*0c10*/  @!P5 FFMA R24, R21, R16, R24 ;  /* 0x000000101518d223 */ /* 0x020fc80000000018 */
[----:B------:R-:W-:Y:S01]  /*0c20*/  @!P5 FFMA R27, R24, R16, R27 ;  /* 0x00000010181bd223 */ /* 0x000fe2000000001b */
[----:B------:R-:W1:Y:S01]  /*0c30*/  S2R R21, SR_TID.X ;  /* 0x0000000000157919 */ /* 0x000e620000002100 */
[----:B------:R-:W2:Y:S02]  /*0c40*/  @!P5 LDC R16, c[0x0][0xf28] ;  /* 0x0003ca00ff10db82 */ /* 0x000ea40000000800 */
[----:B0-----:R-:W-:Y:S01]  /*0c50*/  @!P5 FFMA R22, R22, R17, R27 ;  /* 0x000000111616d223 */ /* 0x001fe2000000001b */
[----:B------:R-:W-:-:S05]  /*0c60*/  @!P5 IMAD.WIDE R26, R29, 0x4, R12 ;  /* 0x000000041d1ad825 */ /* 0x000fca00078e020c */
[----:B------:R-:W2:Y:S01]  /*0c70*/  @!P5 LDG.E R17, desc[UR10][R26.64] ;  /* 0x0000000a1a11d981 */ /* 0x000ea2000c1e1900 */
[----:B------:R-:W-:-:S04]  /*0c80*/  @!P5 IMAD.WIDE R28, R29, 0x4, R14 ;  /* 0x000000041d1cd825 */ /* 0x000fc800078e020e */
[----:B--2---:R-:W-:Y:S01]  /*0c90*/  @!P5 FFMA R17, -R22, R16, R17 ;  /* 0x000000101611d223 */ /* 0x004fe20000000111 */
[----:B-1----:R-:W-:-:S04]  /*0ca0*/  IADD3 R22, PT, PT, R2, R19, R21 ;  /* 0x0000001302167210 */ /* 0x002fc80007ffe015 */
[C---:B------:R-:W-:Y:S01]  /*0cb0*/  ISETP.GE.AND P4, PT, R22.reuse, R4, PT ;  /* 0x000000041600720c */ /* 0x040fe20003f86270 */
[----:B------:R0:W-:Y:S04]  /*0cc0*/  @!P5 STG.E desc[UR10][R26.64], R17 ;  /* 0x000000111a00d986 */ /* 0x0001e8000c10190a */
[----:B------:R1:W-:Y:S08]  /*0cd0*/  @!P5 STG.E desc[UR10][R28.64], R24 ;  /* 0x000000181c00d986 */ /* 0x0003f0000c10190a */
[----:B0-----:R-:W0:Y:S01]  /*0ce0*/  @!P4 LDC.64 R16, c[0x0][0xf20] ;  /* 0x0003c800ff10cb82 */ /* 0x001e220000000a00 */
[----:B-1----:R-:W-:-:S07]  /*0cf0*/  @!P4 IMAD.WIDE R28, R22, 0x4, R12 ;  /* 0x00000004161cc825 */ /* 0x002fce00078e020c */
[----:B------:R-:W1:Y:S01]  /*0d00*/  @!P4 LDC R27, c[0x0][0xf28] ;  /* 0x0003ca00ff1bcb82 */ /* 0x000e620000000800 */
[----:B------:R-:W1:Y:S01]  /*0d10*/  @!P4 LDG.E R24, desc[UR10][R28.64] ;  /* 0x0000000a1c18c981 */ /* 0x000e62000c1e1900 */
[----:B------:R-:W-:Y:S01]  /*0d20*/  BSSY.RECONVERGENT B1, `(.L_x_99) ;  /* 0x0000018000017945 */ /* 0x000fe20003800200 */
[----:B0-----:R-:W-:-:S04]  /*0d30*/  @!P4 FADD R26, -R17, 1 ;  /* 0x3f800000111ac421 */ /* 0x001fc80000000100 */
[----:B------:R-:W-:-:S04]  /*0d40*/  @!P4 FMUL R26, R26, R11 ;  /* 0x0000000b1a1ac220 */ /* 0x000fc80000400000 */
[----:B------:R-:W-:-:S04]  /*0d50*/  @!P4 FFMA R9, R9, R16, R26 ;  /* 0x000000100909c223 */ /* 0x000fc8000000001a */
[----:B------:R-:W-:Y:S02]  /*0d60*/  @!P4 FFMA R11, R9, R16, R11 ;  /* 0x00000010090bc223 */ /* 0x000fe4000000000b */
[----:B------:R-:W0:Y:S02]  /*0d70*/  @!P4 LDC R16, c[0x0][0xf1c] ;  /* 0x0003c700ff10cb82 */ /* 0x000e240000000800 */
[----:B0-----:R-:W-:Y:S01]  /*0d80*/  @!P4 FFMA R11, R20, R16, R11 ;  /* 0x00000010140bc223 */ /* 0x001fe2000000000b */
[----:B------:R-:W-:-:S05]  /*0d90*/  @!P4 IMAD.WIDE R16, R22, 0x4, R14 ;  /* 0x000000041610c825 */ /* 0x000fca00078e020e */
[----:B------:R-:W0:Y:S01]  /*0da0*/  LDC R20, c[0x0][0xf24] ;  /* 0x0003c900ff147b82 */ /* 0x000e220000000800 */
[----:B-1----:R-:W-:Y:S01]  /*0db0*/  @!P4 FFMA R27, -R11, R27, R24 ;  /* 0x0000001b0b1bc223 */ /* 0x002fe20000000118 */
[----:B0-----:R-:W-:-:S04]  /*0dc0*/  FADD R11, -R20, 1 ;  /* 0x3f800000140b7421 */ /* 0x001fc80000000100 */
[----:B------:R0:W-:Y:S04]  /*0dd0*/  @!P4 STG.E desc[UR10][R28.64], R27 ;  /* 0x0000001b1c00c986 */ /* 0x0001e8000c10190a */
[----:B------:R0:W-:Y:S01]  /*0de0*/  @!P4 STG.E desc[UR10][R16.64], R9 ;  /* 0x000000091000c986 */ /* 0x0001e2000c10190a */
[----:B------:R-:W-:Y:S05]  /*0df0*/  @P3 BRA `(.L_x_100) ;  /* 0x0000000000283947 */ /* 0x000fea0003800000 */
[----:B0-----:R-:W-:-:S05]  /*0e00*/  IMAD.WIDE R16, R5, 0x4, R12 ;  /* 0x0000000405107825 */ /* 0x001fca00078e020c */
[----:B------:R-:W2:Y:S01]  /*0e10*/  LDG.E R29, desc[UR10][R16.64] ;  /* 0x0000000a101d7981 */ /* 0x000ea2000c1e1900 */
[----:B------:R-:W-:-:S04]  /*0e20*/  FMUL R9, R11, R6 ;  /* 0x000000060b097220 */ /* 0x000fc80000400000 */
[----:B------:R-:W-:Y:S01]  /*0e30*/  FFMA R27, R8, UR5, R9 ;  /* 0x00000005081b7c23 */ /* 0x000fe20008000009 */
[----:B------:R-:W-:-:S04]  /*0e40*/  IMAD.WIDE R8, R5, 0x4, R14 ;  /* 0x0000000405087825 */ /* 0x000fc800078e020e */
[----:B------:R-:W-:-:S04]  /*0e50*/  FFMA R6, R27, UR5, R6 ;  /* 0x000000051b067c23 */ /* 0x000fc80008000006 */
[----:B------:R-:W-:-:S04]  /*0e60*/  FFMA R6, R23, UR4, R6 ;  /* 0x0000000417067c23 */ /* 0x000fc80008000006 */
[----:B--2---:R-:W-:-:S05]  /*0e70*/  FFMA R29, -R6, UR6, R29 ;  /* 0x00000006061d7c23 */ /* 0x004fca000800011d */
[----:B------:R1:W-:Y:S04]  /*0e80*/  STG.E desc[UR10][R16.64], R29 ;  /* 0x0000001d10007986 */ /* 0x0003e8000c10190a */
[----:B------:R1:W-:Y:S02]  /*0e90*/  STG.E desc[UR10][R8.64], R27 ;  /* 0x0000001b08007986 */ /* 0x0003e4000c10190a */
.L_x_100:
[----:B------:R-:W-:Y:S05]  /*0ea0*/  BSYNC.RECONVERGENT B1 ;  /* 0x0000000000017941 */ /* 0x000fea0003800200 */
.L_x_99:
[----:B------:R-:W-:Y:S05]  /*0eb0*/  @P2 BRA `(.L_x_97) ;  /* 0x0000000400002947 */ /* 0x000fea0003800000 */
[----:B01----:R-:W-:-:S05]  /*0ec0*/  IMAD.WIDE R8, R7, 0x4, R12 ;  /* 0x0000000407087825 */ /* 0x003fca00078e020c */
[----:B------:R-:W2:Y:S01]  /*0ed0*/  LDG.E R5, desc[UR10][R8.64] ;  /* 0x0000000a08057981 */ /* 0x000ea2000c1e1900 */
[----:B------:R-:W-:Y:S01]  /*0ee0*/  FMUL R11, R11, R10 ;  /* 0x0000000a0b0b7220 */ /* 0x000fe20000400000 */
[----:B------:R-:W-:-:S04]  /*0ef0*/  IMAD.WIDE R6, R7, 0x4, R14 ;  /* 0x0000000407067825 */ /* 0x000fc800078e020e */
[----:B------:R-:W-:-:S04]  /*0f00*/  FFMA R11, R18, UR5, R11 ;  /* 0x00000005120b7c23 */ /* 0x000fc8000800000b */
[----:B------:R-:W-:-:S04]  /*0f10*/  FFMA R10, R11, UR5, R10 ;  /* 0x000000050b0a7c23 */ /* 0x000fc8000800000a */
[----:B------:R-:W-:-:S04]  /*0f20*/  FFMA R10, R25, UR4, R10 ;  /* 0x00000004190a7c23 */ /* 0x000fc8000800000a */
[----:B--2---:R-:W-:-:S05]  /*0f30*/  FFMA R5, -R10, UR6, R5 ;  /* 0x000000060a057c23 */ /* 0x004fca0008000105 */
[----:B------:R4:W-:Y:S04]  /*0f40*/  STG.E desc[UR10][R8.64], R5 ;  /* 0x0000000508007986 */ /* 0x0009e8000c10190a */
[----:B------:R4:W-:Y:S01]  /*0f50*/  STG.E desc[UR10][R6.64], R11 ;  /* 0x0000000b06007986 */ /* 0x0009e2000c10190a */
[----:B------:R-:W-:Y:S05]  /*0f60*/  BRA `(.L_x_97) ;  /* 0x0000000000d47947 */ /* 0x000fea0003800000 */
.L_x_98:
[----:B------:R-:W-:-:S13]  /*0f70*/  ISETP.GE.AND P4, PT, R29, R4, PT ;  /* 0x000000041d00720c */ /* 0x000fda0003f86270 */
[----:B-----5:R-:W-:Y:S01]  /*0f80*/  @!P4 IMAD.WIDE R22, R29, 0x4, R12 ;  /* 0x000000041d16c825 */ /* 0x020fe200078e020c */
[----:B0-----:R-:W0:Y:S04]  /*0f90*/  @!P4 LDC.64 R16, c[0x0][0xf20] ;  /* 0x0003c800ff10cb82 */ /* 0x001e280000000a00 */
[----:B------:R-:W2:Y:S04]  /*0fa0*/  @!P4 LDG.E R24, desc[UR10][R22.64] ;  /* 0x0000000a1618c981 */ /* 0x000ea8000c1e1900 */
[----:B------:R-:W2:Y:S01]  /*0fb0*/  @!P4 LDC R25, c[0x0][0xf28] ;  /* 0x0003ca00ff19cb82 */ /* 0x000ea20000000800 */
[----:B0-----:R-:W-:Y:S01]  /*0fc0*/  @!P4 FADD R20, -R17, 1 ;  /* 0x3f8000001114c421 */ /* 0x001fe20000000100 */
[----:B------:R-:W-:-:S03]  /*0fd0*/  IADD3 R17, PT, PT, R29, R2, RZ ;  /* 0x000000021d117210 */ /* 0x000fc60007ffe0ff */
[----:B------:R-:W-:Y:S01]  /*0fe0*/  @!P4 FMUL R20, R20, R27 ;  /* 0x0000001b1414c220 */ /* 0x000fe20000400000 */
[----:B------:R-:W-:-:S03]  /*0ff0*/  ISETP.GE.AND P5, PT, R17, R4, PT ;  /* 0x000000041100720c */ /* 0x000fc60003fa6270 */
[-C--:B------:R-:W-:Y:S02]  /*1000*/  @!P4 FFMA R20, R21, R16.reuse, R20 ;  /* 0x000000101514c223 */ /* 0x080fe40000000014 */
[----:B------:R-:W0:Y:S02]  /*1010*/  S2R R21, SR_TID.X ;  /* 0x0000000000157919 */ /* 0x000e240000002100 */
[----:B------:R-:W-:Y:S01]  /*1020*/  @!P4 FFMA R17, R20, R16, R27 ;  /* 0x000000101411c223 */ /* 0x000fe2000000001b */
[----:B------:R-:W-:-:S05]  /*1030*/  @!P4 IMAD.WIDE R26, R29, 0x4, R14 ;  /* 0x000000041d1ac825 */ /* 0x000fca00078e020e */
[----:B0-----:R-:W-:Y:S01]  /*1040*/  @!P5 IADD3 R28, PT, PT, R2, R19, R21 ;  /* 0x00000013021cd210 */ /* 0x001fe20007ffe015 */
[----:B--2---:R-:W-:-:S04]  /*1050*/  @!P4 FFMA R17, -R17, R25, R24 ;  /* 0x000000191111c223 */ /* 0x004fc80000000118 */
[----:B------:R-:W-:Y:S01]  /*1060*/  @!P5 IMAD.WIDE R24, R28, 0x4, R12 ;  /* 0x000000041c18d825 */ /* 0x000fe200078e020c */
[----:B------:R0:W-:Y:S04]  /*1070*/  @!P4 STG.E desc[UR10][R22.64], R17 ;  /* 0x000000111600c986 */ /* 0x0001e8000c10190a */
[----:B------:R1:W-:Y:S01]  /*1080*/  @!P4 STG.E desc[UR10][R26.64], R20 ;  /* 0x000000141a00c986 */ /* 0x0003e2000c10190a */
[----:B0-----:R-:W0:Y:S03]  /*1090*/  @!P5 LDC.64 R16, c[0x0][0xf20] ;  /* 0x0003c800ff10db82 */ /* 0x001e260000000a00 */
[----:B-1----:R-:W2:Y:S05]  /*10a0*/  @!P5 LDG.E R20, desc[UR10][R24.64] ;  /* 0x0000000a1814d981 */ /* 0x002eaa000c1e1900 */
[----:B------:R-:W2:Y:S08]  /*10b0*/  @!P5 LDC R22, c[0x0][0xf28] ;  /* 0x0003ca00ff16db82 */ /* 0x000eb00000000800 */
[----:B------:R-:W1:Y:S01]  /*10c0*/  @!P3 LDC R26, c[0x0][0xf20] ;  /* 0x0003c800ff1abb82 */ /* 0x000e620000000800 */
[----:B0-----:R-:W-:-:S04]  /*10d0*/  @!P5 FADD R29, -R17, 1 ;  /* 0x3f800000111dd421 */ /* 0x001fc80000000100 */
[----:B------:R-:W-:-:S04]  /*10e0*/  @!P5 FMUL R29, R29, R11 ;  /* 0x0000000b1d1dd220 */ /* 0x000fc80000400000 */
[----:B------:R-:W-:-:S04]  /*10f0*/  @!P5 FFMA R29, R9, R16, R29 ;  /* 0x00000010091dd223 */ /* 0x000fc8000000001d */
[----:B------:R-:W-:Y:S01]  /*1100*/  @!P5 FFMA R9, R29, R16, R11 ;  /* 0x000000101d09d223 */ /* 0x000fe2000000000b */
[----:B------:R-:W-:Y:S01]  /*1110*/  @!P3 IMAD.WIDE R16, R5, 0x4, R12 ;  /* 0x000000040510b825 */ /* 0x000fe200078e020c */
[----:B------:R-:W0:Y:S03]  /*1120*/  LDC R11, c[0x0][0xf24] ;  /* 0x0003c900ff0b7b82 */ /* 0x000e260000000800 */
[----:B--2---:R-:W-:Y:S01]  /*1130*/  @!P5 FFMA R9, -R9, R22, R20 ;  /* 0x000000160909d223 */ /* 0x004fe20000000114 */
[----:B------:R-:W-:-:S04]  /*1140*/  @!P5 IMAD.WIDE R22, R28, 0x4, R14 ;  /* 0x000000041c16d825 */ /* 0x000fc800078e020e */
[----:B------:R2:W-:Y:S04]  /*1150*/  @!P5 STG.E desc[UR10][R24.64], R9 ;  /* 0x000000091800d986 */ /* 0x0005e8000c10190a */
[----:B------:R3:W-:Y:S04]  /*1160*/  @!P5 STG.E desc[UR10][R22.64], R29 ;  /* 0x0000001d1600d986 */ /* 0x0007e8000c10190a */
[----:B------:R-:W4:Y:S01]  /*1170*/  @!P3 LDG.E R20, desc[UR10][R16.64] ;  /* 0x0000000a1014b981 */ /* 0x000f22000c1e1900 */
[----:B0-----:R-:W-:Y:S01]  /*1180*/  FADD R11, -R11, 1 ;  /* 0x3f8000000b0b7421 */ /* 0x001fe20000000100 */
[----:B--2---:R-:W4:Y:S03]  /*1190*/  @!P3 LDC R9, c[0x0][0xf28] ;  /* 0x0003ca00ff09bb82 */ /* 0x004f260000000800 */
[----:B------:R-:W-:Y:S01]  /*11a0*/  @!P3 FMUL R27, R11, R6 ;  /* 0x000000060b1bb220 */ /* 0x000fe20000400000 */
[----:B---3--:R-:W-:-:S04]  /*11b0*/  @!P2 IMAD.WIDE R22, R7, 0x4, R12 ;  /* 0x000000040716a825 */ /* 0x008fc800078e020c */
[-C--:B-1----:R-:W-:Y:S01]  /*11c0*/  @!P3 FFMA R28, R8, R26.reuse, R27 ;  /* 0x0000001a081cb223 */ /* 0x082fe2000000001b */
[----:B------:R-:W0:Y:S03]  /*11d0*/  @!P2 LDC R25, c[0x0][0xf20] ;  /* 0x0003c800ff19ab82 */ /* 0x000e260000000800 */
[----:B------:R-:W-:-:S05]  /*11e0*/  @!P3 FFMA R27, R28, R26, R6 ;  /* 0x0000001a1c1bb223 */ /* 0x000fca0000000006 */
[----:B------:R-:W1:Y:S01]  /*11f0*/  @!P2 LDC R6, c[0x0][0xf28] ;  /* 0x0003ca00ff06ab82 */ /* 0x000e620000000800 */
[----:B----4-:R-:W-:Y:S01]  /*1200*/  @!P3 FFMA R27, -R27, R9, R20 ;  /* 0x000000091b1bb223 */ /* 0x010fe20000000114 */
[----:B------:R-:W-:-:S04]  /*1210*/  @!P3 IMAD.WIDE R8, R5, 0x4, R14 ;  /* 0x000000040508b825 */ /* 0x000fc800078e020e */
[----:B------:R3:W-:Y:S04]  /*1220*/  @!P3 STG.E desc[UR10][R16.64], R27 ;  /* 0x0000001b1000b986 */ /* 0x0007e8000c10190a */
[----:B------:R3:W-:Y:S04]  /*1230*/  @!P3 STG.E desc[UR10][R8.64], R28 ;  /* 0x0000001c0800b986 */ /* 0x0007e8000c10190a */
[----:B------:R-:W1:Y:S01]  /*1240*/  @!P2 LDG.E R5, desc[UR10][R22.64] ;  /* 0x0000000a1605a981 */ /* 0x000e62000c1e1900 */
[----:B------:R-:W-:-:S04]  /*1250*/  @!P2 FMUL R11, R11, R10 ;  /* 0x0000000a0b0ba220 */ /* 0x000fc80000400000 */
[----:B0-----:R-:W-:-:S04]  /*1260*/  @!P2 FFMA R11, R18, R25, R11 ;  /* 0x00000019120ba223 */ /* 0x001fc8000000000b */
[----:B------:R-:W-:-:S04]  /*1270*/  @!P2 FFMA R10, R11, R25, R10 ;  /* 0x000000190b0aa223 */ /* 0x000fc8000000000a */
[----:B-1----:R-:W-:Y:S01]  /*1280*/  @!P2 FFMA R5, -R10, R6, R5 ;  /* 0x000000060a05a223 */ /* 0x002fe20000000105 */
[----:B------:R-:W-:-:S04]  /*1290*/  @!P2 IMAD.WIDE R6, R7, 0x4, R14 ;  /* 0x000000040706a825 */ /* 0x000fc800078e020e */
[----:B------:R3:W-:Y:S04]  /*12a0*/  @!P2 STG.E desc[UR10][R22.64], R5 ;  /* 0x000000051600a986 */ /* 0x0007e8000c10190a */
[----:B------:R3:W-:Y:S02]  /*12b0*/  @!P2 STG.E desc[UR10][R6.64], R11 ;  /* 0x0000000b0600a986 */ /* 0x0007e4000c10190a */
.L_x_97:
[----:B------:R-:W-:Y:S05]  /*12c0*/  BSYNC.RECONVERGENT B0 ;  /* 0x0000000000007941 */ /* 0x000fea0003800200 */
.L_x_93:
[----:B------:R-:W-:-:S04]  /*12d0*/  LEA R19, R2, R19, 0x2 ;  /* 0x0000001302137211 */ /* 0x000fc800078e10ff */
[----:B------:R-:W-:-:S13]  /*12e0*/  ISETP.GE.AND P2, PT, R19, R4, PT ;  /* 0x000000041300720c */ /* 0x000fda0003f46270 */
[----:B------:R-:W-:Y:S05]  /*12f0*/  @!P2 BRA `(.L_x_101) ;  /* 0xfffffff0001ca947 */ /* 0x000fea000383ffff */
[----:B------:R-:W-:Y:S05]  /*1300*/  EXIT ;  /* 0x000000000000794d */ /* 0x000fea0003800000 */
.L_x_92:
[----:B------:R-:W-:Y:S01]  /*1310*/  HFMA2 R5, -RZ, RZ, 0, 0 ;  /* 0x00000000ff057431 */ /* 0x000fe200000001ff */
[----:B------:R-:W0:Y:S01]  /*1320*/  LDCU UR5, c[0x0][0xf20] ;  /* 0x0001e400ff0577ac */ /* 0x000e220008000800 */
[----:B------:R-:W1:Y:S01]  /*1330*/  LDCU UR6, c[0x0][0xf1c] ;  /* 0x0001e380ff0677ac */ /* 0x000e620008000800 */
[----:B------:R-:W2:Y:S04]  /*1340*/  LDCU UR4, c[0x0][0xf28] ;  /* 0x0001e500ff0477ac */ /* 0x000ea80008000800 */
.L_x_110:
[----:B01----:R-:W-:-:S05]  /*1350*/  IMAD.IADD R29, R21, 0x1, R5 ;  /* 0x00000001151d7824 */ /* 0x003fca00078e0205 */
        /* <DEDUP_REMOVED lines=8> */
[----:B------:R-:W-:Y:S01]  /*13e0*/  @!P4 LEA R22, P2, R8, UR8, 0x2 ;  /* 0x000000080816cc11 */ /* 0x000fe2000f8410ff */
[----:B------:R-:W4:Y:S01]  /*13f0*/  @!P5 LDC R28, c[0x0][0xf30] ;  /* 0x0003cc00ff1cdb82 */ /* 0x000f220000000800 */
[----:B------:R-:W-:Y:S02]  /*1400*/  @!P5 IADD3 R6, P6, PT, R0, R21, RZ ;  /* 0x000000150006d210 */ /* 0x000fe40007fde0ff */
[----:B------:R-:W-:Y:S02]  /*1410*/  @!P4 LEA.HI.X R23, R8, UR9, R9, 0x2, P2 ;  /* 0x000000090817cc11 */ /* 0x000fe400090f1409 */
[----:B------:R-:W-:Y:S02]  /*1420*/  @!P5 LEA.HI.X.SX32 R11, R21, R3, 0x1, P6 ;  /* 0x00000003150bd211 */ /* 0x000fe400030f0eff */
[----:B------:R-:W-:-:S02]  /*1430*/  @!P5 LEA R16, P2, R6, UR8, 0x2 ;  /* 0x000000080610dc11 */ /* 0x000fc4000f8410ff */
[----:B------:R-:W-:Y:S02]  /*1440*/  IADD3 R9, PT, PT, R7, R2, RZ ;  /* 0x0000000207097210 */ /* 0x000fe40007ffe0ff */
[----:B------:R-:W-:Y:S02]  /*1450*/  @!P5 LEA.HI.X R17, R6, UR9, R11, 0x2, P2 ;  /* 0x000000090611dc11 */ /* 0x000fe400090f140b */
[----:B------:R-:W-:Y:S01]  /*1460*/  ISETP.GE.AND P2, PT, R9, R4, PT ;  /* 0x000000040900720c */ /* 0x000fe20003f46270 */
[----:B------:R0:W3:Y:S01]  /*1470*/  @!P4 LDG.E R6, desc[UR10][R22.64] ;  /* 0x0000000a1606c981 */ /* 0x0000e2000c1e1900 */
[----:B------:R-:W-:-:S04]  /*1480*/  @!P3 IADD3 R8, P6, PT, R0, R7, RZ ;  /* 0x000000070008b210 */ /* 0x000fc80007fde0ff */
[----:B------:R-:W-:Y:S02]  /*1490*/  @!P3 LEA.HI.X.SX32 R11, R7, R3, 0x1, P6 ;  /* 0x00000003070bb211 */ /* 0x000fe400030f0eff */
[----:B------:R-:W-:-:S04]  /*14a0*/  @!P3 LEA R10, P6, R8, UR8, 0x2 ;  /* 0x00000008080abc11 */ /* 0x000fc8000f8c10ff */
[----:B------:R-:W-:Y:S02]  /*14b0*/  @!P3 LEA.HI.X R11, R8, UR9, R11, 0x2, P6 ;  /* 0x00000009080bbc11 */ /* 0x000fe4000b0f140b */
[----:B------:R-:W-:Y:S01]  /*14c0*/  @!P2 IADD3 R19, P6, PT, R0, R9, RZ ;  /* 0x000000090013a210 */ /* 0x000fe20007fde0ff */
[----:B------:R1:W4:Y:S03]  /*14d0*/  @!P5 LDG.E R8, desc[UR10][R16.64] ;  /* 0x0000000a1008d981 */ /* 0x000326000c1e1900 */
[----:B------:R-:W-:Y:S01]  /*14e0*/  @!P2 LEA.HI.X.SX32 R20, R9, R3, 0x1, P6 ;  /* 0x000000030914a211 */ /* 0x000fe200030f0eff */
[----:B------:R-:W2:Y:S01]  /*14f0*/  @!P3 LDG.E R10, desc[UR10][R10.64] ;  /* 0x0000000a0a0ab981 */ /* 0x000ea2000c1e1900 */
[----:B------:R-:W-:-:S04]  /*1500*/  @!P2 LEA R18, P6, R19, UR8, 0x2 ;  /* 0x000000081312ac11 */ /* 0x000fc8000f8c10ff */
[----:B------:R-:W-:-:S06]  /*1510*/  @!P2 LEA.HI.X R19, R19, UR9, R20, 0x2, P6 ;  /* 0x000000091313ac11 */ /* 0x000fcc000b0f1414 */
[----:B------:R1:W2:Y:S01]  /*1520*/  @!P2 LDG.E R19, desc[UR10][R18.64] ;  /* 0x0000000a1213a981 */ /* 0x0002a2000c1e1900 */
[----:B0-----:R-:W-:Y:S01]  /*1530*/  CS2R R22, SRZ ;  /* 0x0000000000167805 */ /* 0x001fe2000001ff00 */
[----:B------:R-:W-:-:S04]  /*1540*/  @!P4 IMAD.WIDE R24, R29, 0x4, R12 ;  /* 0x000000041d18c825 */ /* 0x000fc800078e020c */
[----:B-1----:R-:W-:Y:S01]  /*1550*/  @!P5 IMAD.WIDE R16, R21, 0x4, R12 ;  /* 0x000000041510d825 */ /* 0x002fe200078e020c */
[----:B------:R0:W5:Y:S01]  /*1560*/  @!P4 LDG.E R22, desc[UR10][R24.64] ;  /* 0x0000000a1816c981 */ /* 0x000162000c1e1900 */
[----:B------:R-:W2:Y:S03]  /*1570*/  @!P3 LDC R18, c[0x0][0xf30] ;  /* 0x0003cc00ff12bb82 */ /* 0x000ea60000000800 */
[----:B------:R1:W5:Y:S01]  /*1580*/  @!P5 LDG.E R23, desc[UR10][R16.64] ;  /* 0x0000000a1017d981 */ /* 0x000362000c1e1900 */
[----:B------:R-:W-:-:S04]  /*1590*/  MOV R11, RZ ;  /* 0x000000ff000b7202 */ /* 0x000fc80000000f00 */
[----:B0-----:R-:W0:Y:S01]  /*15a0*/  @!P2 LDC R24, c[0x0][0xf30] ;  /* 0x0003cc00ff18ab82 */ /* 0x001e220000000800 */
[----:B-1----:R-:W-:Y:S01]  /*15b0*/  @!P5 IMAD.WIDE R16, R21, 0x4, R14 ;  /* 0x000000041510d825 */ /* 0x002fe200078e020e */
[----:B------:R-:W-:Y:S02]  /*15c0*/  CS2R R20, SRZ ;  /* 0x0000000000147805 */ /* 0x000fe4000001ff00 */
[----:B------:R-:W-:Y:S02]  /*15d0*/  MOV R25, RZ ;  /* 0x000000ff00197202 */ /* 0x000fe40000000f00 */
[----:B------:R1:W5:Y:S02]  /*15e0*/  @!P5 LDG.E R11, desc[UR10][R16.64] ;  /* 0x0000000a100bd981 */ /* 0x000364000c1e1900 */
[----:B-1----:R-:W-:-:S05]  /*15f0*/  @!P3 IMAD.WIDE R16, R7, 0x4, R12 ;  /* 0x000000040710b825 */ /* 0x002fca00078e020c */
[----:B------:R1:W5:Y:S02]  /*1600*/  @!P3 LDG.E R25, desc[UR10][R16.64] ;  /* 0x0000000a1019b981 */ /* 0x000364000c1e1900 */
[----:B-1----:R-:W-:-:S04]  /*1610*/  @!P3 IMAD.WIDE R16, R7, 0x4, R14 ;  /* 0x000000040710b825 */ /* 0x002fc800078e020e */
[----:B---3--:R-:W-:Y:S01]  /*1620*/  @!P4 FMUL R21, R6, R27 ;  /* 0x0000001b0615c220 */ /* 0x008fe20000400000 */
[----:B------:R-:W-:Y:S01]  /*1630*/  MOV R6, RZ ;  /* 0x000000ff00067202 */ /* 0x000fe20000000f00 */
[----:B------:R-:W-:-:S05]  /*1640*/  @!P4 IMAD.WIDE R26, R29, 0x4, R14 ;  /* 0x000000041d1ac825 */ /* 0x000fca00078e020e */
[----:B------:R1:W5:Y:S01]  /*1650*/  @!P4 LDG.E R20, desc[UR10][R26.64] ;  /* 0x0000000a1a14c981 */ /* 0x000362000c1e1900 */
[----:B----4-:R-:W-:Y:S01]  /*1660*/  @!P5 FMUL R6, R8, R28 ;  /* 0x0000001c0806d220 */ /* 0x010fe20000400000 */
[----:B------:R-:W-:Y:S02]  /*1670*/  IMAD.MOV.U32 R8, RZ, RZ, RZ ;  /* 0x000000ffff087224 */ /* 0x000fe400078e00ff */
[----:B--2---:R-:W-:Y:S01]  /*1680*/  @!P3 FMUL R8, R10, R18 ;  /* 0x000000120a08b220 */ /* 0x004fe20000400000 */
[----:B------:R-:W-:Y:S02]  /*1690*/  MOV R10, RZ ;  /* 0x000000ff000a7202 */ /* 0x000fe40000000f00 */
[----:B-1----:R-:W-:-:S04]  /*16a0*/  MOV R27, RZ ;  /* 0x000000ff001b7202 */ /* 0x002fc80000000f00 */
[----:B------:R1:W5:Y:S01]  /*16b0*/  @!P3 LDG.E R10, desc[UR10][R16.64] ;  /* 0x0000000a100ab981 */ /* 0x000362000c1e1900 */
[----:B------:R-:W-:Y:S01]  /*16c0*/  MOV R18, RZ ;  /* 0x000000ff00127202 */ /* 0x000fe20000000f00 */
[----:B0-----:R-:W-:Y:S01]  /*16d0*/  @!P2 FMUL R18, R19, R24 ;  /* 0x000000181312a220 */ /* 0x001fe20000400000 */
[----:B------:R-:W-:Y:S01]  /*16e0*/  MOV R19, RZ ;  /* 0x000000ff00137202 */ /* 0x000fe20000000f00 */
[----:B-1----:R-:W-:-:S05]  /*16f0*/  @!P2 IMAD.WIDE R16, R9, 0x4, R12 ;  /* 0x000000040910a825 */ /* 0x002fca00078e020c */
[----:B------:R0:W5:Y:S02]  /*1700*/  @!P2 LDG.E R27, desc[UR10][R16.64] ;  /* 0x0000000a101ba981 */ /* 0x000164000c1e1900 */
[----:B0-----:R-:W-:-:S05]  /*1710*/  @!P2 IMAD.WIDE R16, R9, 0x4, R14 ;  /* 0x000000040910a825 */ /* 0x001fca00078e020e */
[----:B------:R0:W5:Y:S01]  /*1720*/  @!P2 LDG.E R19, desc[UR10][R16.64] ;  /* 0x0000000a1013a981 */ /* 0x000162000c1e1900 */
[----:B------:R-:W-:Y:S04]  /*1730*/  BSSY.RECONVERGENT B0, `(.L_x_102) ;  /* 0x00000aa000007945 */ /* 0x000fe80003800200 */
[----:B------:R-:W-:Y:S05]  /*1740*/  @!P1 BRA `(.L_x_103) ;  /* 0x0000000000fc9947 */ /* 0x000fea0003800000 */
[----:B------:R-:W-:-:S13]  /*1750*/  ISETP.GE.AND P4, PT, R29, R4, PT ;  /* 0x000000041d00720c */ /* 0x000fda0003f86270 */
[----:B------:R-:W1:Y:S08]  /*1760*/  @!P4 LDC R24, c[0x0][0xf1c] ;  /* 0x0003c700ff18cb82 */ /* 0x000e700000000800 */
[----:B0-----:R-:W0:Y:S01]  /*1770*/  @!P4 LDC.64 R16, c[0x0][0xf20] ;  /* 0x0003c800ff10cb82 */ /* 0x001e220000000a00 */
[----:B-1---5:R-:W-:Y:S01]  /*1780*/  @!P4 FFMA R21, R22, R24, R21 ;  /* 0x000000181615c223 */ /* 0x022fe20000000015 */
[----:B0-----:R-:W-:-:S04]  /*1790*/  @!P4 FADD R26, -R17, 1 ;  /* 0x3f800000111ac421 */ /* 0x001fc80000000100 */
[----:B------:R-:W-:Y:S02]  /*17a0*/  @!P4 FMUL R21, R26, R21 ;  /* 0x000000151a15c220 */ /* 0x000fe40000400000 */
[----:B------:R-:W0:Y:S02]  /*17b0*/  @!P4 LDC R26, c[0x0][0xf28] ;  /* 0x0003ca00ff1acb82 */ /* 0x000e240000000800 */
[----:B------:R-:W-:Y:S01]  /*17c0*/  @!P4 FFMA R20, R20, R16, R21 ;  /* 0x000000101414c223 */ /* 0x000fe20000000015 */
[----:B------:R-:W-:-:S05]  /*17d0*/  @!P4 IMAD.WIDE R16, R29, 0x4, R12 ;  /* 0x000000041d10c825 */ /* 0x000fca00078e020c */
[----:B------:R-:W0:Y:S01]  /*17e0*/  @!P4 LDG.E R21, desc[UR10][R16.64] ;  /* 0x0000000a1015c981 */ /* 0x000e22000c1e1900 */
[----:B------:R-:W-:Y:S01]  /*17f0*/  @!P4 FFMA R22, R22, R24, R20 ;  /* 0x000000181616c223 */ /* 0x000fe20000000014 */
[----:B------:R-:W-:-:S04]  /*1800*/  @!P4 IMAD.WIDE R28, R29, 0x4, R14 ;  /* 0x000000041d1cc825 */ /* 0x000fc800078e020e */
[----:B------:R-:W-:-:S05]  /*1810*/  @!P4 FSEL R22, R22, R20, P0 ;  /* 0x000000141616c208 */ /* 0x000fca0000000000 */
[----:B0-----:R-:W-:Y:S02]  /*1820*/  @!P4 FFMA R26, -R22, R26, R21 ;  /* 0x0000001a161ac223 */ /* 0x001fe40000000115 */
[----:B------:R-:W0:Y:S03]  /*1830*/  S2R R21, SR_TID.X ;  /* 0x0000000000157919 */ /* 0x000e260000002100 */
[----:B------:R-:W-:Y:S04]  /*1840*/  @!P4 STG.E desc[UR10][R16.64], R26 ;  /* 0x0000001a1000c986 */ /* 0x000fe8000c10190a */
[----:B------:R1:W-:Y:S01]  /*1850*/  @!P4 STG.E desc[UR10][R28.64], R20 ;  /* 0x000000141c00c986 */ /* 0x0003e2000c10190a */
[----:B0-----:R-:W-:-:S04]  /*1860*/  IADD3 R22, PT, PT, R2, R5, R21 ;  /* 0x0000000502167210 */ /* 0x001fc80007ffe015 */
[----:B------:R-:W-:-:S13]  /*1870*/  ISETP.GE.AND P5, PT, R22, R4, PT ;  /* 0x000000041600720c */ /* 0x000fda0003fa6270 */
[----:B------:R-:W0:Y:S01]  /*1880*/  @!P5 LDC R24, c[0x0][0xf1c] ;  /* 0x0003c700ff18db82 */ /* 0x000e220000000800 */
[----:B-1----:R-:W-:-:S07]  /*1890*/  @!P5 IMAD.WIDE R28, R22, 0x4, R12 ;  /* 0x00000004161cd825 */ /* 0x002fce00078e020c */
[----:B------:R-:W1:Y:S01]  /*18a0*/  @!P5 LDC.64 R16, c[0x0][0xf20] ;  /* 0x0003c800ff10db82 */ /* 0x000e620000000a00 */
[----:B0-----:R-:W-:Y:S01]  /*18b0*/  @!P5 FFMA R6, R23, R24, R6 ;  /* 0x000000181706d223 */ /* 0x001fe20000000006 */
[----:B-1----:R-:W-:-:S04]  /*18c0*/  @!P5 FADD R17, -R17, 1 ;  /* 0x3f8000001111d421 */ /* 0x002fc80000000100 */
[----:B------:R-:W-:Y:S02]  /*18d0*/  @!P5 FMUL R20, R17, R6 ;  /* 0x000000061114d220 */ /* 0x000fe40000400000 */
[----:B------:R-:W2:Y:S01]  /*18e0*/  @!P5 LDG.E R6, desc[UR10][R28.64] ;  /* 0x0000000a1c06d981 */ /* 0x000ea2000c1e1900 */
[----:B------:R-:W2:Y:S01]  /*18f0*/  @!P5 LDC R17, c[0x0][0xf28] ;  /* 0x0003ca00ff11db82 */ /* 0x000ea20000000800 */
[----:B------:R-:W-:Y:S01]  /*1900*/  @!P5 FFMA R16, R11, R16, R20 ;  /* 0x000000100b10d223 */ /* 0x000fe20000000014 */
[----:B------:R-:W-:Y:S03]  /*1910*/  BSSY.RECONVERGENT B1, `(.L_x_104) ;  /* 0x0000015000017945 */ /* 0x000fe60003800200 */
[----:B------:R-:W-:-:S03]  /*1920*/  @!P5 FFMA R23, R23, R24, R16 ;  /* 0x000000181717d223 */ /* 0x000fc60000000010 */
[----:B------:R-:W0:Y:S02]  /*1930*/  LDC R11, c[0x0][0xf24] ;  /* 0x0003c900ff0b7b82 */ /* 0x000e240000000800 */
[----:B------:R-:W-:Y:S01]  /*1940*/  @!P5 FSEL R23, R23, R16, P0 ;  /* 0x000000101717d208 */ /* 0x000fe20000000000 */
[----:B0-----:R-:W-:-:S04]  /*1950*/  FADD R11, -R11, 1 ;  /* 0x3f8000000b0b7421 */ /* 0x001fc80000000100 */
        /* <DEDUP_REMOVED lines=9> */
[----:B------:R-:W-:-:S04]  /*19f0*/  FFMA R23, R10, UR5, R23 ;  /* 0x000000050a177c23 */ /* 0x000fc80008000017 */
[----:B------:R-:W-:-:S05]  /*1a00*/  FFMA R6, R25, UR6, R23 ;  /* 0x0000000619067c23 */ /* 0x000fca0008000017 */
[----:B------:R-:W-:-:S05]  /*1a10*/  FSEL R6, R6, R23, P0 ;  /* 0x0000001706067208 */ /* 0x000fca0000000000 */
[----:B--2---:R-:W-:Y:S01]  /*1a20*/  FFMA R29, -R6, UR4, R29 ;  /* 0x00000004061d7c23 */ /* 0x004fe2000800011d */
[----:B------:R-:W-:-:S04]  /*1a30*/  IMAD.WIDE R6, R7, 0x4, R14 ;  /* 0x0000000407067825 */ /* 0x000fc800078e020e */
[----:B------:R1:W-:Y:S04]  /*1a40*/  STG.E desc[UR10][R16.64], R29 ;  /* 0x0000001d10007986 */ /* 0x0003e8000c10190a */
[----:B------:R1:W-:Y:S02]  /*1a50*/  STG.E desc[UR10][R6.64], R23 ;  /* 0x0000001706007986 */ /* 0x0003e4000c10190a */
.L_x_105:
[----:B------:R-:W-:Y:S05]  /*1a60*/  BSYNC.RECONVERGENT B1 ;  /* 0x0000000000017941 */ /* 0x000fea0003800200 */
.L_x_104:
[----:B------:R-:W-:Y:S05]  /*1a70*/  @P2 BRA `(.L_x_106) ;  /* 0x0000000400d42947 */ /* 0x000fea0003800000 */
[----:B-1----:R-:W-:-:S05]  /*1a80*/  IMAD.WIDE R6, R9, 0x4, R12 ;  /* 0x0000000409067825 */ /* 0x002fca00078e020c */
        /* <DEDUP_REMOVED lines=9> */
[----:B------:R2:W-:Y:S01]  /*1b20*/  STG.E desc[UR10][R8.64], R18 ;  /* 0x0000001208007986 */ /* 0x0005e2000c10190a */
[----:B------:R-:W-:Y:S05]  /*1b30*/  BRA `(.L_x_106) ;  /* 0x0000000400a47947 */ /* 0x000fea0003800000 */
.L_x_103:
[----:B------:R-:W-:Y:S05]  /*1b40*/  @!P0 BRA `(.L_x_107) ;  /* 0x0000000000dc8947 */ /* 0x000fea0003800000 */
[----:B------:R-:W-:-:S13]  /*1b50*/  ISETP.GE.AND P5, PT, R29, R4, PT ;  /* 0x000000041d00720c */ /* 0x000fda0003fa6270 */
[----:B0-----:R-:W0:Y:S08]  /*1b60*/  @!P5 LDC.64 R16, c[0x0][0xf20] ;  /* 0x0003c800ff10db82 */ /* 0x001e300000000a00 */
[----:B------:R-:W1:Y:S01]  /*1b70*/  @!P5 LDC R26, c[0x0][0xf28] ;  /* 0x0003ca00ff1adb82 */ /* 0x000e620000000800 */
[----:B0-----:R-:W-:-:S04]  /*1b80*/  @!P5 FADD R24, -R17, 1 ;  /* 0x3f8000001118d421 */ /* 0x001fc80000000100 */
[----:B------:R-:W-:-:S04]  /*1b90*/  @!P5 FMUL R21, R24, R21 ;  /* 0x000000151815d220 */ /* 0x000fc80000400000 */
[----:B-----5:R-:W-:Y:S01]  /*1ba0*/  @!P5 FFMA R24, R20, R16, R21 ;  /* 0x000000101418d223 */ /* 0x020fe20000000015 */
[C---:B------:R-:W-:Y:S01]  /*1bb0*/  @!P5 IMAD.WIDE R16, R29.reuse, 0x4, R12 ;  /* 0x000000041d10d825 */ /* 0x040fe200078e020c */
[----:B------:R-:W0:Y:S04]  /*1bc0*/  @!P5 LDC R20, c[0x0][0xf1c] ;  /* 0x0003c700ff14db82 */ /* 0x000e280000000800 */
[----:B------:R-:W1:Y:S01]  /*1bd0*/  @!P5 LDG.E R21, desc[UR10][R16.64] ;  /* 0x0000000a1015d981 */ /* 0x000e62000c1e1900 */
[----:B------:R-:W-:-:S04]  /*1be0*/  @!P5 IMAD.WIDE R28, R29, 0x4, R14 ;  /* 0x000000041d1cd825 */ /* 0x000fc800078e020e */
[----:B0-----:R-:W-:-:S04]  /*1bf0*/  @!P5 FFMA R22, R22, R20, R24 ;  /* 0x000000141616d223 */ /* 0x001fc80000000018 */
[----:B-1----:R-:W-:Y:S02]  /*1c00*/  @!P5 FFMA R26, -R22, R26, R21 ;  /* 0x0000001a161ad223 */ /* 0x002fe40000000115 */
[----:B------:R-:W0:Y:S03]  /*1c10*/  S2R R21, SR_TID.X ;  /* 0x0000000000157919 */ /* 0x000e260000002100 */
[----:B------:R-:W-:Y:S04]  /*1c20*/  @!P5 STG.E desc[UR10][R16.64], R26 ;  /* 0x0000001a1000d986 */ /* 0x000fe8000c10190a */
[----:B------:R1:W-:Y:S01]  /*1c30*/  @!P5 STG.E desc[UR10][R28.64], R24 ;  /* 0x000000181c00d986 */ /* 0x0003e2000c10190a */
[----:B0-----:R-:W-:-:S04]  /*1c40*/  IADD3 R20, PT, PT, R2, R5, R21 ;  /* 0x0000000502147210 */ /* 0x001fc80007ffe015 */
[----:B------:R-:W-:-:S13]  /*1c50*/  ISETP.GE.AND P4, PT, R20, R4, PT ;  /* 0x000000041400720c */ /* 0x000fda0003f86270 */
[----:B-1----:R-:W-:Y:S01]  /*1c60*/  @!P4 IMAD.WIDE R28, R20, 0x4, R12 ;  /* 0x00000004141cc825 */ /* 0x002fe200078e020c */
[----:B------:R-:W0:Y:S04]  /*1c70*/  @!P4 LDC.64 R16, c[0x0][0xf20] ;  /* 0x0003c800ff10cb82 */ /* 0x000e280000000a00 */
[----:B------:R-:W2:Y:S01]  /*1c80*/  @!P4 LDG.E R22, desc[UR10][R28.64] ;  /* 0x0000000a1c16c981 */ /* 0x000ea2000c1e1900 */
[----:B------:R-:W-:Y:S01]  /*1c90*/  BSSY.RECONVERGENT B1, `(.L_x_108) ;  /* 0x0000017000017945 */ /* 0x000fe20003800200 */
[----:B0-----:R-:W-:-:S04]  /*1ca0*/  @!P4 FADD R17, -R17, 1 ;  /* 0x3f8000001111c421 */ /* 0x001fc80000000100 */
[----:B------:R-:W-:-:S04]  /*1cb0*/  @!P4 FMUL R6, R17, R6 ;  /* 0x000000061106c220 */ /* 0x000fc80000400000 */
[----:B------:R-:W-:Y:S02]  /*1cc0*/  @!P4 FFMA R6, R11, R16, R6 ;  /* 0x000000100b06c223 */ /* 0x000fe40000000006 */
[----:B------:R-:W0:Y:S08]  /*1cd0*/  @!P4 LDC R11, c[0x0][0xf1c] ;  /* 0x0003c700ff0bcb82 */ /* 0x000e300000000800 */
[----:B------:R-:W2:Y:S01]  /*1ce0*/  @!P4 LDC R16, c[0x0][0xf28] ;  /* 0x0003ca00ff10cb82 */ /* 0x000ea20000000800 */
[----:B0-----:R-:W-:-:S07]  /*1cf0*/  @!P4 FFMA R23, R23, R11, R6 ;  /* 0x0000000b1717c223 */ /* 0x001fce0000000006 */
[----:B------:R-:W0:Y:S02]  /*1d00*/  LDC R11, c[0x0][0xf24] ;  /* 0x0003c900ff0b7b82 */ /* 0x000e240000000800 */
        /* <DEDUP_REMOVED lines=8> */
[----:B------:R-:W-:-:S04]  /*1d90*/  FMUL R23, R11, R8 ;  /* 0x000000080b177220 */ /* 0x000fc80000400000 */
[----:B------:R-:W-:-:S04]  /*1da0*/  FFMA R10, R10, UR5, R23 ;  /* 0x000000050a0a7c23 */ /* 0x000fc80008000017 */
[----:B------:R-:W-:-:S04]  /*1db0*/  FFMA R25, R25, UR6, R10 ;  /* 0x0000000619197c23 */ /* 0x000fc8000800000a */
[----:B--2---:R-:W-:Y:S01]  /*1dc0*/  FFMA R25, -R25, UR4, R6 ;  /* 0x0000000419197c23 */ /* 0x004fe20008000106 */
[----:B------:R-:W-:-:S04]  /*1dd0*/  IMAD.WIDE R6, R7, 0x4, R14 ;  /* 0x0000000407067825 */ /* 0x000fc800078e020e */
[----:B------:R1:W-:Y:S04]  /*1de0*/  STG.E desc[UR10][R16.64], R25 ;  /* 0x0000001910007986 */ /* 0x0003e8000c10190a */
[----:B------:R1:W-:Y:S02]  /*1df0*/  STG.E desc[UR10][R6.64], R10 ;  /* 0x0000000a06007986 */ /* 0x0003e4000c10190a */
.L_x_109:
[----:B------:R-:W-:Y:S05]  /*1e00*/  BSYNC.RECONVERGENT B1 ;  /* 0x0000000000017941 */ /* 0x000fea0003800200 */
.L_x_108:
[----:B------:R-:W-:Y:S05]  /*1e10*/  @P2 BRA `(.L_x_106) ;  /* 0x0000000000ec2947 */ /* 0x000fea0003800000 */
[----:B01----:R-:W-:-:S05]  /*1e20*/  IMAD.WIDE R6, R9, 0x4, R12 ;  /* 0x0000000409067825 */ /* 0x003fca00078e020c */
[----:B------:R-:W2:Y:S01]  /*1e30*/  LDG.E R8, desc[UR10][R6.64] ;  /* 0x0000000a06087981 */ /* 0x000ea2000c1e1900 */
[----:B------:R-:W-:-:S04]  /*1e40*/  FMUL R18, R11, R18 ;  /* 0x000000120b127220 */ /* 0x000fc80000400000 */
[----:B------:R-:W-:-:S04]  /*1e50*/  FFMA R18, R19, UR5, R18 ;  /* 0x0000000513127c23 */ /* 0x000fc80008000012 */
[----:B------:R-:W-:-:S04]  /*1e60*/  FFMA R27, R27, UR6, R18 ;  /* 0x000000061b1b7c23 */ /* 0x000fc80008000012 */
[----:B--2---:R-:W-:Y:S01]  /*1e70*/  FFMA R27, -R27, UR4, R8 ;  /* 0x000000041b1b7c23 */ /* 0x004fe20008000108 */
[----:B------:R-:W-:-:S04]  /*1e80*/  IMAD.WIDE R8, R9, 0x4, R14 ;  /* 0x0000000409087825 */ /* 0x000fc800078e020e */
[----:B------:R4:W-:Y:S04]  /*1e90*/  STG.E desc[UR10][R6.64], R27 ;  /* 0x0000001b06007986 */ /* 0x0009e8000c10190a */
[----:B------:R4:W-:Y:S01]  /*1ea0*/  STG.E desc[UR10][R8.64], R18 ;  /* 0x0000001208007986 */ /* 0x0009e2000c10190a */
[----:B------:R-:W-:Y:S05]  /*1eb0*/  BRA `(.L_x_106) ;  /* 0x0000000000c47947 */ /* 0x000fea0003800000 */
.L_x_107:
[----:B------:R-:W-:-:S13]  /*1ec0*/  ISETP.GE.AND P4, PT, R29, R4, PT ;  /* 0x000000041d00720c */ /* 0x000fda0003f86270 */
[----:B-----5:R-:W-:Y:S01]  /*1ed0*/  @!P4 IMAD.WIDE R22, R29, 0x4, R12 ;  /* 0x000000041d16c825 */ /* 0x020fe200078e020c */
[----:B0-----:R-:W0:Y:S04]  /*1ee0*/  @!P4 LDC.64 R16, c[0x0][0xf20] ;  /* 0x0003c800ff10cb82 */ /* 0x001e280000000a00 */
[----:B------:R-:W2:Y:S01]  /*1ef0*/  @!P4 LDG.E R24, desc[UR10][R22.64] ;  /* 0x0000000a1618c981 */ /* 0x000ea2000c1e1900 */
[----:B0-----:R-:W-:Y:S01]  /*1f00*/  @!P4 FADD R26, -R17, 1 ;  /* 0x3f800000111ac421 */ /* 0x001fe20000000100 */
[----:B------:R-:W-:-:S03]  /*1f10*/  IADD3 R17, PT, PT, R29, R2, RZ ;  /* 0x000000021d117210 */ /* 0x000fc60007ffe0ff */
[----:B------:R-:W-:Y:S01]  /*1f20*/  @!P4 FMUL R25, R26, R21 ;  /* 0x000000151a19c220 */ /* 0x000fe20000400000 */
[----:B------:R-:W-:Y:S01]  /*1f30*/  ISETP.GE.AND P5, PT, R17, R4, PT ;  /* 0x000000041100720c */ /* 0x000fe20003fa6270 */
[----:B------:R-:W0:Y:S01]  /*1f40*/  S2R R21, SR_TID.X ;  /* 0x0000000000157919 */ /* 0x000e220000002100 */
[----:B------:R-:W2:Y:S01]  /*1f50*/  @!P4 LDC R17, c[0x0][0xf28] ;  /* 0x0003ca00ff11cb82 */ /* 0x000ea20000000800 */
[----:B------:R-:W-:Y:S01]  /*1f60*/  @!P4 FFMA R28, R20, R16, R25 ;  /* 0x00000010141cc223 */ /* 0x000fe20000000019 */
[----:B------:R-:W-:-:S09]  /*1f70*/  @!P4 IMAD.WIDE R26, R29, 0x4, R14 ;  /* 0x000000041d1ac825 */ /* 0x000fd200078e020e */
[----:B0-----:R-:W-:Y:S01]  /*1f80*/  @!P5 IADD3 R20, PT, PT, R2, R5, R21 ;  /* 0x000000050214d210 */ /* 0x001fe20007ffe015 */
[----:B--2---:R-:W-:-:S04]  /*1f90*/  @!P4 FFMA R17, -R28, R17, R24 ;  /* 0x000000111c11c223 */ /* 0x004fc80000000118 */
[----:B------:R-:W-:Y:S01]  /*1fa0*/  @!P5 IMAD.WIDE R24, R20, 0x4, R12 ;  /* 0x000000041418d825 */ /* 0x000fe200078e020c */
[----:B------:R0:W-:Y:S04]  /*1fb0*/  @!P4 STG.E desc[UR10][R22.64], R17 ;  /* 0x000000111600c986 */ /* 0x0001e8000c10190a */
[----:B------:R1:W-:Y:S04]  /*1fc0*/  @!P4 STG.E desc[UR10][R26.64], R28 ;  /* 0x0000001c1a00c986 */ /* 0x0003e8000c10190a */
[----:B------:R-:W2:Y:S01]  /*1fd0*/  @!P5 LDG.E R29, desc[UR10][R24.64] ;  /* 0x0000000a181dd981 */ /* 0x000ea2000c1e1900 */
[----:B0-----:R-:W0:Y:S08]  /*1fe0*/  @!P5 LDC.64 R16, c[0x0][0xf20] ;  /* 0x0003c800ff10db82 */ /* 0x001e300000000a00 */
[----:B------:R-:W2:Y:S08]  /*1ff0*/  @!P5 LDC R22, c[0x0][0xf28] ;  /* 0x0003ca00ff16db82 */ /* 0x000eb00000000800 */
[----:B-1----:R-:W1:Y:S01]  /*2000*/  LDC R27, c[0x0][0xf24] ;  /* 0x0003c900ff1b7b82 */ /* 0x002e620000000800 */
[----:B0-----:R-:W-:-:S04]  /*2010*/  @!P5 FADD R17, -R17, 1 ;  /* 0x3f8000001111d421 */ /* 0x001fc80000000100 */
[----:B------:R-:W-:-:S04]  /*2020*/  @!P5 FMUL R6, R17, R6 ;  /* 0x000000061106d220 */ /* 0x000fc80000400000 */
[----:B------:R-:W-:Y:S01]  /*2030*/  @!P5 FFMA R26, R11, R16, R6 ;  /* 0x000000100b1ad223 */ /* 0x000fe20000000006 */
[----:B------:R-:W-:-:S04]  /*2040*/  @!P3 IMAD.WIDE R16, R7, 0x4, R12 ;  /* 0x000000040710b825 */ /* 0x000fc800078e020c */
[----:B--2---:R-:W-:Y:S01]  /*2050*/  @!P5 FFMA R29, -R26, R22, R29 ;  /* 0x000000161a1dd223 */ /* 0x004fe2000000011d */
[----:B------:R-:W-:Y:S02]  /*2060*/  @!P5 IMAD.WIDE R22, R20, 0x4, R14 ;  /* 0x000000041416d825 */ /* 0x000fe400078e020e */
[----:B------:R-:W0:Y:S02]  /*2070*/  @!P3 LDC R20, c[0x0][0xf20] ;  /* 0x0003c800ff14bb82 */ /* 0x000e240000000800 */
[----:B------:R2:W-:Y:S04]  /*2080*/  @!P5 STG.E desc[UR10][R24.64], R29 ;  /* 0x0000001d1800d986 */ /* 0x0005e8000c10190a */
[----:B------:R3:W-:Y:S04]  /*2090*/  @!P5 STG.E desc[UR10][R22.64], R26 ;  /* 0x0000001a1600d986 */ /* 0x0007e8000c10190a */
[----:B------:R-:W4:Y:S01]  /*20a0*/  @!P3 LDG.E R6, desc[UR10][R16.64] ;  /* 0x0000000a1006b981 */ /* 0x000f22000c1e1900 */
[----:B-1----:R-:W-:Y:S01]  /*20b0*/  FADD R27, -R27, 1 ;  /* 0x3f8000001b1b7421 */ /* 0x002fe20000000100 */
[----:B--2---:R-:W1:Y:S03]  /*20c0*/  @!P2 LDC R24, c[0x0][0xf28] ;  /* 0x0003ca00ff18ab82 */ /* 0x004e660000000800 */
[----:B------:R-:W-:-:S05]  /*20d0*/  @!P3 FMUL R11, R27, R8 ;  /* 0x000000081b0bb220 */ /* 0x000fca0000400000 */
[----:B---3--:R-:W4:Y:S01]  /*20e0*/  @!P3 LDC R23, c[0x0][0xf28] ;  /* 0x0003ca00ff17bb82 */ /* 0x008f220000000800 */
[----:B0-----:R-:W-:Y:S01]  /*20f0*/  @!P3 FFMA R28, R10, R20, R11 ;  /* 0x000000140a1cb223 */ /* 0x001fe2000000000b */
[----:B------:R-:W-:-:S06]  /*2100*/  @!P2 IMAD.WIDE R10, R9, 0x4, R12 ;  /* 0x00000004090aa825 */ /* 0x000fcc00078e020c */
[----:B------:R-:W0:Y:S01]  /*2110*/  @!P2 LDC R22, c[0x0][0xf20] ;  /* 0x0003c800ff16ab82 */ /* 0x000e220000000800 */
[----:B----4-:R-:W-:Y:S01]  /*2120*/  @!P3 FFMA R20, -R28, R23, R6 ;  /* 0x000000171c14b223 */ /* 0x010fe20000000106 */
[----:B------:R-:W-:-:S04]  /*2130*/  @!P3 IMAD.WIDE R6, R7, 0x4, R14 ;  /* 0x000000040706b825 */ /* 0x000fc800078e020e */
[----:B------:R3:W-:Y:S04]  /*2140*/  @!P3 STG.E desc[UR10][R16.64], R20 ;  /* 0x000000141000b986 */ /* 0x0007e8000c10190a */
[----:B------:R3:W-:Y:S04]  /*2150*/  @!P3 STG.E desc[UR10][R6.64], R28 ;  /* 0x0000001c0600b986 */ /* 0x0007e8000c10190a */
[----:B------:R-:W1:Y:S01]  /*2160*/  @!P2 LDG.E R8, desc[UR10][R10.64] ;  /* 0x0000000a0a08a981 */ /* 0x000e62000c1e1900 */
[----:B------:R-:W-:-:S04]  /*2170*/  @!P2 FMUL R18, R27, R18 ;  /* 0x000000121b12a220 */ /* 0x000fc80000400000 */
[----:B0-----:R-:W-:-:S04]  /*2180*/  @!P2 FFMA R23, R19, R22, R18 ;  /* 0x000000161317a223 */ /* 0x001fc80000000012 */
[----:B-1----:R-:W-:Y:S01]  /*2190*/  @!P2 FFMA R19, -R23, R24, R8 ;  /* 0x000000181713a223 */ /* 0x002fe20000000108 */
[----:B------:R-:W-:-:S04]  /*21a0*/  @!P2 IMAD.WIDE R8, R9, 0x4, R14 ;  /* 0x000000040908a825 */ /* 0x000fc800078e020e */
[----:B------:R3:W-:Y:S04]  /*21b0*/  @!P2 STG.E desc[UR10][R10.64], R19 ;  /* 0x000000130a00a986 */ /* 0x0007e8000c10190a */
[----:B------:R3:W-:Y:S02]  /*21c0*/  @!P2 STG.E desc[UR10][R8.64], R23 ;  /* 0x000000170800a986 */ /* 0x0007e4000c10190a */
.L_x_106:
[----:B------:R-:W-:Y:S05]  /*21d0*/  BSYNC.RECONVERGENT B0 ;  /* 0x0000000000007941 */ /* 0x000fea0003800200 */
.L_x_102:
[----:B------:R-:W-:-:S04]  /*21e0*/  LEA R5, R2, R5, 0x2 ;  /* 0x0000000502057211 */ /* 0x000fc800078e10ff */
[----:B------:R-:W-:-:S13]  /*21f0*/  ISETP.GE.AND P2, PT, R5, R4, PT ;  /* 0x000000040500720c */ /* 0x000fda0003f46270 */
[----:B------:R-:W-:Y:S05]  /*2200*/  @!P2 BRA `(.L_x_110) ;  /* 0xfffffff00050a947 */ /* 0x000fea000383ffff */
[----:B------:R-:W-:Y:S05]  /*2210*/  EXIT ;  /* 0x000000000000794d */ /* 0x000fea0003800000 */
.L_x_91:
[----:B------:R-:W0:Y:S02]  /*2220*/  LDCU.U8 UR4, c[0x0][0xf2c] ;  /* 0x0001e580ff0477ac */ /* 0x000e240008000000 */
[----:B0-----:R-:W-:-:S04]  /*2230*/  UPRMT UR4, UR4, 0x8880, URZ ;  /* 0x0000888004047896 */ /* 0x001fc800080000ff */
[----:B------:R-:W-:-:S09]  /*2240*/  UISETP.NE.AND UP0, UPT, UR4, URZ, UPT ;  /* 0x000000ff0400728c */ /* 0x000fd2000bf05270 */
[----:B------:R-:W-:Y:S05]  /*2250*/  BRA.U !UP0, `(.L_x_111) ;  /* 0x0000000508f47547 */ /* 0x000fea000b800000 */
[----:B------:R-:W-:-:S07]  /*2260*/  IMAD.MOV.U32 R5, RZ, RZ, RZ ;  /* 0x000000ffff057224 */ /* 0x000fce00078e00ff */
.L_x_112:
[----:B------:R-:W-:Y:S02]  /*2270*/  IADD3 R27, PT, PT, R21, R5, RZ ;  /* 0x00000005151b7210 */ /* 0x000fe40007ffe0ff */
[----:B------:R-:W-:Y:S02]  /*2280*/  MOV R17, RZ ;  /* 0x000000ff00117202 */ /* 0x000fe40000000f00 */
[----:B------:R-:W-:-:S13]  /*2290*/  ISETP.GE.AND P5, PT, R27, R4, PT ;  /* 0x000000041b00720c */ /* 0x000fda0003fa6270 */
[----:B0-----:R-:W-:Y:S01]  /*22a0*/  @!P5 IADD3 R6, P2, PT, R0, R27, RZ ;  /* 0x0000001b0006d210 */ /* 0x001fe20007f5e0ff */
[----:B------:R-:W0:Y:S03]  /*22b0*/  @!P5 LDC R23, c[0x0][0xf30] ;  /* 0x0003cc00ff17db82 */ /* 0x000e260000000800 */
[----:B------:R-:W-:Y:S02]  /*22c0*/  @!P5 LEA.HI.X.SX32 R7, R27, R3, 0x1, P2 ;  /* 0x000000031b07d211 */ /* 0x000fe400010f0eff */
[----:B------:R-:W-:-:S03]  /*22d0*/  @!P5 LEA R10, P2, R6, UR8, 0x2 ;  /* 0x00000008060adc11 */ /* 0x000fc6000f8410ff */
[----:B------:R-:W1:Y:S01]  /*22e0*/  @!P5 LDC R18, c[0x0][0xf1c] ;  /* 0x0003c700ff12db82 */ /* 0x000e620000000800 */
[----:B------:R-:W-:Y:S01]  /*22f0*/  @!P5 LEA.HI.X R11, R6, UR9, R7, 0x2, P2 ;  /* 0x00000009060bdc11 */ /* 0x000fe200090f1407 */
[----:B------:R-:W-:-:S04]  /*2300*/  @!P5 IMAD.WIDE R6, R27, 0x4, R12 ;  /* 0x000000041b06d825 */ /* 0x000fc800078e020c */
[----:B------:R-:W0:Y:S02]  /*2310*/  @!P5 LDG.E R10, desc[UR10][R10.64] ;  /* 0x0000000a0a0ad981 */ /* 0x000e24000c1e1900 */
[----:B------:R-:W2:Y:S02]  /*2320*/  @!P5 LDC R25, c[0x0][0xf20] ;  /* 0x0003c800ff19db82 */ /* 0x000ea40000000800 */
[----:B------:R3:W1:Y:S01]  /*2330*/  @!P5 LDG.E R17, desc[UR10][R6.64] ;  /* 0x0000000a0611d981 */ /* 0x000662000c1e1900 */
[----:B------:R-:W-:-:S05]  /*2340*/  @!P5 IMAD.WIDE R8, R27, 0x4, R12 ;  /* 0x000000041b08d825 */ /* 0x000fca00078e020c */
[----:B------:R-:W4:Y:S01]  /*2350*/  @!P5 LDG.E R29, desc[UR10][R8.64] ;  /* 0x0000000a081dd981 */ /* 0x000f22000c1e1900 */
[----:B------:R-:W-:Y:S01]  /*2360*/  PLOP3.LUT P3, PT, PT, PT, PT, 0x8, 0x80 ;  /* 0x000000000080781c */ /* 0x000fe20003f6e170 */
[----:B------:R-:W-:Y:S01]  /*2370*/  HFMA2 R24, -RZ, RZ, 0, 0 ;  /* 0x00000000ff187431 */ /* 0x000fe200000001ff */
[----:B------:R-:W-:Y:S01]  /*2380*/  @!P5 PLOP3.LUT P3, PT, P1, PT, PT, 0x80, 0x8 ;  /* 0x000000000008d81c */ /* 0x000fe20000f6f070 */
[----:B------:R-:W-:Y:S01]  /*2390*/  HFMA2 R20, -RZ, RZ, 0, 0 ;  /* 0x00000000ff147431 */ /* 0x000fe200000001ff */
[----:B------:R-:W-:Y:S02]  /*23a0*/  IADD3 R19, PT, PT, R27, R2, RZ ;  /* 0x000000021b137210 */ /* 0x000fe40007ffe0ff */
[----:B------:R-:W-:Y:S02]  /*23b0*/  PLOP3.LUT P4, PT, PT, PT, PT, 0x8, 0x80 ;  /* 0x000000000080781c */ /* 0x000fe40003f8e170 */
[----:B------:R-:W-:Y:S02]  /*23c0*/  ISETP.GE.AND P2, PT, R19, R4, PT ;  /* 0x000000041300720c */ /* 0x000fe40003f46270 */
[----:B------:R-:W-:-:S02]  /*23d0*/  @!P5 PLOP3.LUT P4, PT, P0, PT, PT, 0x80, 0x8 ;  /* 0x000000000008d81c */ /* 0x000fc4000078f070 */
[----:B---3--:R-:W-:-:S05]  /*23e0*/  IADD3 R7, PT, PT, R19, R2, RZ ;  /* 0x0000000213077210 */ /* 0x008fca0007ffe0ff */
[----:B------:R-:W-:-:S04]  /*23f0*/  IMAD.IADD R26, R7, 0x1, R2 ;  /* 0x00000001071a7824 */ /* 0x000fc800078e0202 */
[----:B------:R-:W-:Y:S02]  /*2400*/  @!P2 IADD3 R16, P6, PT, R0, R19, RZ ;  /* 0x000000130010a210 */ /* 0x000fe40007fde0ff */
[----:B------:R-:W-:Y:S01]  /*2410*/  MOV R6, RZ ;  /* 0x000000ff00067202 */ /* 0x000fe20000000f00 */
[----:B0-----:R-:W-:Y:S01]  /*2420*/  @!P5 FMUL R24, R10, R23 ;  /* 0x000000170a18d220 */ /* 0x001fe20000400000 */
[----:B------:R-:W-:-:S04]  /*2430*/  @!P2 IMAD.WIDE R10, R19, 0x4, R12 ;  /* 0x00000004130aa825 */ /* 0x000fc800078e020c */
[----:B-1----:R-:W-:Y:S01]  /*2440*/  @P3 FFMA R24, R17, R18, R24 ;  /* 0x0000001211183223 */ /* 0x002fe20000000018 */
[----:B------:R-:W-:Y:S01]  /*2450*/  ISETP.GE.AND P3, PT, R7, R4, PT ;  /* 0x000000040700720c */ /* 0x000fe20003f66270 */
[----:B------:R0:W3:Y:S02]  /*2460*/  @!P2 LDG.E R20, desc[UR10][R10.64] ;  /* 0x0000000a0a14a981 */ /* 0x0000e4000c1e1900 */
[----:B--2---:R-:W-:-:S04]  /*2470*/  @!P5 FFMA R28, R24, R25, R24 ;  /* 0x00000019181cd223 */ /* 0x004fc80000000018 */
[----:B------:R-:W-:Y:S01]  /*2480*/  @P4 FFMA R28, R17, R18, R28 ;  /* 0x00000012111c4223 */ /* 0x000fe2000000001c */
[----:B------:R-:W-:Y:S02]  /*2490*/  @!P2 LEA.HI.X.SX32 R17, R19, R3, 0x1, P6 ;  /* 0x000000031311a211 */ /* 0x000fe400030f0eff */
[----:B------:R-:W-:Y:S02]  /*24a0*/  @!P2 LEA R22, P6, R16, UR8, 0x2 ;  /* 0x000000081016ac11 */ /* 0x000fe4000f8c10ff */
[----:B------:R-:W-:Y:S02]  /*24b0*/  ISETP.GE.AND P4, PT, R26, R4, PT ;  /* 0x000000041a00720c */ /* 0x000fe40003f86270 */
[----:B------:R-:W-:Y:S02]  /*24c0*/  @!P2 LEA.HI.X R23, R16, UR9, R17, 0x2, P6 ;  /* 0x000000091017ac11 */ /* 0x000fe4000b0f1411 */
[----:B------:R-:W-:Y:S01]  /*24d0*/  @!P3 IADD3 R16, P6, PT, R0, R7, RZ ;  /* 0x000000070010b210 */ /* 0x000fe20007fde0ff */
[----:B------:R-:W-:-:S02]  /*24e0*/  @!P3 IMAD.WIDE R18, R7, 0x4, R12 ;  /* 0x000000040712b825 */ /* 0x000fc400078e020c */
[----:B------:R1:W2:Y:S01]  /*24f0*/  @!P2 LDG.E R25, desc[UR10][R22.64] ;  /* 0x0000000a1619a981 */ /* 0x0002a2000c1e1900 */
[----:B0-----:R-:W-:Y:S02]  /*2500*/  @!P3 LEA.HI.X.SX32 R11, R7, R3, 0x1, P6 ;  /* 0x00000003070bb211 */ /* 0x001fe400030f0eff */
[C---:B------:R-:W-:Y:S01]  /*2510*/  @!P3 LEA R10, P6, R16.reuse, UR8, 0x2 ;  /* 0x00000008100abc11 */ /* 0x040fe2000f8c10ff */
[----:B------:R0:W5:Y:S03]  /*2520*/  @!P3 LDG.E R6, desc[UR10][R18.64] ;  /* 0x0000000a1206b981 */ /* 0x000166000c1e1900 */
[----:B------:R-:W-:Y:S02]  /*2530*/  @!P3 LEA.HI.X R11, R16, UR9, R11, 0x2, P6 ;  /* 0x00000009100bbc11 */ /* 0x000fe4000b0f140b */
[----:B------:R-:W-:Y:S01]  /*2540*/  @!P4 IADD3 R17, P6, PT, R0, R26, RZ ;  /* 0x0000001a0011c210 */ /* 0x000fe20007fde0ff */
[----:B-1----:R-:W-:-:S02]  /*2550*/  @!P5 IMAD.WIDE R22, R27, 0x4, R14 ;  /* 0x000000041b16d825 */ /* 0x002fc400078e020e */
[----:B------:R-:W5:Y:S01]  /*2560*/  @!P3 LDG.E R10, desc[UR10][R10.64] ;  /* 0x0000000a0a0ab981 */ /* 0x000f62000c1e1900 */
[----:B0-----:R-:W-:Y:S02]  /*2570*/  @!P4 LEA.HI.X.SX32 R18, R26, R3, 0x1, P6 ;  /* 0x000000031a12c211 */ /* 0x001fe400030f0eff */
[----:B------:R-:W-:-:S04]  /*2580*/  @!P4 LEA R16, P6, R17, UR8, 0x2 ;  /* 0x000000081110cc11 */ /* 0x000fc8000f8c10ff */
[----:B------:R-:W-:Y:S02]  /*2590*/  @!P4 LEA.HI.X R17, R17, UR9, R18, 0x2, P6 ;  /* 0x000000091111cc11 */ /* 0x000fe4000b0f1412 */
[----:B------:R-:W4:Y:S03]  /*25a0*/  @!P5 LDC R18, c[0x0][0xf28] ;  /* 0x0003ca00ff12db82 */ /* 0x000f260000000800 */
[----:B------:R0:W5:Y:S05]  /*25b0*/  @!P4 LDG.E R16, desc[UR10][R16.64] ;  /* 0x0000000a1010c981 */ /* 0x00016a000c1e1900 */
[----:B0-----:R-:W3:Y:S01]  /*25c0*/  @!P2 LDC R17, c[0x0][0xf1c] ;  /* 0x0003c700ff11ab82 */ /* 0x001ee20000000800 */
[----:B----4-:R-:W-:Y:S01]  /*25d0*/  @!P5 FFMA R29, -R28, R18, R29 ;  /* 0x000000121c1dd223 */ /* 0x010fe2000000011d */
[----:B------:R-:W-:-:S02]  /*25e0*/  HFMA2 R28, -RZ, RZ, 0, 0 ;  /* 0x00000000ff1c7431 */ /* 0x000fc400000001ff */
[----:B------:R-:W-:-:S05]  /*25f0*/  @!P4 IMAD.WIDE R18, R26, 0x4, R12 ;  /* 0x000000041a12c825 */ /* 0x000fca00078e020c */
[----:B------:R0:W4:Y:S02]  /*2600*/  @!P4 LDG.E R28, desc[UR10][R18.64] ;  /* 0x0000000a121cc981 */ /* 0x000124000c1e1900 */
[----:B0-----:R-:W-:Y:S02]  /*2610*/  @!P2 IADD3 R19, PT, PT, R2, R5, R21 ;  /* 0x000000050213a210 */ /* 0x001fe40007ffe015 */
[----:B------:R0:W-:Y:S03]  /*2620*/  @!P5 STG.E desc[UR10][R8.64], R29 ;  /* 0x0000001d0800d986 */ /* 0x0001e6000c10190a */
[----:B------:R-:W-:Y:S01]  /*2630*/  @!P2 IMAD.WIDE R26, R19, 0x4, R12 ;  /* 0x00000004131aa825 */ /* 0x000fe200078e020c */
[----:B------:R1:W-:Y:S04]  /*2640*/  @!P5 STG.E desc[UR10][R22.64], R24 ;  /* 0x000000181600d986 */ /* 0x0003e8000c10190a */
[----:B------:R-:W5:Y:S01]  /*2650*/  @!P2 LDG.E R18, desc[UR10][R26.64] ;  /* 0x0000000a1a12a981 */ /* 0x000f62000c1e1900 */
[----:B0-----:R-:W2:Y:S01]  /*2660*/  @!P2 LDC R8, c[0x0][0xf30] ;  /* 0x0003cc00ff08ab82 */ /* 0x001ea20000000800 */
[----:B------:R-:W-:-:S07]  /*2670*/  PLOP3.LUT P5, PT, PT, PT, PT, 0x8, 0x80 ;  /* 0x000000000080781c */ /* 0x000fce0003fae170 */
[----:B-1----:R-:W0:Y:S01]  /*2680*/  @!P2 LDC R22, c[0x0][0xf20] ;  /* 0x0003c800ff16ab82 */ /* 0x002e220000000800 */
[----:B------:R-:W-:Y:S01]  /*2690*/  @!P2 PLOP3.LUT P5, PT, P1, PT, PT, 0x80, 0x8 ;  /* 0x000000000008a81c */ /* 0x000fe20000faf070 */
[----:B------:R-:W-:-:S06]  /*26a0*/  HFMA2 R11, -RZ, RZ, 0, 0 ;  /* 0x00000000ff0b7431 */ /* 0x000fcc00000001ff */
[----:B------:R-:W5:Y:S01]  /*26b0*/  @!P2 LDC R23, c[0x0][0xf28] ;  /* 0x0003ca00ff17ab82 */ /* 0x000f620000000800 */
[----:B------:R-:W-:Y:S02]  /*26c0*/  PLOP3.LUT P6, PT, PT, PT, PT, 0x8, 0x80 ;  /* 0x000000000080781c */ /* 0x000fe40003fce170 */
[----:B------:R-:W-:Y:S01]  /*26d0*/  @!P2 PLOP3.LUT P6, PT, P0, PT, PT, 0x80, 0x8 ;  /* 0x000000000008a81c */ /* 0x000fe200007cf070 */
[----:B--2---:R-:W-:-:S04]  /*26e0*/  @!P2 FMUL R11, R25, R8 ;  /* 0x00000008190ba220 */ /* 0x004fc80000400000 */
[----:B------:R-:W1:Y:S01]  /*26f0*/  @!P3 LDC R25, c[0x0][0xf30] ;  /* 0x0003cc00ff19bb82 */ /* 0x000e620000000800 */
[----:B---3--:R-:W-:Y:S01]  /*2700*/  @P5 FFMA R11, R20, R17, R11 ;  /* 0x00000011140b5223 */ /* 0x008fe2000000000b */
[----:B------:R-:W-:-:S03]  /*2710*/  ISETP.GE.AND P5, PT, R7, R4, PT ;  /* 0x000000040700720c */ /* 0x000fc60003fa6270 */
[----:B0-----:R-:W-:-:S04]  /*2720*/  @!P2 FFMA R9, R11, R22, R11 ;  /* 0x000000160b09a223 */ /* 0x001fc8000000000b */
[----:B------:R-:W-:-:S06]  /*2730*/  @P6 FFMA R9, R20, R17, R9 ;  /* 0x0000001114096223 */ /* 0x000fcc0000000009 */
[----:B------:R-:W0:Y:S08]  /*2740*/  @!P5 LDC R22, c[0x0][0xf1c] ;  /* 0x0003c700ff16db82 */ /* 0x000e300000000800 */
[----:B------:R-:W2:Y:S08]  /*2750*/  @!P5 LDC R24, c[0x0][0xf20] ;  /* 0x0003c800ff18db82 */ /* 0x000eb00000000800 */
[----:B------:R-:W3:Y:S01]  /*2760*/  @!P5 LDC R29, c[0x0][0xf28] ;  /* 0x0003ca00ff1ddb82 */ /* 0x000ee20000000800 */
[----:B-----5:R-:W-:Y:S01]  /*2770*/  @!P2 FFMA R17, -R9, R23, R18 ;  /* 0x000000170911a223 */ /* 0x020fe20000000112 */
[----:B------:R-:W-:-:S04]  /*2780*/  @!P2 IMAD.WIDE R18, R19, 0x4, R14 ;  /* 0x000000041312a825 */ /* 0x000fc800078e020e */
[----:B------:R-:W-:Y:S01]  /*2790*/  @!P5 IMAD.WIDE R8, R7, 0x4, R12 ;  /* 0x000000040708d825 */ /* 0x000fe200078e020c */
[----:B------:R5:W-:Y:S04]  /*27a0*/  @!P2 STG.E desc[UR10][R26.64], R17 ;  /* 0x000000111a00a986 */ /* 0x000be8000c10190a */
[----:B------:R2:W-:Y:S04]  /*27b0*/  @!P2 STG.E desc[UR10][R18.64], R11 ;  /* 0x0000000b1200a986 */ /* 0x0005e8000c10190a */
[----:B------:R-:W3:Y:S01]  /*27c0*/  @!P5 LDG.E R20, desc[UR10][R8.64] ;  /* 0x0000000a0814d981 */ /* 0x000ee2000c1e1900 */
[----:B------:R-:W-:-:S02]  /*27d0*/  PLOP3.LUT P6, PT, PT, PT, PT, 0x8, 0x80 ;  /* 0x000000000080781c */ /* 0x000fc40003fce170 */
[----:B------:R-:W-:Y:S01]  /*27e0*/  @!P5 PLOP3.LUT P6, PT, P1, PT, PT, 0x80, 0x8 ;  /* 0x000000000008d81c */ /* 0x000fe20000fcf070 */
[----:B------:R-:W-:Y:S01]  /*27f0*/  HFMA2 R23, -RZ, RZ, 0, 0 ;  /* 0x00000000ff177431 */ /* 0x000fe200000001ff */
[----:B------:R-:W-:Y:S01]  /*2800*/  PLOP3.LUT P2, PT, PT, PT, PT, 0x8, 0x80 ;  /* 0x000000000080781c */ /* 0x000fe20003f4e170 */
[----:B-----5:R-:W5:Y:S01]  /*2810*/  @!P4 LDC R27, c[0x0][0xf30] ;  /* 0x0003cc00ff1bcb82 */ /* 0x020f620000000800 */
[----:B------:R-:W-:Y:S02]  /*2820*/  @!P5 PLOP3.LUT P2, PT, P0, PT, PT, 0x80, 0x8 ;  /* 0x000000000008d81c */ /* 0x000fe4000074f070 */
[----:B------:R-:W-:Y:S01]  /*2830*/  IADD3 R17, PT, PT, R7, R2, RZ ;  /* 0x0000000207117210 */ /* 0x000fe20007ffe0ff */
[----:B-1----:R-:W-:-:S03]  /*2840*/  @!P3 FMUL R23, R10, R25 ;  /* 0x000000190a17b220 */ /* 0x002fc60000400000 */
[----:B------:R-:W-:-:S03]  /*2850*/  ISETP.GE.AND P3, PT, R17, R4, PT ;  /* 0x000000041100720c */ /* 0x000fc60003f66270 */
[----:B0-----:R-:W-:-:S04]  /*2860*/  @P6 FFMA R23, R6, R22, R23 ;  /* 0x0000001606176223 */ /* 0x001fc80000000017 */
[----:B--2---:R-:W-:-:S04]  /*2870*/  @!P5 FFMA R11, R23, R24, R23 ;  /* 0x00000018170bd223 */ /* 0x004fc80000000017 */
[----:B------:R-:W-:Y:S01]  /*2880*/  @P2 FFMA R11, R6, R22, R11 ;  /* 0x00000016060b2223 */ /* 0x000fe2000000000b */
[----:B------:R-:W-:Y:S01]  /*2890*/  @!P5 IMAD.WIDE R6, R7, 0x4, R14 ;  /* 0x000000040706d825 */ /* 0x000fe200078e020e */
[----:B------:R-:W0:Y:S03]  /*28a0*/  @!P3 LDC R22, c[0x0][0xf20] ;  /* 0x0003c800ff16bb82 */ /* 0x000e260000000800 */
[----:B------:R-:W-:-:S05]  /*28b0*/  HFMA2 R25, -RZ, RZ, 0, 0 ;  /* 0x00000000ff197431 */ /* 0x000fca00000001ff */
[----:B------:R-:W1:Y:S01]  /*28c0*/  @!P3 LDC R24, c[0x0][0xf28] ;  /* 0x0003ca00ff18bb82 */ /* 0x000e620000000800 */
[----:B---3--:R-:W-:Y:S01]  /*28d0*/  @!P5 FFMA R19, -R11, R29, R20 ;  /* 0x0000001d0b13d223 */ /* 0x008fe20000000114 */
[----:B------:R-:W-:-:S06]  /*28e0*/  @!P3 IMAD.WIDE R10, R17, 0x4, R12 ;  /* 0x00000004110ab825 */ /* 0x000fcc00078e020c */
[----:B------:R-:W4:Y:S01]  /*28f0*/  @!P3 LDC R20, c[0x0][0xf1c] ;  /* 0x0003c700ff14bb82 */ /* 0x000f220000000800 */
[----:B------:R-:W-:Y:S04]  /*2900*/  @!P5 STG.E desc[UR10][R8.64], R19 ;  /* 0x000000130800d986 */ /* 0x000fe8000c10190a */
[----:B------:R0:W-:Y:S04]  /*2910*/  @!P5 STG.E desc[UR10][R6.64], R23 ;  /* 0x000000170600d986 */ /* 0x0001e8000c10190a */
[----:B------:R-:W1:Y:S01]  /*2920*/  @!P3 LDG.E R18, desc[UR10][R10.64] ;  /* 0x0000000a0a12b981 */ /* 0x000e62000c1e1900 */
[----:B------:R-:W-:-:S02]  /*2930*/  PLOP3.LUT P2, PT, PT, PT, PT, 0x8, 0x80 ;  /* 0x000000000080781c */ /* 0x000fc40003f4e170 */
[----:B------:R-:W-:Y:S02]  /*2940*/  @!P3 PLOP3.LUT P2, PT, P1, PT, PT, 0x80, 0x8 ;  /* 0x000000000008b81c */ /* 0x000fe40000f4f070 */
[----:B------:R-:W-:Y:S01]  /*2950*/  PLOP3.LUT P5, PT, PT, PT, PT, 0x8, 0x80 ;  /* 0x000000000080781c */ /* 0x000fe20003fae170 */
[----:B-----5:R-:W-:Y:S01]  /*2960*/  @!P4 FMUL R25, R16, R27 ;  /* 0x0000001b1019c220 */ /* 0x020fe20000400000 */
[----:B------:R-:W-:-:S09]  /*2970*/  @!P3 PLOP3.LUT P5, PT, P0, PT, PT, 0x80, 0x8 ;  /* 0x000000000008b81c */ /* 0x000fd200007af070 */
[----:B----4-:R-:W-:-:S04]  /*2980*/  @P2 FFMA R25, R28, R20, R25 ;  /* 0x000000141c192223 */ /* 0x010fc80000000019 */
[----:B0-----:R-:W-:-:S04]  /*2990*/  @!P3 FFMA R7, R25, R22, R25 ;  /* 0x000000161907b223 */ /* 0x001fc80000000019 */
[----:B------:R-:W-:Y:S01]  /*29a0*/  @P5 FFMA R7, R28, R20, R7 ;  /* 0x000000141c075223 */ /* 0x000fe20000000007 */
[----:B------:R-:W-:-:S05]  /*29b0*/  IMAD R5, R2, 0x4, R5 ;  /* 0x0000000402057824 */ /* 0x000fca00078e0205 */
[----:B------:R-:W-:Y:S01]  /*29c0*/  ISETP.GE.AND P2, PT, R5, R4, PT ;  /* 0x000000040500720c */ /* 0x000fe20003f46270 */
[----:B-1----:R-:W-:Y:S01]  /*29d0*/  @!P3 FFMA R9, -R7, R24, R18 ;  /* 0x000000180709b223 */ /* 0x002fe20000000112 */
[----:B------:R-:W-:-:S04]  /*29e0*/  @!P3 IMAD.WIDE R6, R17, 0x4, R14 ;  /* 0x000000041106b825 */ /* 0x000fc800078e020e */
[----:B------:R0:W-:Y:S04]  /*29f0*/  @!P3 STG.E desc[UR10][R10.64], R9 ;  /* 0x000000090a00b986 */ /* 0x0001e8000c10190a */
[----:B------:R0:W-:Y:S03]  /*2a00*/  @!P3 STG.E desc[UR10][R6.64], R25 ;  /* 0x000000190600b986 */ /* 0x0001e6000c10190a */
[----:B------:R-:W-:Y:S05]  /*2a10*/  @!P2 BRA `(.L_x_112) ;  /* 0xfffffff80014a947 */ /* 0x000fea000383ffff */
[----:B------:R-:W-:Y:S05]  /*2a20*/  EXIT ;  /* 0x000000000000794d */ /* 0x000fea0003800000 */
.L_x_111:
[----:B------:R-:W-:Y:S05]  /*2a30*/  @!P1 BRA `(.L_x_113) ;  /* 0x0000000400809947 */ /* 0x000fea0003800000 */
[----:B------:R-:W-:-:S07]  /*2a40*/  HFMA2 R5, -RZ, RZ, 0, 0 ;  /* 0x00000000ff057431 */ /* 0x000fce00000001ff */
.L_x_114:
[----:B------:R-:W-:-:S04]  /*2a50*/  IADD3 R7, PT, PT, R21, R5, RZ ;  /* 0x0000000515077210 */ /* 0x000fc80007ffe0ff */
[----:B------:R-:W-:-:S13]  /*2a60*/  ISETP.GE.AND P0, PT, R7, R4, PT ;  /* 0x000000040700720c */ /* 0x000fda0003f06270 */
[----:B------:R-:W-:Y:S01]  /*2a70*/  @!P0 IADD3 R6, P1, PT, R0, R7, RZ ;  /* 0x0000000700068210 */ /* 0x000fe20007f3e0ff */
[----:B------:R-:W0:Y:S03]  /*2a80*/  @!P0 LDC R25, c[0x0][0xf30] ;  /* 0x0003cc00ff198b82 */ /* 0x000e260000000800 */
[C---:B------:R-:W-:Y:S02]  /*2a90*/  @!P0 LEA.HI.X.SX32 R9, R7.reuse, R3, 0x1, P1 ;  /* 0x0000000307098211 */ /* 0x040fe400008f0eff */
[C---:B------:R-:W-:Y:S02]  /*2aa0*/  @!P0 LEA R22, P1, R6.reuse, UR8, 0x2 ;  /* 0x0000000806168c11 */ /* 0x040fe4000f8210ff */
[----:B------:R-:W-:Y:S01]  /*2ab0*/  MOV R28, RZ ;  /* 0x000000ff001c7202 */ /* 0x000fe20000000f00 */
[----:B------:R-:W1:Y:S01]  /*2ac0*/  @!P0 LDC R20, c[0x0][0xf1c] ;  /* 0x0003c700ff148b82 */ /* 0x000e620000000800 */
[----:B------:R-:W-:Y:S01]  /*2ad0*/  @!P0 LEA.HI.X R23, R6, UR9, R9, 0x2, P1 ;  /* 0x0000000906178c11 */ /* 0x000fe200088f1409 */
[----:B------:R-:W-:-:S04]  /*2ae0*/  @!P0 IMAD.WIDE R18, R7, 0x4, R12 ;  /* 0x0000000407128825 */ /* 0x000fc800078e020c */
[----:B------:R2:W0:Y:S04]  /*2af0*/  @!P0 LDG.E R22, desc[UR10][R22.64] ;  /* 0x0000000a16168981 */ /* 0x000428000c1e1900 */
[----:B------:R3:W1:Y:S01]  /*2b00*/  @!P0 LDG.E R28, desc[UR10][R18.64] ;  /* 0x0000000a121c8981 */ /* 0x000662000c1e1900 */
[----:B------:R-:W-:-:S05]  /*2b10*/  @!P0 IMAD.WIDE R16, R7, 0x4, R12 ;  /* 0x0000000407108825 */ /* 0x000fca00078e020c */
[----:B------:R-:W4:Y:S01]  /*2b20*/  @!P0 LDG.E R8, desc[UR10][R16.64] ;  /* 0x0000000a10088981 */ /* 0x000f22000c1e1900 */
[-C--:B------:R-:W-:Y:S02]  /*2b30*/  IADD3 R11, PT, PT, R7, R2.reuse, RZ ;  /* 0x00000002070b7210 */ /* 0x080fe40007ffe0ff */
[----:B--2---:R-:W-:Y:S02]  /*2b40*/  MOV R23, RZ ;  /* 0x000000ff00177202 */ /* 0x004fe40000000f00 */
[C---:B------:R-:W-:Y:S02]  /*2b50*/  IADD3 R9, PT, PT, R11.reuse, R2, RZ ;  /* 0x000000020b097210 */ /* 0x040fe40007ffe0ff */
[-C--:B------:R-:W-:Y:S02]  /*2b60*/  ISETP.GE.AND P3, PT, R11, R4.reuse, PT ;  /* 0x000000040b00720c */ /* 0x080fe40003f66270 */
[C---:B------:R-:W-:Y:S01]  /*2b70*/  ISETP.GE.AND P1, PT, R9.reuse, R4, PT ;  /* 0x000000040900720c */ /* 0x040fe20003f26270 */
[----:B------:R-:W-:Y:S01]  /*2b80*/  IMAD.IADD R29, R9, 0x1, R2 ;  /* 0x00000001091d7824 */ /* 0x000fe200078e0202 */
[----:B------:R-:W-:-:S02]  /*2b90*/  MOV R10, RZ ;  /* 0x000000ff000a7202 */ /* 0x000fc40000000f00 */
[----:B------:R-:W-:Y:S02]  /*2ba0*/  MOV R6, RZ ;  /* 0x000000ff00067202 */ /* 0x000fe40000000f00 */
[----:B------:R-:W-:-:S05]  /*2bb0*/  ISETP.GE.AND P2, PT, R29, R4, PT ;  /* 0x000000041d00720c */ /* 0x000fca0003f46270 */
[----:B---3--:R-:W-:Y:S01]  /*2bc0*/  @!P3 IADD3 R19, P4, PT, R0, R11, RZ ;  /* 0x0000000b0013b210 */ /* 0x008fe20007f9e0ff */
[----:B------:R-:W-:-:S05]  /*2bd0*/  @!P3 IMAD.WIDE R26, R11, 0x4, R12 ;  /* 0x000000040b1ab825 */ /* 0x000fca00078e020c */
[----:B------:R2:W3:Y:S02]  /*2be0*/  @!P3 LDG.E R6, desc[UR10][R26.64] ;  /* 0x0000000a1a06b981 */ /* 0x0004e4000c1e1900 */
[----:B--2---:R-:W-:Y:S01]  /*2bf0*/  @!P2 IADD3 R27, P5, PT, R0, R29, RZ ;  /* 0x0000001d001ba210 */ /* 0x004fe20007fbe0ff */
[----:B0-----:R-:W-:Y:S01]  /*2c00*/  @!P0 FMUL R23, R22, R25 ;  /* 0x0000001916178220 */ /* 0x001fe20000400000 */
[----:B------:R-:W-:-:S04]  /*2c10*/  @!P1 IMAD.WIDE R24, R9, 0x4, R12 ;  /* 0x0000000409189825 */ /* 0x000fc800078e020c */
[----:B-1----:R-:W-:Y:S01]  /*2c20*/  @!P0 FFMA R28, R28, R20, R23 ;  /* 0x000000141c1c8223 */ /* 0x002fe20000000017 */
[----:B------:R-:W-:Y:S01]  /*2c30*/  MOV R20, RZ ;  /* 0x000000ff00147202 */ /* 0x000fe20000000f00 */
[----:B------:R0:W2:Y:S01]  /*2c40*/  @!P1 LDG.E R10, desc[UR10][R24.64] ;  /* 0x0000000a180a9981 */ /* 0x0000a2000c1e1900 */
[----:B------:R-:W-:-:S05]  /*2c50*/  @!P2 IMAD.WIDE R22, R29, 0x4, R12 ;  /* 0x000000041d16a825 */ /* 0x000fca00078e020c */
[----:B------:R1:W5:Y:S01]  /*2c60*/  @!P2 LDG.E R20, desc[UR10][R22.64] ;  /* 0x0000000a1614a981 */ /* 0x000362000c1e1900 */
[----:B0-----:R-:W-:Y:S02]  /*2c70*/  @!P3 LEA.HI.X.SX32 R24, R11, R3, 0x1, P4 ;  /* 0x000000030b18b211 */ /* 0x001fe400020f0eff */
[----:B------:R-:W-:-:S04]  /*2c80*/  @!P3 LEA R18, P4, R19, UR8, 0x2 ;  /* 0x000000081312bc11 */ /* 0x000fc8000f8810ff */
[----:B------:R-:W-:Y:S02]  /*2c90*/  @!P3 LEA.HI.X R19, R19, UR9, R24, 0x2, P4 ;  /* 0x000000091313bc11 */ /* 0x000fe4000a0f1418 */
[----:B-1----:R-:W-:Y:S02]  /*2ca0*/  @!P1 IADD3 R23, P4, PT, R0, R9, RZ ;  /* 0x0000000900179210 */ /* 0x002fe40007f9e0ff */
[-C--:B------:R-:W-:Y:S01]  /*2cb0*/  @!P2 LEA.HI.X.SX32 R29, R29, R3.reuse, 0x1, P5 ;  /* 0x000000031d1da211 */ /* 0x080fe200028f0eff */
[----:B------:R0:W3:Y:S01]  /*2cc0*/  @!P3 LDG.E R22, desc[UR10][R18.64] ;  /* 0x0000000a1216b981 */ /* 0x0000e2000c1e1900 */
[----:B------:R-:W-:Y:S02]  /*2cd0*/  @!P1 LEA.HI.X.SX32 R26, R9, R3, 0x1, P4 ;  /* 0x00000003091a9211 */ /* 0x000fe400020f0eff */
[----:B------:R-:W-:-:S04]  /*2ce0*/  @!P1 LEA R24, P4, R23, UR8, 0x2 ;  /* 0x0000000817189c11 */ /* 0x000fc8000f8810ff */
[----:B------:R-:W-:Y:S02]  /*2cf0*/  @!P1 LEA.HI.X R25, R23, UR9, R26, 0x2, P4 ;  /* 0x0000000917199c11 */ /* 0x000fe4000a0f141a */
[----:B------:R-:W-:-:S04]  /*2d00*/  @!P2 LEA R26, P4, R27, UR8, 0x2 ;  /* 0x000000081b1aac11 */ /* 0x000fc8000f8810ff */
[----:B------:R-:W-:Y:S02]  /*2d10*/  @!P2 LEA.HI.X R27, R27, UR9, R29, 0x2, P4 ;  /* 0x000000091b1bac11 */ /* 0x000fe4000a0f141d */
[----:B------:R-:W4:Y:S01]  /*2d20*/  @!P0 LDC R29, c[0x0][0xf28] ;  /* 0x0003ca00ff1d8b82 */ /* 0x000f220000000800 */
[----:B------:R-:W-:Y:S01]  /*2d30*/  ISETP.GE.AND P4, PT, R11, R4, PT ;  /* 0x000000040b00720c */ /* 0x000fe20003f86270 */
[----:B0-----:R-:W-:Y:S01]  /*2d40*/  @!P0 IMAD.WIDE R18, R7, 0x4, R14 ;  /* 0x0000000407128825 */ /* 0x001fe200078e020e */
[----:B------:R0:W5:Y:S05]  /*2d50*/  @!P2 LDG.E R26, desc[UR10][R26.64] ;  /* 0x0000000a1a1aa981 */ /* 0x00016a000c1e1900 */
[----:B0-----:R-:W3:Y:S01]  /*2d60*/  @!P3 LDC R27, c[0x0][0xf30] ;  /* 0x0003cc00ff1bbb82 */ /* 0x001ee20000000800 */
[----:B----4-:R-:W-:-:S02]  /*2d70*/  @!P0 FFMA R23, -R28, R29, R8 ;  /* 0x0000001d1c178223 */ /* 0x010fc40000000108 */
[----:B------:R0:W4:Y:S04]  /*2d80*/  @!P1 LDG.E R8, desc[UR10][R24.64] ;  /* 0x0000000a18089981 */ /* 0x000128000c1e1900 */
[----:B------:R1:W-:Y:S01]  /*2d90*/  @!P0 STG.E desc[UR10][R16.64], R23 ;  /* 0x0000001710008986 */ /* 0x0003e2000c10190a */
[----:B0-----:R-:W-:-:S03]  /*2da0*/  @!P4 IMAD.WIDE R24, R11, 0x4, R12 ;  /* 0x000000040b18c825 */ /* 0x001fc600078e020c */
[----:B------:R0:W-:Y:S04]  /*2db0*/  @!P0 STG.E desc[UR10][R18.64], R28 ;  /* 0x0000001c12008986 */ /* 0x0001e8000c10190a */
[----:B------:R-:W2:Y:S01]  /*2dc0*/  @!P4 LDG.E R29, desc[UR10][R24.64] ;  /* 0x0000000a181dc981 */ /* 0x000ea2000c1e1900 */
[----:B-1----:R-:W1:Y:S08]  /*2dd0*/  @!P4 LDC R16, c[0x0][0xf1c] ;  /* 0x0003c700ff10cb82 */ /* 0x002e700000000800 */
[----:B0-----:R-:W2:Y:S01]  /*2de0*/  @!P4 LDC R18, c[0x0][0xf28] ;  /* 0x0003ca00ff12cb82 */ /* 0x001ea20000000800 */
[----:B------:R-:W-:-:S07]  /*2df0*/  MOV R7, RZ ;  /* 0x000000ff00077202 */ /* 0x000fce0000000f00 */
[----:B------:R-:W4:Y:S08]  /*2e00*/  @!P1 LDC R23, c[0x0][0xf30] ;  /* 0x0003cc00ff179b82 */ /* 0x000f300000000800 */
[----:B------:R-:W0:Y:S01]  /*2e10*/  @!P1 LDC R28, c[0x0][0xf28] ;  /* 0x0003ca00ff1c9b82 */ /* 0x000e220000000800 */
[----:B---3--:R-:W-:-:S07]  /*2e20*/  @!P3 FMUL R7, R22, R27 ;  /* 0x0000001b1607b220 */ /* 0x008fce0000400000 */
[----:B------:R-:W3:Y:S01]  /*2e30*/  @!P1 LDC R22, c[0x0][0xf1c] ;  /* 0x0003c700ff169b82 */ /* 0x000ee20000000800 */
[----:B-1----:R-:W-:Y:S01]  /*2e40*/  @!P4 FFMA R27, R6, R16, R7 ;  /* 0x00000010061bc223 */ /* 0x002fe20000000007 */
[----:B------:R-:W-:-:S04]  /*2e50*/  @!P4 IMAD.WIDE R16, R11, 0x4, R14 ;  /* 0x000000040b10c825 */ /* 0x000fc800078e020e */
[----:B------:R-:W-:-:S04]  /*2e60*/  @!P1 IMAD.WIDE R6, R9, 0x4, R12 ;  /* 0x0000000409069825 */ /* 0x000fc800078e020c */
[----:B--2---:R-:W-:-:S05]  /*2e70*/  @!P4 FFMA R29, -R27, R18, R29 ;  /* 0x000000121b1dc223 */ /* 0x004fca000000011d */
[----:B------:R-:W-:Y:S04]  /*2e80*/  @!P4 STG.E desc[UR10][R24.64], R29 ;  /* 0x0000001d1800c986 */ /* 0x000fe8000c10190a */
[----:B------:R1:W-:Y:S04]  /*2e90*/  @!P4 STG.E desc[UR10][R16.64], R27 ;  /* 0x0000001b1000c986 */ /* 0x0003e8000c10190a */
[----:B------:R-:W0:Y:S01]  /*2ea0*/  @!P1 LDG.E R18, desc[UR10][R6.64] ;  /* 0x0000000a06129981 */ /* 0x000e22000c1e1900 */
[----:B------:R-:W-:Y:S02]  /*2eb0*/  IADD3 R19, PT, PT, R2, R11, R2 ;  /* 0x0000000b02137210 */ /* 0x000fe40007ffe002 */
[----:B------:R-:W-:-:S02]  /*2ec0*/  MOV R11, RZ ;  /* 0x000000ff000b7202 */ /* 0x000fc40000000f00 */
[----:B------:R-:W-:Y:S01]  /*2ed0*/  ISETP.GE.AND P0, PT, R19, R4, PT ;  /* 0x000000041300720c */ /* 0x000fe20003f06270 */
[----:B----4-:R-:W-:Y:S01]  /*2ee0*/  @!P1 FMUL R11, R8, R23 ;  /* 0x00000017080b9220 */ /* 0x010fe20000400000 */
[----:B-1----:R-:W5:Y:S03]  /*2ef0*/  @!P2 LDC R27, c[0x0][0xf30] ;  /* 0x0003cc00ff1bab82 */ /* 0x002f660000000800 */
[----:B---3--:R-:W-:Y:S01]  /*2f00*/  @!P1 FFMA R23, R10, R22, R11 ;  /* 0x000000160a179223 */ /* 0x008fe2000000000b */
[----:B------:R-:W-:-:S07]  /*2f10*/  @!P1 IMAD.WIDE R10, R9, 0x4, R14 ;  /* 0x00000004090a9825 */ /* 0x000fce00078e020e */
[----:B------:R-:W-:Y:S01]  /*2f20*/  @!P0 IMAD.WIDE R8, R19, 0x4, R12 ;  /* 0x0000000413088825 */ /* 0x000fe200078e020c */
[----:B------:R-:W1:Y:S03]  /*2f30*/  @!P0 LDC R29, c[0x0][0xf28] ;  /* 0x0003ca00ff1d8b82 */ /* 0x000e660000000800 */
[----:B0-----:R-:W-:-:S05]  /*2f40*/  @!P1 FFMA R25, -R23, R28, R18 ;  /* 0x0000001c17199223 */ /* 0x001fca0000000112 */
[----:B------:R-:W0:Y:S01]  /*2f50*/  @!P0 LDC R18, c[0x0][0xf1c] ;  /* 0x0003c700ff128b82 */ /* 0x000e220000000800 */
[----:B------:R2:W-:Y:S04]  /*2f60*/  @!P1 STG.E desc[UR10][R6.64], R25 ;  /* 0x0000001906009986 */ /* 0x0005e8000c10190a */
[----:B------:R2:W-:Y:S04]  /*2f70*/  @!P1 STG.E desc[UR10][R10.64], R23 ;  /* 0x000000170a009986 */ /* 0x0005e8000c10190a */
[----:B------:R-:W1:Y:S01]  /*2f80*/  @!P0 LDG.E R16, desc[UR10][R8.64] ;  /* 0x0000000a08108981 */ /* 0x000e62000c1e1900 */
[----:B------:R-:W-:Y:S01]  /*2f90*/  MOV R17, RZ ;  /* 0x000000ff00117202 */ /* 0x000fe20000000f00 */
[----:B-----5:R-:W-:Y:S01]  /*2fa0*/  @!P2 FMUL R17, R26, R27 ;  /* 0x0000001b1a11a220 */ /* 0x020fe20000400000 */
[----:B------:R-:W-:-:S03]  /*2fb0*/  IMAD R5, R2, 0x4, R5 ;  /* 0x0000000402057824 */ /* 0x000fc600078e0205 */
[----:B0-----:R-:W-:-:S04]  /*2fc0*/  @!P0 FFMA R27, R20, R18, R17 ;  /* 0x00000012141b8223 */ /* 0x001fc80000000011 */
[----:B-1----:R-:W-:Y:S01]  /*2fd0*/  @!P0 FFMA R29, -R27, R29, R16 ;  /* 0x0000001d1b1d8223 */ /* 0x002fe20000000110 */
[----:B------:R-:W-:-:S04]  /*2fe0*/  @!P0 IMAD.WIDE R16, R19, 0x4, R14 ;  /* 0x0000000413108825 */ /* 0x000fc800078e020e */
[----:B------:R2:W-:Y:S04]  /*2ff0*/  @!P0 STG.E desc[UR10][R8.64], R29 ;  /* 0x0000001d08008986 */ /* 0x0005e8000c10190a */
[----:B------:R2:W-:Y:S01]  /*3000*/  @!P0 STG.E desc[UR10][R16.64], R27 ;  /* 0x0000001b10008986 */ /* 0x0005e2000c10190a */
[----:B------:R-:W-:-:S13]  /*3010*/  ISETP.GE.AND P0, PT, R5, R4, PT ;  /* 0x000000040500720c */ /* 0x000fda0003f06270 */
[----:B--2---:R-:W-:Y:S05]  /*3020*/  @!P0 BRA `(.L_x_114) ;  /* 0xfffffff800888947 */ /* 0x004fea000383ffff */
[----:B------:R-:W-:Y:S05]  /*3030*/  EXIT ;  /* 0x000000000000794d */ /* 0x000fea0003800000 */
.L_x_113:
[----:B------:R-:W-:Y:S05]  /*3040*/  @P0 BRA `(.L_x_115) ;  /* 0x0000000400240947 */ /* 0x000fea0003800000 */
[----:B------:R-:W-:-:S07]  /*3050*/  MOV R5, RZ ;  /* 0x000000ff00057202 */ /* 0x000fce0000000f00 */
.L_x_116:
[----:B-1----:R-:W-:-:S04]  /*3060*/  IADD3 R19, PT, PT, R21, R5, RZ ;  /* 0x0000000515137210 */ /* 0x002fc80007ffe0ff */
[----:B------:R-:W-:-:S13]  /*3070*/  ISETP.GE.AND P0, PT, R19, R4, PT ;  /* 0x000000041300720c */ /* 0x000fda0003f06270 */
[----:B------:R-:W-:Y:S01]  /*3080*/  @!P0 IADD3 R6, P1, PT, R0, R19, RZ ;  /* 0x0000001300068210 */ /* 0x000fe20007f3e0ff */
[----:B------:R-:W0:Y:S03]  /*3090*/  @!P0 LDC R18, c[0x0][0xf30] ;  /* 0x0003cc00ff128b82 */ /* 0x000e260000000800 */
[C---:B------:R-:W-:Y:S02]  /*30a0*/  @!P0 LEA.HI.X.SX32 R7, R19.reuse, R3, 0x1, P1 ;  /* 0x0000000313078211 */ /* 0x040fe400008f0eff */
[C---:B------:R-:W-:Y:S02]  /*30b0*/  @!P0 LEA R8, P1, R6.reuse, UR8, 0x2 ;  /* 0x0000000806088c11 */ /* 0x040fe4000f8210ff */
[C---:B------:R-:W-:Y:S01]  /*30c0*/  IADD3 R29, PT, PT, R19.reuse, R2, RZ ;  /* 0x00000002131d7210 */ /* 0x040fe20007ffe0ff */
[----:B------:R-:W1:Y:S01]  /*30d0*/  @!P0 LDC R10, c[0x0][0xf28] ;  /* 0x0003ca00ff0a8b82 */ /* 0x000e620000000800 */
[----:B------:R-:W-:Y:S01]  /*30e0*/  @!P0 LEA.HI.X R9, R6, UR9, R7, 0x2, P1 ;  /* 0x0000000906098c11 */ /* 0x000fe200088f1407 */
[----:B------:R-:W-:-:S05]  /*30f0*/  @!P0 IMAD.WIDE R6, R19, 0x4, R12 ;  /* 0x0000000413068825 */ /* 0x000fca00078e020c */
[----:B------:R2:W0:Y:S04]  /*3100*/  @!P0 LDG.E R9, desc[UR10][R8.64] ;  /* 0x0000000a08098981 */ /* 0x000428000c1e1900 */
[----:B------:R-:W1:Y:S01]  /*3110*/  @!P0 LDG.E R11, desc[UR10][R6.64] ;  /* 0x0000000a060b8981 */ /* 0x000e62000c1e1900 */
[C---:B------:R-:W-:Y:S01]  /*3120*/  ISETP.GE.AND P3, PT, R29.reuse, R4, PT ;  /* 0x000000041d00720c */ /* 0x040fe20003f66270 */
[----:B------:R-:W-:Y:S01]  /*3130*/  HFMA2 R20, -RZ, RZ, 0, 0 ;  /* 0x00000000ff147431 */ /* 0x000fe200000001ff */
[----:B------:R-:W-:-:S04]  /*3140*/  IADD3 R25, PT, PT, R29, R2, RZ ;  /* 0x000000021d197210 */ /* 0x000fc80007ffe0ff */
[C---:B------:R-:W-:Y:S02]  /*3150*/  ISETP.GE.AND P2, PT, R25.reuse, R4, PT ;  /* 0x000000041900720c */ /* 0x040fe40003f46270 */
[----:B------:R-:W-:-:S04]  /*3160*/  IADD3 R23, PT, PT, R25, R2, RZ ;  /* 0x0000000219177210 */ /* 0x000fc80007ffe0ff */
[----:B------:R-:W-:Y:S02]  /*3170*/  ISETP.GE.AND P1, PT, R23, R4, PT ;  /* 0x000000041700720c */ /* 0x000fe40003f26270 */
[----:B------:R-:W-:-:S04]  /*3180*/  @!P3 IADD3 R16, P4, PT, R0, R29, RZ ;  /* 0x0000001d0010b210 */ /* 0x000fc80007f9e0ff */
[----:B------:R-:W-:Y:S02]  /*3190*/  @!P3 LEA.HI.X.SX32 R17, R29, R3, 0x1, P4 ;  /* 0x000000031d11b211 */ /* 0x000fe400020f0eff */
[----:B------:R-:W-:Y:S02]  /*31a0*/  @!P3 LEA R26, P4, R16, UR8, 0x2 ;  /* 0x00000008101abc11 */ /* 0x000fe4000f8810ff */
[----:B--2---:R-:W-:Y:S02]  /*31b0*/  @!P2 IADD3 R8, P5, PT, R0, R25, RZ ;  /* 0x000000190008a210 */ /* 0x004fe40007fbe0ff */
[----:B------:R-:W-:Y:S02]  /*31c0*/  @!P3 LEA.HI.X R27, R16, UR9, R17, 0x2, P4 ;  /* 0x00000009101bbc11 */ /* 0x000fe4000a0f1411 */
[----:B------:R-:W-:Y:S02]  /*31d0*/  @!P2 LEA.HI.X.SX32 R17, R25, R3, 0x1, P5 ;  /* 0x000000031911a211 */ /* 0x000fe400028f0eff */
[C---:B------:R-:W-:Y:S01]  /*31e0*/  @!P2 LEA R16, P4, R8.reuse, UR8, 0x2 ;  /* 0x000000080810ac11 */ /* 0x040fe2000f8810ff */
[----:B------:R-:W2:Y:S03]  /*31f0*/  @!P3 LDG.E R26, desc[UR10][R26.64] ;  /* 0x0000000a1a1ab981 */ /* 0x000ea6000c1e1900 */
[----:B------:R-:W-:-:S05]  /*3200*/  @!P2 LEA.HI.X R17, R8, UR9, R17, 0x2, P4 ;  /* 0x000000090811ac11 */ /* 0x000fca000a0f1411 */
[----:B------:R3:W4:Y:S02]  /*3210*/  @!P2 LDG.E R22, desc[UR10][R16.64] ;  /* 0x0000000a1016a981 */ /* 0x000724000c1e1900 */
[----:B---3--:R-:W3:Y:S01]  /*3220*/  @!P3 LDC R16, c[0x0][0xf28] ;  /* 0x0003ca00ff10bb82 */ /* 0x008ee20000000800 */
[----:B0-----:R-:W-:Y:S01]  /*3230*/  @!P0 FMUL R20, R9, R18 ;  /* 0x0000001209148220 */ /* 0x001fe20000400000 */
[----:B------:R-:W-:-:S04]  /*3240*/  @!P1 IADD3 R9, P5, PT, R0, R23, RZ ;  /* 0x0000001700099210 */ /* 0x000fc80007fbe0ff */
[----:B------:R-:W-:Y:S02]  /*3250*/  @!P1 LEA.HI.X.SX32 R18, R23, R3, 0x1, P5 ;  /* 0x0000000317129211 */ /* 0x000fe400028f0eff */
[----:B------:R-:W-:Y:S01]  /*3260*/  @!P1 LEA R8, P4, R9, UR8, 0x2 ;  /* 0x0000000809089c11 */ /* 0x000fe2000f8810ff */
[----:B-1----:R-:W-:-:S03]  /*3270*/  @!P0 FFMA R28, -R20, R10, R11 ;  /* 0x0000000a141c8223 */ /* 0x002fc6000000010b */
[----:B------:R-:W-:Y:S01]  /*3280*/  @!P1 LEA.HI.X R9, R9, UR9, R18, 0x2, P4 ;  /* 0x0000000909099c11 */ /* 0x000fe2000a0f1412 */
[----:B------:R-:W-:-:S04]  /*3290*/  @!P0 IMAD.WIDE R18, R19, 0x4, R14 ;  /* 0x0000000413128825 */ /* 0x000fc800078e020e */
[----:B------:R-:W-:Y:S01]  /*32a0*/  @!P3 IMAD.WIDE R10, R29, 0x4, R12 ;  /* 0x000000041d0ab825 */ /* 0x000fe200078e020c */
[----:B------:R0:W5:Y:S04]  /*32b0*/  @!P1 LDG.E R8, desc[UR10][R8.64] ;  /* 0x0000000a08089981 */ /* 0x000168000c1e1900 */
[----:B------:R1:W-:Y:S04]  /*32c0*/  @!P0 STG.E desc[UR10][R6.64], R28 ;  /* 0x0000001c06008986 */ /* 0x0003e8000c10190a */
[----:B------:R3:W-:Y:S01]  /*32d0*/  @!P0 STG.E desc[UR10][R18.64], R20 ;  /* 0x0000001412008986 */ /* 0x0007e2000c10190a */
[----:B0-----:R-:W2:Y:S03]  /*32e0*/  @!P3 LDC R9, c[0x0][0xf30] ;  /* 0x0003cc00ff09bb82 */ /* 0x001ea60000000800 */
[----:B------:R-:W4:Y:S01]  /*32f0*/  @!P3 LDG.E R27, desc[UR10][R10.64] ;  /* 0x0000000a0a1bb981 */ /* 0x000f22000c1e1900 */
[----:B------:R-:W-:-:S04]  /*3300*/  IMAD.MOV.U32 R24, RZ, RZ, RZ ;  /* 0x000000ffff187224 */ /* 0x000fc800078e00ff */
[----:B-1----:R-:W0:Y:S08]  /*3310*/  @!P2 LDC R7, c[0x0][0xf30] ;  /* 0x0003cc00ff07ab82 */ /* 0x002e300000000800 */
[----:B---3--:R-:W1:Y:S01]  /*3320*/  @!P2 LDC R20, c[0x0][0xf28] ;  /* 0x0003ca00ff14ab82 */ /* 0x008e620000000800 */
[----:B--2---:R-:W-:-:S04]  /*3330*/  @!P3 FMUL R24, R26, R9 ;  /* 0x000000091a18b220 */ /* 0x004fc80000400000 */
[----:B----4-:R-:W-:Y:S01]  /*3340*/  @!P3 FFMA R9, -R24, R16, R27 ;  /* 0x000000101809b223 */ /* 0x010fe2000000011b */
[----:B------:R-:W-:-:S04]  /*3350*/  @!P3 IMAD.WIDE R16, R29, 0x4, R14 ;  /* 0x000000041d10b825 */ /* 0x000fc800078e020e */
[C---:B------:R-:W-:Y:S01]  /*3360*/  @!P2 IMAD.WIDE R26, R25.reuse, 0x4, R12 ;  /* 0x00000004191aa825 */ /* 0x040fe200078e020c */
[----:B------:R2:W-:Y:S04]  /*3370*/  @!P3 STG.E desc[UR10][R10.64], R9 ;  /* 0x000000090a00b986 */ /* 0x0005e8000c10190a */
[----:B------:R3:W-:Y:S04]  /*3380*/  @!P3 STG.E desc[UR10][R16.64], R24 ;  /* 0x000000181000b986 */ /* 0x0007e8000c10190a */
[----:B------:R-:W1:Y:S01]  /*3390*/  @!P2 LDG.E R6, desc[UR10][R26.64] ;  /* 0x0000000a1a06a981 */ /* 0x000e62000c1e1900 */
[----:B------:R-:W-:Y:S01]  /*33a0*/  MOV R29, RZ ;  /* 0x000000ff001d7202 */ /* 0x000fe20000000f00 */
[----:B0-----:R-:W-:Y:S01]  /*33b0*/  @!P2 FMUL R29, R22, R7 ;  /* 0x00000007161da220 */ /* 0x001fe20000400000 */
[----:B------:R-:W-:Y:S01]  /*33c0*/  @!P2 IMAD.WIDE R18, R25, 0x4, R14 ;  /* 0x000000041912a825 */ /* 0x000fe200078e020e */
[----:B--2---:R-:W5:Y:S08]  /*33d0*/  @!P1 LDC R9, c[0x0][0xf30] ;  /* 0x0003cc00ff099b82 */ /* 0x004f700000000800 */
[----:B---3--:R-:W0:Y:S01]  /*33e0*/  @!P1 LDC R17, c[0x0][0xf28] ;  /* 0x0003ca00ff119b82 */ /* 0x008e220000000800 */
[----:B-1----:R-:W-:Y:S01]  /*33f0*/  @!P2 FFMA R20, -R29, R20, R6 ;  /* 0x000000141d14a223 */ /* 0x002fe20000000106 */
[----:B------:R-:W-:-:S04]  /*3400*/  @!P1 IMAD.WIDE R6, R23, 0x4, R12 ;  /* 0x0000000417069825 */ /* 0x000fc800078e020c */
[----:B------:R1:W-:Y:S04]  /*3410*/  @!P2 STG.E desc[UR10][R26.64], R20 ;  /* 0x000000141a00a986 */ /* 0x0003e8000c10190a */
[----:B------:R1:W-:Y:S04]  /*3420*/  @!P2 STG.E desc[UR10][R18.64], R29 ;  /* 0x0000001d1200a986 */ /* 0x0003e8000c10190a */
[----:B------:R-:W0:Y:S01]  /*3430*/  @!P1 LDG.E R10, desc[UR10][R6.64] ;  /* 0x0000000a060a9981 */ /* 0x000e22000c1e1900 */
[----:B------:R-:W-:Y:S02]  /*3440*/  HFMA2 R11, -RZ, RZ, 0, 0 ;  /* 0x00000000ff0b7431 */ /* 0x000fe400000001ff */
[----:B-----5:R-:W-:Y:S01]  /*3450*/  @!P1 FMUL R11, R8, R9 ;  /* 0x00000009080b9220 */ /* 0x020fe20000400000 */
[----:B------:R-:W-:Y:S01]  /*3460*/  @!P1 IMAD.WIDE R8, R23, 0x4, R14 ;  /* 0x0000000417089825 */ /* 0x000fe200078e020e */
[----:B------:R-:W-:-:S04]  /*3470*/  LEA R5, R2, R5, 0x2 ;  /* 0x0000000502057211 */ /* 0x000fc800078e10ff */
[----:B------:R-:W-:Y:S01]  /*3480*/  ISETP.GE.AND P0, PT, R5, R4, PT ;  /* 0x000000040500720c */ /* 0x000fe20003f06270 */
[----:B0-----:R-:W-:-:S05]  /*3490*/  @!P1 FFMA R17, -R11, R17, R10 ;  /* 0x000000110b119223 */ /* 0x001fca000000010a */
[----:B------:R1:W-:Y:S04]  /*34a0*/  @!P1 STG.E desc[UR10][R6.64], R17 ;  /* 0x0000001106009986 */ /* 0x0003e8000c10190a */
[----:B------:R1:W-:Y:S03]  /*34b0*/  @!P1 STG.E desc[UR10][R8.64], R11 ;  /* 0x0000000b08009986 */ /* 0x0003e6000c10190a */
[----:B------:R-:W-:Y:S05]  /*34c0*/  @!P0 BRA `(.L_x_116) ;  /* 0xfffffff800e48947 */ /* 0x000fea000383ffff */
[----:B------:R-:W-:Y:S05]  /*34d0*/  EXIT ;  /* 0x000000000000794d */ /* 0x000fea0003800000 */
.L_x_115:
[----:B------:R-:W-:-:S07]  /*34e0*/  MOV R5, RZ ;  /* 0x000000ff00057202 */ /* 0x000fce0000000f00 */
.L_x_117:
[----:B------:R-:W-:-:S04]  /*34f0*/  IADD3 R17, PT, PT, R21, R5, RZ ;  /* 0x0000000515117210 */ /* 0x000fc80007ffe0ff */
[C---:B------:R-:W-:Y:S02]  /*3500*/  IADD3 R27, PT, PT, R17.reuse, R2, RZ ;  /* 0x00000002111b7210 */ /* 0x040fe40007ffe0ff */
[-C--:B------:R-:W-:Y:S02]  /*3510*/  ISETP.GE.AND P0, PT, R17, R4.reuse, PT ;  /* 0x000000041100720c */ /* 0x080fe40003f06270 */
[C---:B------:R-:W-:Y:S01]  /*3520*/  ISETP.GE.AND P2, PT, R27.reuse, R4, PT ;  /* 0x000000041b00720c */ /* 0x040fe20003f46270 */
[----:B------:R-:W-:-:S05]  /*3530*/  IMAD.IADD R9, R27, 0x1, R2 ;  /* 0x000000011b097824 */ /* 0x000fca00078e0202 */
[----:B------:R-:W-:-:S04]  /*3540*/  IADD3 R29, PT, PT, R9, R2, RZ ;  /* 0x00000002091d7210 */ /* 0x000fc80007ffe0ff */
[----:B------:R-:W-:-:S03]  /*3550*/  ISETP.GE.AND P1, PT, R29, R4, PT ;  /* 0x000000041d00720c */ /* 0x000fc60003f26270 */
[----:B------:R-:W-:Y:S01]  /*3560*/  @!P2 IADD3 R7, P3, PT, R0, R27, RZ ;  /* 0x0000001b0007a210 */ /* 0x000fe20007f7e0ff */
[----:B------:R-:W-:Y:S02]  /*3570*/  HFMA2 R28, -RZ, RZ, 0, 0 ;  /* 0x00000000ff1c7431 */ /* 0x000fe400000001ff */
[----:B------:R-:W-:Y:S01]  /*3580*/  @!P0 IMAD.WIDE R22, R17, 0x4, R12 ;  /* 0x0000000411168825 */ /* 0x000fe200078e020c */
[----:B------:R-:W0:Y:S01]  /*3590*/  @!P2 LDC R20, c[0x0][0xf30] ;  /* 0x0003cc00ff14ab82 */ /* 0x000e220000000800 */
[----:B------:R-:W-:Y:S02]  /*35a0*/  @!P2 LEA.HI.X.SX32 R10, R27, R3, 0x1, P3 ;  /* 0x000000031b0aa211 */ /* 0x000fe400018f0eff */
[C---:B------:R-:W-:Y:S01]  /*35b0*/  @!P2 LEA R6, P3, R7.reuse, UR8, 0x2 ;  /* 0x000000080706ac11 */ /* 0x040fe2000f8610ff */
[----:B------:R-:W2:Y:S03]  /*35c0*/  @!P0 LDG.E R26, desc[UR10][R22.64] ;  /* 0x0000000a161a8981 */ /* 0x000ea6000c1e1900 */
[----:B------:R-:W-:-:S02]  /*35d0*/  @!P2 LEA.HI.X R7, R7, UR9, R10, 0x2, P3 ;  /* 0x000000090707ac11 */ /* 0x000fc400098f140a */
[C---:B------:R-:W-:Y:S02]  /*35e0*/  @!P1 IADD3 R8, P4, PT, R0.reuse, R29, RZ ;  /* 0x0000001d00089210 */ /* 0x040fe40007f9e0ff */
[----:B------:R-:W-:Y:S01]  /*35f0*/  @!P0 IADD3 R18, P3, PT, R0, R17, RZ ;  /* 0x0000001100128210 */ /* 0x000fe20007f7e0ff */
[----:B------:R-:W0:Y:S01]  /*3600*/  @!P2 LDG.E R6, desc[UR10][R6.64] ;  /* 0x0000000a0606a981 */ /* 0x000e22000c1e1900 */
[-C--:B------:R-:W-:Y:S02]  /*3610*/  @!P1 LEA.HI.X.SX32 R11, R29, R3.reuse, 0x1, P4 ;  /* 0x000000031d0b9211 */ /* 0x080fe400020f0eff */
[----:B------:R-:W-:Y:S02]  /*3620*/  @!P0 LEA.HI.X.SX32 R19, R17, R3, 0x1, P3 ;  /* 0x0000000311138211 */ /* 0x000fe400018f0eff */
[----:B------:R-:W-:Y:S02]  /*3630*/  @!P1 LEA R10, P4, R8, UR8, 0x2 ;  /* 0x00000008080a9c11 */ /* 0x000fe4000f8810ff */
[----:B------:R-:W-:-:S02]  /*3640*/  @!P0 LEA R24, P3, R18, UR8, 0x2 ;  /* 0x0000000812188c11 */ /* 0x000fc4000f8610ff */
[----:B------:R-:W-:Y:S02]  /*3650*/  @!P1 LEA.HI.X R11, R8, UR9, R11, 0x2, P4 ;  /* 0x00000009080b9c11 */ /* 0x000fe4000a0f140b */
[----:B------:R-:W-:-:S03]  /*3660*/  @!P0 LEA.HI.X R25, R18, UR9, R19, 0x2, P3 ;  /* 0x0000000912198c11 */ /* 0x000fc600098f1413 */
[----:B------:R-:W3:Y:S04]  /*3670*/  @!P1 LDG.E R16, desc[UR10][R10.64] ;  /* 0x0000000a0a109981 */ /* 0x000ee8000c1e1900 */
[----:B------:R1:W4:Y:S01]  /*3680*/  @!P0 LDG.E R8, desc[UR10][R24.64] ;  /* 0x0000000a18088981 */ /* 0x000322000c1e1900 */
[----:B------:R-:W-:-:S05]  /*3690*/  @!P0 IMAD.WIDE R18, R17, 0x4, R12 ;  /* 0x0000000411128825 */ /* 0x000fca00078e020c */
[----:B------:R5:W2:Y:S01]  /*36a0*/  @!P0 LDG.E R28, desc[UR10][R18.64] ;  /* 0x0000000a121c8981 */ /* 0x000aa2000c1e1900 */
[----:B-1----:R-:W3:Y:S08]  /*36b0*/  @!P1 LDC R25, c[0x0][0xf30] ;  /* 0x0003cc00ff199b82 */ /* 0x002ef00000000800 */
[----:B-----5:R-:W4:Y:S01]  /*36c0*/  @!P0 LDC R19, c[0x0][0xf30] ;  /* 0x0003cc00ff138b82 */ /* 0x020f220000000800 */
[----:B------:R-:W-:Y:S01]  /*36d0*/  ISETP.GE.AND P3, PT, R9, R4, PT ;  /* 0x000000040900720c */ /* 0x000fe20003f66270 */
[----:B------:R-:W-:-:S04]  /*36e0*/  @!P1 IMAD.WIDE R10, R29, 0x4, R12 ;  /* 0x000000041d0a9825 */ /* 0x000fc800078e020c */
[----:B------:R-:W-:Y:S01]  /*36f0*/  HFMA2 R29, -RZ, RZ, 0, 0 ;  /* 0x00000000ff1d7431 */ /* 0x000fe200000001ff */
[----:B------:R-:W-:-:S06]  /*3700*/  MOV R7, RZ ;  /* 0x000000ff00077202 */ /* 0x000fcc0000000f00 */
[----:B------:R1:W5:Y:S02]  /*3710*/  @!P1 LDG.E R7, desc[UR10][R10.64] ;  /* 0x0000000a0a079981 */ /* 0x000364000c1e1900 */
[----:B-1----:R-:W-:-:S04]  /*3720*/  @!P3 IMAD.WIDE R10, R9, 0x4, R12 ;  /* 0x00000004090ab825 */ /* 0x002fc800078e020c */
[----:B0-----:R-:W-:Y:S01]  /*3730*/  @!P2 FMUL R29, R6, R20 ;  /* 0x00000014061da220 */ /* 0x001fe20000400000 */
[----:B------:R-:W-:Y:S01]  /*3740*/  MOV R6, RZ ;  /* 0x000000ff00067202 */ /* 0x000fe20000000f00 */
[----:B------:R-:W-:Y:S02]  /*3750*/  IMAD.MOV.U32 R20, RZ, RZ, RZ ;  /* 0x000000ffff147224 */ /* 0x000fe400078e00ff */
[----:B---3--:R-:W-:Y:S01]  /*3760*/  @!P1 FMUL R6, R16, R25 ;  /* 0x0000001910069220 */ /* 0x008fe20000400000 */
[----:B------:R-:W-:Y:S02]  /*3770*/  HFMA2 R16, -RZ, RZ, 0, 0 ;  /* 0x00000000ff107431 */ /* 0x000fe400000001ff */
[----:B----4-:R-:W-:Y:S01]  /*3780*/  @!P0 FMUL R20, R8, R19 ;  /* 0x0000001308148220 */ /* 0x010fe20000400000 */
[----:B------:R-:W-:Y:S01]  /*3790*/  MOV R8, RZ ;  /* 0x000000ff00087202 */ /* 0x000fe20000000f00 */
[----:B------:R-:W-:-:S05]  /*37a0*/  @!P2 IMAD.WIDE R24, R27, 0x4, R12 ;  /* 0x000000041b18a825 */ /* 0x000fca00078e020c */
[----:B------:R0:W3:Y:S04]  /*37b0*/  @!P3 LDG.E R8, desc[UR10][R10.64] ;  /* 0x0000000a0a08b981 */ /* 0x0000e8000c1e1900 */
[----:B------:R1:W4:Y:S01]  /*37c0*/  @!P2 LDG.E R16, desc[UR10][R24.64] ;  /* 0x0000000a1810a981 */ /* 0x000322000c1e1900 */
[----:B0-----:R-:W2:Y:S01]  /*37d0*/  @!P0 LDC R11, c[0x0][0xf1c] ;  /* 0x0003c700ff0b8b82 */ /* 0x001ea20000000800 */
[----:B------:R-:W-:-:S07]  /*37e0*/  @!P3 IADD3 R19, P1, PT, R0, R9, RZ ;  /* 0x000000090013b210 */ /* 0x000fce0007f3e0ff */
[----:B-1----:R-:W0:Y:S01]  /*37f0*/  @!P0 LDC R25, c[0x0][0xf28] ;  /* 0x0003ca00ff198b82 */ /* 0x002e220000000800 */
[----:B------:R-:W-:Y:S02]  /*3800*/  @!P3 LEA.HI.X.SX32 R10, R9, R3, 0x1, P1 ;  /* 0x00000003090ab211 */ /* 0x000fe400008f0eff */
[----:B------:R-:W-:-:S04]  /*3810*/  @!P3 LEA R18, P1, R19, UR8, 0x2 ;  /* 0x000000081312bc11 */ /* 0x000fc8000f8210ff */
[----:B------:R-:W-:Y:S02]  /*3820*/  @!P3 LEA.HI.X R19, R19, UR9, R10, 0x2, P1 ;  /* 0x000000091313bc11 */ /* 0x000fe400088f140a */
[----:B------:R-:W-:Y:S01]  /*3830*/  ISETP.GE.AND P1, PT, R27, R4, PT ;  /* 0x000000041b00720c */ /* 0x000fe20003f26270 */
[----:B--2---:R-:W-:-:S12]  /*3840*/  @!P0 FFMA R28, R28, R11, R20 ;  /* 0x0000000b1c1c8223 */ /* 0x004fd80000000014 */
[----:B------:R-:W-:-:S04]  /*3850*/  @!P1 IMAD.WIDE R10, R27, 0x4, R12 ;  /* 0x000000041b0a9825 */ /* 0x000fc800078e020c */
[----:B0-----:R-:W-:Y:S01]  /*3860*/  @!P0 FFMA R28, -R28, R25, R26 ;  /* 0x000000191c1c8223 */ /* 0x001fe2000000011a */
[----:B------:R-:W-:Y:S01]  /*3870*/  @!P0 IMAD.WIDE R24, R17, 0x4, R14 ;  /* 0x0000000411188825 */ /* 0x000fe200078e020e */
[----:B------:R0:W2:Y:S04]  /*3880*/  @!P3 LDG.E R26, desc[UR10][R18.64] ;  /* 0x0000000a121ab981 */ /* 0x0000a8000c1e1900 */
[----:B------:R-:W-:Y:S04]  /*3890*/  @!P0 STG.E desc[UR10][R22.64], R28 ;  /* 0x0000001c16008986 */ /* 0x000fe8000c10190a */
[----:B------:R1:W-:Y:S01]  /*38a0*/  @!P0 STG.E desc[UR10][R24.64], R20 ;  /* 0x0000001418008986 */ /* 0x0003e2000c10190a */
[----:B0-----:R-:W4:Y:S03]  /*38b0*/  @!P1 LDC R18, c[0x0][0xf1c] ;  /* 0x0003c700ff129b82 */ /* 0x001f260000000800 */
[----:B------:R-:W5:Y:S05]  /*38c0*/  @!P1 LDG.E R17, desc[UR10][R10.64] ;  /* 0x0000000a0a119981 */ /* 0x000f6a000c1e1900 */
[----:B------:R-:W5:Y:S08]  /*38d0*/  @!P1 LDC R19, c[0x0][0xf28] ;  /* 0x0003ca00ff139b82 */ /* 0x000f700000000800 */
[----:B-1----:R-:W2:Y:S08]  /*38e0*/  @!P3 LDC R20, c[0x0][0xf30] ;  /* 0x0003cc00ff14bb82 */ /* 0x002eb00000000800 */
[----:B------:R-:W3:Y:S08]  /*38f0*/  @!P3 LDC R24, c[0x0][0xf1c] ;  /* 0x0003c700ff18bb82 */ /* 0x000ef00000000800 */
[----:B------:R-:W0:Y:S01]  /*3900*/  @!P3 LDC R28, c[0x0][0xf28] ;  /* 0x0003ca00ff1cbb82 */ /* 0x000e220000000800 */
[----:B----4-:R-:W-:-:S04]  /*3910*/  @!P1 FFMA R16, R16, R18, R29 ;  /* 0x0000001210109223 */ /* 0x010fc8000000001d */
[----:B-----5:R-:W-:Y:S01]  /*3920*/  @!P1 FFMA R25, -R16, R19, R17 ;  /* 0x0000001310199223 */ /* 0x020fe20000000111 */
[----:B------:R-:W-:-:S04]  /*3930*/  @!P1 IMAD.WIDE R16, R27, 0x4, R14 ;  /* 0x000000041b109825 */ /* 0x000fc800078e020e */
[----:B------:R-:W-:Y:S01]  /*3940*/  @!P3 IMAD.WIDE R18, R9, 0x4, R12 ;  /* 0x000000040912b825 */ /* 0x000fe200078e020c */
[----:B------:R1:W-:Y:S04]  /*3950*/  @!P1 STG.E desc[UR10][R10.64], R25 ;  /* 0x000000190a009986 */ /* 0x0003e8000c10190a */
[----:B------:R4:W-:Y:S04]  /*3960*/  @!P1 STG.E desc[UR10][R16.64], R29 ;  /* 0x0000001d10009986 */ /* 0x0009e8000c10190a */
[----:B------:R-:W0:Y:S01]  /*3970*/  @!P3 LDG.E R22, desc[UR10][R18.64] ;  /* 0x0000000a1216b981 */ /* 0x000e22000c1e1900 */
[----:B------:R-:W-:Y:S01]  /*3980*/  IADD3 R27, PT, PT, R2, R27, R2 ;  /* 0x0000001b021b7210 */ /* 0x000fe20007ffe002 */
[----:B------:R-:W-:-:S03]  /*3990*/  HFMA2 R23, -RZ, RZ, 0, 0 ;  /* 0x00000000ff177431 */ /* 0x000fc600000001ff */
[----:B------:R-:W-:Y:S01]  /*39a0*/  ISETP.GE.AND P0, PT, R27, R4, PT ;  /* 0x000000041b00720c */ /* 0x000fe20003f06270 */
[----:B--2---:R-:W-:-:S04]  /*39b0*/  @!P3 FMUL R23, R26, R20 ;  /* 0x000000141a17b220 */ /* 0x004fc80000400000 */
[----:B---3--:R-:W-:Y:S01]  /*39c0*/  @!P3 FFMA R8, R8, R24, R23 ;  /* 0x000000180808b223 */ /* 0x008fe20000000017 */
[----:B-1----:R-:W-:-:S07]  /*39d0*/  @!P3 IMAD.WIDE R10, R9, 0x4, R14 ;  /* 0x00000004090ab825 */ /* 0x002fce00078e020e */
[----:B----4-:R-:W1:Y:S08]  /*39e0*/  @!P0 LDC R17, c[0x0][0xf1c] ;  /* 0x0003c700ff118b82 */ /* 0x010e700000000800 */
[----:B------:R-:W2:Y:S01]  /*39f0*/  @!P0 LDC R20, c[0x0][0xf28] ;  /* 0x0003ca00ff148b82 */ /* 0x000ea20000000800 */
[----:B0-----:R-:W-:Y:S01]  /*3a00*/  @!P3 FFMA R25, -R8, R28, R22 ;  /* 0x0000001c0819b223 */ /* 0x001fe20000000116 */
[----:B------:R-:W-:-:S04]  /*3a10*/  @!P0 IMAD.WIDE R8, R27, 0x4, R12 ;  /* 0x000000041b088825 */ /* 0x000fc800078e020c */
[----:B------:R0:W-:Y:S04]  /*3a20*/  @!P3 STG.E desc[UR10][R18.64], R25 ;  /* 0x000000191200b986 */ /* 0x0001e8000c10190a */
[----:B------:R0:W-:Y:S04]  /*3a30*/  @!P3 STG.E desc[UR10][R10.64], R23 ;  /* 0x000000170a00b986 */ /* 0x0001e8000c10190a */
[----:B------:R-:W2:Y:S01]  /*3a40*/  @!P0 LDG.E R16, desc[UR10][R8.64] ;  /* 0x0000000a08108981 */ /* 0x000ea2000c1e1900 */
[----:B-1----:R-:W-:Y:S01]  /*3a50*/  @!P0 FFMA R7, R7, R17, R6 ;  /* 0x0000001107078223 */ /* 0x002fe20000000006 */
[----:B------:R-:W-:-:S03]  /*3a60*/  LEA R5, R2, R5, 0x2 ;  /* 0x0000000502057211 */ /* 0x000fc600078e10ff */
[----:B--2---:R-:W-:Y:S01]  /*3a70*/  @!P0 FFMA R7, -R7, R20, R16 ;  /* 0x0000001407078223 */ /* 0x004fe20000000110 */
[----:B------:R-:W-:-:S04]  /*3a80*/  @!P0 IMAD.WIDE R16, R27, 0x4, R14 ;  /* 0x000000041b108825 */ /* 0x000fc800078e020e */
[----:B------:R0:W-:Y:S04]  /*3a90*/  @!P0 STG.E desc[UR10][R8.64], R7 ;  /* 0x0000000708008986 */ /* 0x0001e8000c10190a */
[----:B------:R0:W-:Y:S01]  /*3aa0*/  @!P0 STG.E desc[UR10][R16.64], R6 ;  /* 0x0000000610008986 */ /* 0x0001e2000c10190a */
[----:B------:R-:W-:-:S13]  /*3ab0*/  ISETP.GE.AND P0, PT, R5, R4, PT ;  /* 0x000000040500720c */ /* 0x000fda0003f06270 */
[----:B0-----:R-:W-:Y:S05]  /*3ac0*/  @!P0 BRA `(.L_x_117) ;  /* 0xfffffff800888947 */ /* 0x001fea000383ffff */
[----:B------:R-:W-:Y:S05]  /*3ad0*/  EXIT ;  /* 0x000000000000794d */ /* 0x000fea0003800000 */
.L_x_90:
[----:B------:R-:W-:Y:S05]  /*3ae0*/  @!P1 BRA `(.L_x_118) ;  /* 0x0000000400549947 */ /* 0x000fea0003800000 */
[----:B------:R-:W-:-:S07]  /*3af0*/  MOV R5, RZ ;  /* 0x000000ff00057202 */ /* 0x000fce0000000f00 */
.L_x_119:
[----:B------:R-:W-:Y:S01]  /*3b00*/  IADD3 R25, PT, PT, R21, R5, RZ ;  /* 0x0000000515197210 */ /* 0x000fe20007ffe0ff */
[----:B------:R-:W-:-:S03]  /*3b10*/  HFMA2 R14, -RZ, RZ, 0, 0 ;  /* 0x00000000ff0e7431 */ /* 0x000fc600000001ff */
[----:B------:R-:W-:-:S13]  /*3b20*/  ISETP.GE.AND P0, PT, R25, R4, PT ;  /* 0x000000041900720c */ /* 0x000fda0003f06270 */
[----:B--2---:R-:W-:Y:S01]  /*3b30*/  @!P0 IADD3 R6, P1, PT, R0, R25, RZ ;  /* 0x0000001900068210 */ /* 0x004fe20007f3e0ff */
[C---:B------:R-:W-:Y:S01]  /*3b40*/  @!P0 IMAD.WIDE R10, R25.reuse, 0x4, R12 ;  /* 0x00000004190a8825 */ /* 0x040fe200078e020c */
[----:B------:R-:W0:Y:S02]  /*3b50*/  @!P0 LDC R29, c[0x0][0xf30] ;  /* 0x0003cc00ff1d8b82 */ /* 0x000e240000000800 */
[C---:B------:R-:W-:Y:S02]  /*3b60*/  @!P0 LEA.HI.X.SX32 R7, R25.reuse, R3, 0x1, P1 ;  /* 0x0000000319078211 */ /* 0x040fe400008f0eff */
[C---:B------:R-:W-:Y:S01]  /*3b70*/  @!P0 LEA R16, P1, R6.reuse, UR8, 0x2 ;  /* 0x0000000806108c11 */ /* 0x040fe2000f8210ff */
[----:B------:R-:W2:Y:S03]  /*3b80*/  @!P0 LDG.E R14, desc[UR10][R10.64] ;  /* 0x0000000a0a0e8981 */ /* 0x000ea6000c1e1900 */
[----:B------:R-:W-:Y:S01]  /*3b90*/  @!P0 LEA.HI.X R17, R6, UR9, R7, 0x2, P1 ;  /* 0x0000000906118c11 */ /* 0x000fe200088f1407 */
[----:B------:R-:W2:Y:S04]  /*3ba0*/  @!P0 LDC R15, c[0x0][0xf1c] ;  /* 0x0003c700ff0f8b82 */ /* 0x000ea80000000800 */
[----:B------:R1:W0:Y:S01]  /*3bb0*/  @!P0 LDG.E R24, desc[UR10][R16.64] ;  /* 0x0000000a10188981 */ /* 0x000222000c1e1900 */
[----:B------:R-:W-:-:S04]  /*3bc0*/  @!P0 IMAD.WIDE R6, R25, 0x4, R12 ;  /* 0x0000000419068825 */ /* 0x000fc800078e020c */
[----:B------:R-:W-:Y:S01]  /*3bd0*/  HFMA2 R22, -RZ, RZ, 0, 0 ;  /* 0x00000000ff167431 */ /* 0x000fe200000001ff */
[----:B------:R-:W3:Y:S01]  /*3be0*/  @!P0 LDC R27, c[0x0][0xf28] ;  /* 0x0003ca00ff1b8b82 */ /* 0x000ee20000000800 */
[----:B------:R-:W3:Y:S01]  /*3bf0*/  @!P0 LDG.E R20, desc[UR10][R6.64] ;  /* 0x0000000a06148981 */ /* 0x000ee2000c1e1900 */
[----:B------:R-:W-:-:S05]  /*3c00*/  IMAD.IADD R25, R25, 0x1, R2 ;  /* 0x0000000119197824 */ /* 0x000fca00078e0202 */
[C---:B------:R-:W-:Y:S02]  /*3c10*/  ISETP.GE.AND P3, PT, R25.reuse, R4, PT ;  /* 0x000000041900720c */ /* 0x040fe40003f66270 */
[----:B------:R-:W-:-:S04]  /*3c20*/  IADD3 R19, PT, PT, R25, R2, RZ ;  /* 0x0000000219137210 */ /* 0x000fc80007ffe0ff */
[C---:B------:R-:W-:Y:S02]  /*3c30*/  IADD3 R23, PT, PT, R19.reuse, R2, RZ ;  /* 0x0000000213177210 */ /* 0x040fe40007ffe0ff */
[-C--:B------:R-:W-:Y:S02]  /*3c40*/  ISETP.GE.AND P2, PT, R19, R4.reuse, PT ;  /* 0x000000041300720c */ /* 0x080fe40003f46270 */
[----:B------:R-:W-:-:S03]  /*3c50*/  ISETP.GE.AND P1, PT, R23, R4, PT ;  /* 0x000000041700720c */ /* 0x000fc60003f26270 */
[----:B-1----:R-:W-:-:S04]  /*3c60*/  @!P3 IADD3 R17, P4, PT, R0, R25, RZ ;  /* 0x000000190011b210 */ /* 0x002fc80007f9e0ff */
[----:B------:R-:W-:Y:S02]  /*3c70*/  @!P3 LEA.HI.X.SX32 R26, R25, R3, 0x1, P4 ;  /* 0x00000003191ab211 */ /* 0x000fe400020f0eff */
[----:B------:R-:W-:Y:S01]  /*3c80*/  @!P3 LEA R16, P4, R17, UR8, 0x2 ;  /* 0x000000081110bc11 */ /* 0x000fe2000f8810ff */
[----:B------:R-:W-:Y:S01]  /*3c90*/  @!P3 IMAD.WIDE R8, R25, 0x4, R12 ;  /* 0x000000041908b825 */ /* 0x000fe200078e020c */
[----:B------:R-:W-:Y:S02]  /*3ca0*/  MOV R18, RZ ;  /* 0x000000ff00127202 */ /* 0x000fe40000000f00 */
[----:B------:R-:W-:Y:S01]  /*3cb0*/  @!P3 LEA.HI.X R17, R17, UR9, R26, 0x2, P4 ;  /* 0x000000091111bc11 */ /* 0x000fe2000a0f141a */
[----:B------:R-:W-:Y:S01]  /*3cc0*/  @!P2 IMAD.WIDE R10, R19, 0x4, R12 ;  /* 0x00000004130aa825 */ /* 0x000fe200078e020c */
[C---:B------:R-:W-:Y:S02]  /*3cd0*/  @!P1 IADD3 R26, P5, PT, R0.reuse, R23, RZ ;  /* 0x00000017001a9210 */ /* 0x040fe40007fbe0ff */
[----:B------:R-:W-:Y:S01]  /*3ce0*/  MOV R28, RZ ;  /* 0x000000ff001c7202 */ /* 0x000fe20000000f00 */
[----:B------:R1:W4:Y:S04]  /*3cf0*/  @!P3 LDG.E R18, desc[UR10][R8.64] ;  /* 0x0000000a0812b981 */ /* 0x000328000c1e1900 */
[----:B------:R5:W4:Y:S01]  /*3d00*/  @!P2 LDG.E R22, desc[UR10][R10.64] ;  /* 0x0000000a0a16a981 */ /* 0x000b22000c1e1900 */
[----:B-1----:R-:W-:-:S02]  /*3d10*/  @!P2 IADD3 R9, P4, PT, R0, R19, RZ ;  /* 0x000000130009a210 */ /* 0x002fc40007f9e0ff */
[----:B-----5:R-:W-:Y:S02]  /*3d20*/  @!P1 LEA.HI.X.SX32 R11, R23, R3, 0x1, P5 ;  /* 0x00000003170b9211 */ /* 0x020fe400028f0eff */
[----:B------:R-:W-:-:S04]  /*3d30*/  @!P1 LEA R10, P5, R26, UR8, 0x2 ;  /* 0x000000081a0a9c11 */ /* 0x000fc8000f8a10ff */
[----:B------:R-:W-:Y:S01]  /*3d40*/  @!P1 LEA.HI.X R11, R26, UR9, R11, 0x2, P5 ;  /* 0x000000091a0b9c11 */ /* 0x000fe2000a8f140b */
[----:B------:R-:W-:-:S04]  /*3d50*/  HFMA2 R26, -RZ, RZ, 0, 0 ;  /* 0x00000000ff1a7431 */ /* 0x000fc800000001ff */
[----:B------:R1:W5:Y:S02]  /*3d60*/  @!P1 LDG.E R10, desc[UR10][R10.64] ;  /* 0x0000000a0a0a9981 */ /* 0x000364000c1e1900 */
[----:B-1----:R-:W1:Y:S01]  /*3d70*/  @!P2 LDC R11, c[0x0][0xf30] ;  /* 0x0003cc00ff0bab82 */ /* 0x002e620000000800 */
[----:B0-----:R-:W-:Y:S02]  /*3d80*/  @!P0 FMUL R28, R24, R29 ;  /* 0x0000001d181c8220 */ /* 0x001fe40000400000 */
[----:B------:R0:W4:Y:S02]  /*3d90*/  @!P3 LDG.E R24, desc[UR10][R16.64] ;  /* 0x0000000a1018b981 */ /* 0x000124000c1e1900 */
[----:B--2---:R-:W-:Y:S01]  /*3da0*/  @!P0 FFMA R29, R14, R15, R28 ;  /* 0x0000000f0e1d8223 */ /* 0x004fe2000000001c */
[----:B------:R-:W-:Y:S02]  /*3db0*/  @!P2 LEA.HI.X.SX32 R14, R19, R3, 0x1, P4 ;  /* 0x00000003130ea211 */ /* 0x000fe400020f0eff */
[----:B------:R-:W4:Y:S01]  /*3dc0*/  @!P3 LDC R28, c[0x0][0xf30] ;  /* 0x0003cc00ff1cbb82 */ /* 0x000f220000000800 */
[----:B------:R-:W-:Y:S01]  /*3dd0*/  @!P2 LEA R8, P4, R9, UR8, 0x2 ;  /* 0x000000080908ac11 */ /* 0x000fe2000f8810ff */
[----:B---3--:R-:W-:-:S03]  /*3de0*/  @!P0 FFMA R27, -R29, R27, R20 ;  /* 0x0000001b1d1b8223 */ /* 0x008fc60000000114 */
[----:B------:R-:W-:Y:S01]  /*3df0*/  @!P2 LEA.HI.X R9, R9, UR9, R14, 0x2, P4 ;  /* 0x000000090909ac11 */ /* 0x000fe2000a0f140e */
[----:B------:R-:W-:-:S04]  /*3e00*/  @!P1 IMAD.WIDE R14, R23, 0x4, R12 ;  /* 0x00000004170e9825 */ /* 0x000fc800078e020c */
[----:B0-----:R-:W-:Y:S01]  /*3e10*/  @!P3 IMAD.WIDE R16, R25, 0x4, R12 ;  /* 0x000000041910b825 */ /* 0x001fe200078e020c */
[----:B------:R0:W2:Y:S04]  /*3e20*/  @!P1 LDG.E R26, desc[UR10][R14.64] ;  /* 0x0000000a0e1a9981 */ /* 0x0000a8000c1e1900 */
[----:B------:R3:W1:Y:S04]  /*3e30*/  @!P2 LDG.E R20, desc[UR10][R8.64] ;  /* 0x0000000a0814a981 */ /* 0x000668000c1e1900 */
[----:B------:R5:W-:Y:S01]  /*3e40*/  @!P0 STG.E desc[UR10][R6.64], R27 ;  /* 0x0000001b06008986 */ /* 0x000be2000c10190a */
[----:B------:R-:W-:Y:S01]  /*3e50*/  IMAD.MOV.U32 R25, RZ, RZ, RZ ;  /* 0x000000ffff197224 */ /* 0x000fe200078e00ff */
[----:B0-----:R-:W0:Y:S02]  /*3e60*/  @!P2 LDC R14, c[0x0][0xf1c] ;  /* 0x0003c700ff0eab82 */ /* 0x001e240000000800 */
[----:B------:R-:W5:Y:S06]  /*3e70*/  @!P3 LDG.E R29, desc[UR10][R16.64] ;  /* 0x0000000a101db981 */ /* 0x000f6c000c1e1900 */
[----:B---3--:R-:W3:Y:S08]  /*3e80*/  @!P3 LDC R8, c[0x0][0xf1c] ;  /* 0x0003c700ff08bb82 */ /* 0x008ef00000000800 */
[----:B------:R-:W5:Y:S08]  /*3e90*/  @!P3 LDC R9, c[0x0][0xf28] ;  /* 0x0003ca00ff09bb82 */ /* 0x000f700000000800 */
[----:B------:R-:W2:Y:S01]  /*3ea0*/  @!P2 LDC R15, c[0x0][0xf28] ;  /* 0x0003ca00ff0fab82 */ /* 0x000ea20000000800 */
[----:B----4-:R-:W-:-:S04]  /*3eb0*/  @!P3 FMUL R25, R24, R28 ;  /* 0x0000001c1819b220 */ /* 0x010fc80000400000 */
[----:B---3--:R-:W-:-:S04]  /*3ec0*/  @!P3 FFMA R18, R18, R8, R25 ;  /* 0x000000081212b223 */ /* 0x008fc80000000019 */
[----:B-----5:R-:W-:Y:S01]  /*3ed0*/  @!P3 FFMA R29, -R18, R9, R29 ;  /* 0x00000009121db223 */ /* 0x020fe2000000011d */
[----:B------:R-:W-:Y:S01]  /*3ee0*/  @!P2 IMAD.WIDE R8, R19, 0x4, R12 ;  /* 0x000000041308a825 */ /* 0x000fe200078e020c */
[----:B------:R-:W-:Y:S01]  /*3ef0*/  MOV R7, RZ ;  /* 0x000000ff00077202 */ /* 0x000fe20000000f00 */
[----:B------:R-:W3:Y:S02]  /*3f00*/  @!P1 LDC R18, c[0x0][0xf28] ;  /* 0x0003ca00ff129b82 */ /* 0x000ee40000000800 */
[----:B------:R4:W-:Y:S04]  /*3f10*/  @!P3 STG.E desc[UR10][R16.64], R29 ;  /* 0x0000001d1000b986 */ /* 0x0009e8000c10190a */
[----:B------:R-:W2:Y:S01]  /*3f20*/  @!P2 LDG.E R6, desc[UR10][R8.64] ;  /* 0x0000000a0806a981 */ /* 0x000ea2000c1e1900 */
[----:B-1----:R-:W-:-:S04]  /*3f30*/  @!P2 FMUL R7, R20, R11 ;  /* 0x0000000b1407a220 */ /* 0x002fc80000400000 */
[----:B0-----:R-:W-:Y:S01]  /*3f40*/  @!P2 FFMA R7, R22, R14, R7 ;  /* 0x0000000e1607a223 */ /* 0x001fe20000000007 */
[----:B----4-:R-:W0:Y:S08]  /*3f50*/  @!P1 LDC R17, c[0x0][0xf30] ;  /* 0x0003cc00ff119b82 */ /* 0x010e300000000800 */
[----:B------:R-:W1:Y:S01]  /*3f60*/  @!P1 LDC R16, c[0x0][0xf1c] ;  /* 0x0003c700ff109b82 */ /* 0x000e620000000800 */
[----:B--2---:R-:W-:Y:S01]  /*3f70*/  @!P2 FFMA R15, -R7, R15, R6 ;  /* 0x0000000f070fa223 */ /* 0x004fe20000000106 */
[----:B------:R-:W-:-:S04]  /*3f80*/  @!P1 IMAD.WIDE R6, R23, 0x4, R12 ;  /* 0x0000000417069825 */ /* 0x000fc800078e020c */
[----:B------:R2:W-:Y:S04]  /*3f90*/  @!P2 STG.E desc[UR10][R8.64], R15 ;  /* 0x0000000f0800a986 */ /* 0x0005e8000c10190a */
[----:B------:R-:W3:Y:S01]  /*3fa0*/  @!P1 LDG.E R14, desc[UR10][R6.64] ;  /* 0x0000000a060e9981 */ /* 0x000ee2000c1e1900 */
[----:B------:R-:W-:Y:S02]  /*3fb0*/  HFMA2 R11, -RZ, RZ, 0, 0 ;  /* 0x00000000ff0b7431 */ /* 0x000fe400000001ff */
[----:B0-----:R-:W-:-:S04]  /*3fc0*/  @!P1 FMUL R11, R10, R17 ;  /* 0x000000110a0b9220 */ /* 0x001fc80000400000 */
[----:B-1----:R-:W-:Y:S01]  /*3fd0*/  @!P1 FFMA R11, R26, R16, R11 ;  /* 0x000000101a0b9223 */ /* 0x002fe2000000000b */
[----:B------:R-:W-:-:S04]  /*3fe0*/  LEA R5, R2, R5, 0x2 ;  /* 0x0000000502057211 */ /* 0x000fc800078e10ff */
[----:B------:R-:W-:Y:S01]  /*3ff0*/  ISETP.GE.AND P0, PT, R5, R4, PT ;  /* 0x000000040500720c */ /* 0x000fe20003f06270 */
[----:B---3--:R-:W-:-:S05]  /*4000*/  @!P1 FFMA R11, -R11, R18, R14 ;  /* 0x000000120b0b9223 */ /* 0x008fca000000010e */
[----:B------:R2:W-:Y:S07]  /*4010*/  @!P1 STG.E desc[UR10][R6.64], R11 ;  /* 0x0000000b06009986 */ /* 0x0005ee000c10190a */
[----:B------:R-:W-:Y:S05]  /*4020*/  @!P0 BRA `(.L_x_119) ;  /* 0xfffffff800b48947 */ /* 0x000fea000383ffff */
[----:B------:R-:W-:Y:S05]  /*4030*/  EXIT ;  /* 0x000000000000794d */ /* 0x000fea0003800000 */
.L_x_118:
[----:B------:R-:W-:Y:S05]  /*4040*/  @P0 BRA `(.L_x_120) ;  /* 0x0000000400040947 */ /* 0x000fea0003800000 */
[----:B------:R-:W-:-:S07]  /*4050*/  MOV R5, RZ ;  /* 0x000000ff00057202 */ /* 0x000fce0000000f00 */
.L_x_121:
[----:B-1----:R-:W-:-:S04]  /*4060*/  IADD3 R15, PT, PT, R21, R5, RZ ;  /* 0x00000005150f7210 */ /* 0x002fc80007ffe0ff */
[----:B------:R-:W-:-:S13]  /*4070*/  ISETP.GE.AND P0, PT, R15, R4, PT ;  /* 0x000000040f00720c */ /* 0x000fda0003f06270 */
[----:B------:R-:W-:Y:S01]  /*4080*/  @!P0 IADD3 R6, P1, PT, R0, R15, RZ ;  /* 0x0000000f00068210 */ /* 0x000fe20007f3e0ff */
[----:B------:R-:W0:Y:S03]  /*4090*/  @!P0 LDC R27, c[0x0][0xf30] ;  /* 0x0003cc00ff1b8b82 */ /* 0x000e260000000800 */
[----:B------:R-:W-:Y:S02]  /*40a0*/  @!P0 LEA.HI.X.SX32 R7, R15, R3, 0x1, P1 ;  /* 0x000000030f078211 */ /* 0x000fe400008f0eff */
[----:B------:R-:W-:-:S04]  /*40b0*/  @!P0 LEA R10, P1, R6, UR8, 0x2 ;  /* 0x00000008060a8c11 */ /* 0x000fc8000f8210ff */
[----:B------:R-:W-:Y:S01]  /*40c0*/  @!P0 LEA.HI.X R11, R6, UR9, R7, 0x2, P1 ;  /* 0x00000009060b8c11 */ /* 0x000fe200088f1407 */
[C---:B------:R-:W-:Y:S01]  /*40d0*/  @!P0 IMAD.WIDE R8, R15.reuse, 0x4, R12 ;  /* 0x000000040f088825 */ /* 0x040fe200078e020c */
[----:B------:R-:W1:Y:S03]  /*40e0*/  @!P0 LDC R6, c[0x0][0xf28] ;  /* 0x0003ca00ff068b82 */ /* 0x000e660000000800 */
[----:B------:R2:W0:Y:S04]  /*40f0*/  @!P0 LDG.E R10, desc[UR10][R10.64] ;  /* 0x0000000a0a0a8981 */ /* 0x000428000c1e1900 */
[----:B------:R-:W1:Y:S01]  /*4100*/  @!P0 LDG.E R25, desc[UR10][R8.64] ;  /* 0x0000000a08198981 */ /* 0x000e62000c1e1900 */
[----:B------:R-:W-:Y:S01]  /*4110*/  IADD3 R7, PT, PT, R15, R2, RZ ;  /* 0x000000020f077210 */ /* 0x000fe20007ffe0ff */
[----:B------:R-:W-:-:S03]  /*4120*/  HFMA2 R18, -RZ, RZ, 0, 0 ;  /* 0x00000000ff127431 */ /* 0x000fc600000001ff */
[C---:B------:R-:W-:Y:S01]  /*4130*/  ISETP.GE.AND P3, PT, R7.reuse, R4, PT ;  /* 0x000000040700720c */ /* 0x040fe20003f66270 */
[----:B------:R-:W-:-:S05]  /*4140*/  IMAD.IADD R23, R7, 0x1, R2 ;  /* 0x0000000107177824 */ /* 0x000fca00078e0202 */
[C---:B------:R-:W-:Y:S02]  /*4150*/  IADD3 R19, PT, PT, R23.reuse, R2, RZ ;  /* 0x0000000217137210 */ /* 0x040fe40007ffe0ff */
[-C--:B------:R-:W-:Y:S02]  /*4160*/  ISETP.GE.AND P2, PT, R23, R4.reuse, PT ;  /* 0x000000041700720c */ /* 0x080fe40003f46270 */
[----:B------:R-:W-:-:S03]  /*4170*/  ISETP.GE.AND P1, PT, R19, R4, PT ;  /* 0x000000041300720c */ /* 0x000fc60003f26270 */
[----:B------:R-:W-:Y:S01]  /*4180*/  @!P3 IADD3 R14, P4, PT, R0, R7, RZ ;  /* 0x00000007000eb210 */ /* 0x000fe20007f9e0ff */
[----:B------:R-:W3:Y:S03]  /*4190*/  @!P3 LDC R29, c[0x0][0xf30] ;  /* 0x0003cc00ff1dbb82 */ /* 0x000ee60000000800 */
[----:B------:R-:W-:Y:S02]  /*41a0*/  @!P3 LEA.HI.X.SX32 R15, R7, R3, 0x1, P4 ;  /* 0x00000003070fb211 */ /* 0x000fe400020f0eff */
[----:B------:R-:W-:Y:S02]  /*41b0*/  @!P3 LEA R16, P4, R14, UR8, 0x2 ;  /* 0x000000080e10bc11 */ /* 0x000fe4000f8810ff */
[C---:B--2---:R-:W-:Y:S02]  /*41c0*/  @!P2 IADD3 R11, P5, PT, R0.reuse, R23, RZ ;  /* 0x00000017000ba210 */ /* 0x044fe40007fbe0ff */
[----:B------:R-:W-:-:S02]  /*41d0*/  @!P1 IADD3 R20, P6, PT, R0, R19, RZ ;  /* 0x0000001300149210 */ /* 0x000fc40007fde0ff */
[----:B------:R-:W-:Y:S02]  /*41e0*/  @!P3 LEA.HI.X R17, R14, UR9, R15, 0x2, P4 ;  /* 0x000000090e11bc11 */ /* 0x000fe4000a0f140f */
[----:B------:R-:W-:Y:S02]  /*41f0*/  @!P2 LEA.HI.X.SX32 R22, R23, R3, 0x1, P5 ;  /* 0x000000031716a211 */ /* 0x000fe400028f0eff */
[C---:B------:R-:W-:Y:S01]  /*4200*/  @!P2 LEA R14, P4, R11.reuse, UR8, 0x2 ;  /* 0x000000080b0eac11 */ /* 0x040fe2000f8810ff */
[----:B------:R-:W3:Y:S03]  /*4210*/  @!P3 LDG.E R16, desc[UR10][R16.64] ;  /* 0x0000000a1010b981 */ /* 0x000ee6000c1e1900 */
[----:B------:R-:W-:-:S05]  /*4220*/  @!P2 LEA.HI.X R15, R11, UR9, R22, 0x2, P4 ;  /* 0x000000090b0fac11 */ /* 0x000fca000a0f1416 */
[----:B------:R-:W2:Y:S01]  /*4230*/  @!P2 LDG.E R14, desc[UR10][R14.64] ;  /* 0x0000000a0e0ea981 */ /* 0x000ea2000c1e1900 */
[----:B0-----:R-:W-:Y:S01]  /*4240*/  @!P0 FMUL R18, R10, R27 ;  /* 0x0000001b0a128220 */ /* 0x001fe20000400000 */
[----:B------:R-:W-:Y:S02]  /*4250*/  @!P1 LEA.HI.X.SX32 R27, R19, R3, 0x1, P6 ;  /* 0x00000003131b9211 */ /* 0x000fe400030f0eff */
[----:B------:R-:W-:Y:S01]  /*4260*/  @!P1 LEA R10, P5, R20, UR8, 0x2 ;  /* 0x00000008140a9c11 */ /* 0x000fe2000f8a10ff */
[----:B-1----:R-:W-:Y:S01]  /*4270*/  @!P0 FFMA R25, -R18, R6, R25 ;  /* 0x0000000612198223 */ /* 0x002fe20000000119 */
[----:B------:R-:W-:Y:S02]  /*4280*/  @!P3 IMAD.WIDE R6, R7, 0x4, R12 ;  /* 0x000000040706b825 */ /* 0x000fe400078e020c */
[----:B------:R-:W-:Y:S02]  /*4290*/  @!P1 LEA.HI.X R11, R20, UR9, R27, 0x2, P5 ;  /* 0x00000009140b9c11 */ /* 0x000fe4000a8f141b */
[----:B------:R-:W0:Y:S03]  /*42a0*/  @!P3 LDC R20, c[0x0][0xf28] ;  /* 0x0003ca00ff14bb82 */ /* 0x000e260000000800 */
[----:B------:R1:W4:Y:S04]  /*42b0*/  @!P1 LDG.E R10, desc[UR10][R10.64] ;  /* 0x0000000a0a0a9981 */ /* 0x000328000c1e1900 */
[----:B------:R5:W-:Y:S04]  /*42c0*/  @!P0 STG.E desc[UR10][R8.64], R25 ;  /* 0x0000001908008986 */ /* 0x000be8000c10190a */
[----:B------:R-:W0:Y:S01]  /*42d0*/  @!P3 LDG.E R27, desc[UR10][R6.64] ;  /* 0x0000000a061bb981 */ /* 0x000e22000c1e1900 */
[----:B------:R-:W-:Y:S01]  /*42e0*/  MOV R18, RZ ;  /* 0x000000ff00127202 */ /* 0x000fe20000000f00 */
[----:B-1----:R-:W2:Y:S08]  /*42f0*/  @!P2 LDC R11, c[0x0][0xf30] ;  /* 0x0003cc00ff0bab82 */ /* 0x002eb00000000800 */
[----:B-----5:R-:W1:Y:S01]  /*4300*/  @!P2 LDC R9, c[0x0][0xf28] ;  /* 0x0003ca00ff09ab82 */ /* 0x020e620000000800 */
[----:B---3--:R-:W-:Y:S01]  /*4310*/  @!P3 FMUL R18, R16, R29 ;  /* 0x0000001d1012b220 */ /* 0x008fe20000400000 */
[----:B------:R-:W-:-:S04]  /*4320*/  @!P2 IMAD.WIDE R16, R23, 0x4, R12 ;  /* 0x000000041710a825 */ /* 0x000fc800078e020c */
[----:B0-----:R-:W-:-:S05]  /*4330*/  @!P3 FFMA R27, -R18, R20, R27 ;  /* 0x00000014121bb223 */ /* 0x001fca000000011b */
[----:B------:R0:W-:Y:S04]  /*4340*/  @!P3 STG.E desc[UR10][R6.64], R27 ;  /* 0x0000001b0600b986 */ /* 0x0001e8000c10190a */
[----:B------:R-:W1:Y:S01]  /*4350*/  @!P2 LDG.E R15, desc[UR10][R16.64] ;  /* 0x0000000a100fa981 */ /* 0x000e62000c1e1900 */
[----:B------:R-:W-:Y:S02]  /*4360*/  HFMA2 R8, -RZ, RZ, 0, 0 ;  /* 0x00000000ff087431 */ /* 0x000fe400000001ff */
[----:B--2---:R-:W-:Y:S01]  /*4370*/  @!P2 FMUL R8, R14, R11 ;  /* 0x0000000b0e08a220 */ /* 0x004fe20000400000 */
[----:B0-----:R-:W0:Y:S03]  /*4380*/  @!P1 LDC R7, c[0x0][0xf28] ;  /* 0x0003ca00ff079b82 */ /* 0x001e260000000800 */
[----:B-1----:R-:W-:Y:S01]  /*4390*/  @!P2 FFMA R15, -R8, R9, R15 ;  /* 0x00000009080fa223 */ /* 0x002fe2000000010f */
[----:B------:R-:W-:-:S04]  /*43a0*/  @!P1 IMAD.WIDE R8, R19, 0x4, R12 ;  /* 0x0000000413089825 */ /* 0x000fc800078e020c */
[----:B------:R-:W4:Y:S01]  /*43b0*/  @!P1 LDC R19, c[0x0][0xf30] ;  /* 0x0003cc00ff139b82 */ /* 0x000f220000000800 */
[----:B------:R1:W-:Y:S04]  /*43c0*/  @!P2 STG.E desc[UR10][R16.64], R15 ;  /* 0x0000000f1000a986 */ /* 0x0003e8000c10190a */
[----:B------:R-:W0:Y:S01]  /*43d0*/  @!P1 LDG.E R11, desc[UR10][R8.64] ;  /* 0x0000000a080b9981 */ /* 0x000e22000c1e1900 */
[----:B------:R-:W-:Y:S02]  /*43e0*/  MOV R6, RZ ;  /* 0x000000ff00067202 */ /* 0x000fe40000000f00 */
[----:B------:R-:W-:Y:S01]  /*43f0*/  LEA R5, R2, R5, 0x2 ;  /* 0x0000000502057211 */ /* 0x000fe200078e10ff */
[----:B----4-:R-:W-:-:S03]  /*4400*/  @!P1 FMUL R6, R10, R19 ;  /* 0x000000130a069220 */ /* 0x010fc60000400000 */
[----:B------:R-:W-:Y:S01]  /*4410*/  ISETP.GE.AND P0, PT, R5, R4, PT ;  /* 0x000000040500720c */ /* 0x000fe20003f06270 */
[----:B0-----:R-:W-:-:S05]  /*4420*/  @!P1 FFMA R11, -R6, R7, R11 ;  /* 0x00000007060b9223 */ /* 0x001fca000000010b */
[----:B------:R1:W-:Y:S07]  /*4430*/  @!P1 STG.E desc[UR10][R8.64], R11 ;  /* 0x0000000b08009986 */ /* 0x0003ee000c10190a */
[----:B------:R-:W-:Y:S05]  /*4440*/  @!P0 BRA `(.L_x_121) ;  /* 0xfffffffc00048947 */ /* 0x000fea000383ffff */
[----:B------:R-:W-:Y:S05]  /*4450*/  EXIT ;  /* 0x000000000000794d */ /* 0x000fea0003800000 */
.L_x_120:
[----:B------:R-:W-:-:S07]  /*4460*/  IMAD.MOV.U32 R5, RZ, RZ, RZ ;  /* 0x000000ffff057224 */ /* 0x000fce00078e00ff */
.L_x_122:
        /* <DEDUP_REMOVED lines=12> */
[----:B------:R-:W-:-:S03]  /*4530*/  @!P0 IMAD.WIDE R6, R25, 0x4, R12 ;  /* 0x0000000419068825 */ /* 0x000fc600078e020c */
[----:B------:R-:W3:Y:S02]  /*4540*/  @!P0 LDC R27, c[0x0][0xf28] ;  /* 0x0003ca00ff1b8b82 */ /* 0x000ee40000000800 */
[----:B------:R-:W3:Y:S01]  /*4550*/  @!P0 LDG.E R20, desc[UR10][R6.64] ;  /* 0x0000000a06148981 */ /* 0x000ee2000c1e1900 */
[----:B------:R-:W-:-:S04]  /*4560*/  IADD3 R25, PT, PT, R25, R2, RZ ;  /* 0x0000000219197210 */ /* 0x000fc80007ffe0ff */
[C---:B------:R-:W-:Y:S02]  /*4570*/  ISETP.GE.AND P3, PT, R25.reuse, R4, PT ;  /* 0x000000041900720c */ /* 0x040fe40003f66270 */
[----:B------:R-:W-:-:S04]  /*4580*/  IADD3 R19, PT, PT, R25, R2, RZ ;  /* 0x0000000219137210 */ /* 0x000fc80007ffe0ff */
[C---:B------:R-:W-:Y:S02]  /*4590*/  IADD3 R23, PT, PT, R19.reuse, R2, RZ ;  /* 0x0000000213177210 */ /* 0x040fe40007ffe0ff */
[-C--:B------:R-:W-:Y:S02]  /*45a0*/  ISETP.GE.AND P2, PT, R19, R4.reuse, PT ;  /* 0x000000041300720c */ /* 0x080fe40003f46270 */
[----:B------:R-:W-:-:S03]  /*45b0*/  ISETP.GE.AND P1, PT, R23, R4, PT ;  /* 0x000000041700720c */ /* 0x000fc60003f26270 */
[----:B-1----:R-:W-:Y:S01]  /*45c0*/  @!P3 IADD3 R17, P4, PT, R0, R25, RZ ;  /* 0x000000190011b210 */ /* 0x002fe20007f9e0ff */
[----:B------:R-:W-:Y:S01]  /*45d0*/  HFMA2 R28, -RZ, RZ, 0, 0 ;  /* 0x00000000ff1c7431 */ /* 0x000fe200000001ff */
[----:B------:R-:W-:Y:S01]  /*45e0*/  MOV R18, RZ ;  /* 0x000000ff00127202 */ /* 0x000fe20000000f00 */
[C-C-:B------:R-:W-:Y:S01]  /*45f0*/  @!P3 IMAD.WIDE R8, R25.reuse, 0x4, R12.reuse ;  /* 0x000000041908b825 */ /* 0x140fe200078e020c */
[----:B------:R-:W-:Y:S02]  /*4600*/  @!P3 LEA.HI.X.SX32 R26, R25, R3, 0x1, P4 ;  /* 0x00000003191ab211 */ /* 0x000fe400020f0eff */
[----:B------:R-:W-:Y:S01]  /*4610*/  @!P3 LEA R16, P4, R17, UR8, 0x2 ;  /* 0x000000081110bc11 */ /* 0x000fe2000f8810ff */
[----:B------:R-:W-:Y:S01]  /*4620*/  IMAD.MOV.U32 R22, RZ, RZ, RZ ;  /* 0x000000ffff167224 */ /* 0x000fe200078e00ff */
[----:B------:R1:W4:Y:S01]  /*4630*/  @!P3 LDG.E R18, desc[UR10][R8.64] ;  /* 0x0000000a0812b981 */ /* 0x000322000c1e1900 */
[----:B------:R-:W-:Y:S01]  /*4640*/  @!P2 IMAD.WIDE R10, R19, 0x4, R12 ;  /* 0x00000004130aa825 */ /* 0x000fe200078e020c */
[----:B------:R-:W-:-:S02]  /*4650*/  @!P3 LEA.HI.X R17, R17, UR9, R26, 0x2, P4 ;  /* 0x000000091111bc11 */ /* 0x000fc4000a0f141a */
[C---:B------:R-:W-:Y:S02]  /*4660*/  @!P1 IADD3 R26, P5, PT, R0.reuse, R23, RZ ;  /* 0x00000017001a9210 */ /* 0x040fe40007fbe0ff */
[----:B------:R5:W4:Y:S01]  /*4670*/  @!P2 LDG.E R22, desc[UR10][R10.64] ;  /* 0x0000000a0a16a981 */ /* 0x000b22000c1e1900 */
[----:B-1----:R-:W-:Y:S02]  /*4680*/  @!P2 IADD3 R9, P4, PT, R0, R19, RZ ;  /* 0x000000130009a210 */ /* 0x002fe40007f9e0ff */
[----:B-----5:R-:W-:Y:S02]  /*4690*/  @!P1 LEA.HI.X.SX32 R11, R23, R3, 0x1, P5 ;  /* 0x00000003170b9211 */ /* 0x020fe400028f0eff */
[----:B------:R-:W-:-:S04]  /*46a0*/  @!P1 LEA R10, P5, R26, UR8, 0x2 ;  /* 0x000000081a0a9c11 */ /* 0x000fc8000f8a10ff */
[----:B------:R-:W-:Y:S02]  /*46b0*/  @!P1 LEA.HI.X R11, R26, UR9, R11, 0x2, P5 ;  /* 0x000000091a0b9c11 */ /* 0x000fe4000a8f140b */
[----:B------:R-:W-:-:S03]  /*46c0*/  MOV R26, RZ ;  /* 0x000000ff001a7202 */ /* 0x000fc60000000f00 */
        /* <DEDUP_REMOVED lines=15> */
[----:B------:R-:W-:Y:S01]  /*47c0*/  HFMA2 R25, -RZ, RZ, 0, 0 ;  /* 0x00000000ff197431 */ /* 0x000fe200000001ff */
        /* <DEDUP_REMOVED lines=30> */
.L_x_123:
        /* <DEDUP_REMOVED lines=13> */
.L_x_160:


//--------------------- .text._Z25multi_tensor_apply_kernelI18TensorListMetadataILi3ELb0EEN18transformer_engine16multi_tensor_sgd10SGDFunctorILi3E6__halfS5_EEJffffbbbfEEvlPViT_T0_DpT1_ --------------------------
	.section	.text._Z25multi_tensor_apply_kernelI18TensorListMetadataILi3ELb0EEN18transformer_engine16multi_tensor_sgd10SGDFunctorILi3E6__halfS5_EEJffffbbbfEEvlPViT_T0_DpT1_,"ax",@progbits
	.align	128
        .global         _Z25multi_tensor_apply_kernelI18TensorListMetadataILi3ELb0EEN18transformer_engine16multi_tensor_sgd10SGDFunctorILi3E6__halfS5_EEJffffbbbfEEvlPViT_T0_DpT1_
        .type           _Z25multi_tensor_apply_kernelI18TensorListMetadataILi3ELb0EEN18transformer_engine16multi_tensor_sgd10SGDFunctorILi3E6__halfS5_EEJffffbbbfEEvlPViT_T0_DpT1_,@function
        .size           _Z25multi_tensor_apply_kernelI18TensorListMetadataILi3ELb0EEN18transformer_engine16multi_tensor_sgd10SGDFunctorILi3E6__halfS5_EEJffffbbbfEEvlPViT_T0_DpT1_,(.L_x_161 - _Z25multi_tensor_apply_kernelI18TensorListMetadataILi3ELb0EEN18transformer_engine16multi_tensor_sgd10SGDFunctorILi3E6__halfS5_EEJffffbbbfEEvlPViT_T0_DpT1_)
        .other          _Z25multi_tensor_apply_kernelI18TensorListMetadataILi3ELb0EEN18transformer_engine16multi_tensor_sgd10SGDFunctorILi3E6__halfS5_EEJffffbbbfEEvlPViT_T0_DpT1_,@"STO_CUDA_ENTRY STV_DEFAULT"
_Z25multi_tensor_apply_kernelI18TensorListMetadataILi3ELb0EEN18transformer_engine16multi_tensor_sgd10SGDFunctorILi3E6__halfS5_EEJffffbbbfEEvlPViT_T0_DpT1_:
.text._Z25multi_tensor_apply_kernelI18TensorListMetadataILi3ELb0EEN18transformer_engine16multi_tensor_sgd10SGDFunctorILi3E6__halfS5_EEJffffbbbfEEvlPViT_T0_DpT1_:
        /* <DEDUP_REMOVED lines=22> */
[----:B------:R-:W0:Y:S01]  /*0160*/  LDCU UR10, c[0x0][0xf1c] ;  /* 0x0001e380ff0a77ac */ /* 0x000e220008000800 */
[----:B------:R-:W1:Y:S01]  /*0170*/  S2R R22, SR_TID.X ;  /* 0x0000000000167919 */ /* 0x000e620000002100 */
[----:B------:R-:W-:Y:S01]  /*0180*/  SHF.R.S32.HI R2, RZ, 0x1f, R0 ;  /* 0x0000001fff027819 */ /* 0x000fe20000011400 */
[----:B------:R-:W2:Y:S01]  /*0190*/  LDCU UR13, c[0x0][0xf20] ;  /* 0x0001e400ff0d77ac */ /* 0x000ea20008000800 */
[C---:B------:R-:W-:Y:S02]  /*01a0*/  SHF.L.U32 R12, R0.reuse, 0x1, RZ ;  /* 0x00000001000c7819 */ /* 0x040fe400000006ff */
[----:B------:R-:W-:Y:S01]  /*01b0*/  SHF.L.U64.HI R5, R0, 0x1, R2 ;  /* 0x0000000100057819 */ /* 0x000fe20000010202 */
[----:B------:R-:W3:Y:S01]  /*01c0*/  LDCU.64 UR6, c[0x0][UR4+0x500] ;  /* 0x0000a000040677ac */ /* 0x000ee20008000a00 */
[----:B------:R-:W-:Y:S01]  /*01d0*/  VIMNMX.U32 R4, PT, PT, R4, R3, PT ;  /* 0x0000000304047248 */ /* 0x000fe20003fe0000 */
[----:B------:R-:W4:Y:S01]  /*01e0*/  LDCU.S8 UR5, c[0x0][0xf2e] ;  /* 0x0001e5c0ff0577ac */ /* 0x000f220008000200 */
[----:B------:R-:W1:Y:S01]  /*01f0*/  LDCU UR12, c[0x0][0x360] ;  /* 0x00006c00ff0c77ac */ /* 0x000e620008000800 */
[----:B0-----:R-:W-:Y:S01]  /*0200*/  FSETP.NEU.AND P0, PT, RZ, UR10, PT ;  /* 0x0000000aff007c0b */ /* 0x001fe2000bf0d000 */
[----:B------:R-:W0:Y:S01]  /*0210*/  LDCU.64 UR10, c[0x0][UR4+0x380] ;  /* 0x00007000040a77ac */ /* 0x000e220008000a00 */
[----:B---3--:R-:W-:-:S04]  /*0220*/  IADD3 R14, P1, PT, R12, UR6, RZ ;  /* 0x000000060c0e7c10 */ /* 0x008fc8000ff3e0ff */
[----:B------:R-:W-:-:S07]  /*0230*/  IADD3.X R15, PT, PT, R5, UR7, RZ, P1, !PT ;  /* 0x00000007050f7c10 */ /* 0x000fce0008ffe4ff */
[----:B------:R-:W-:Y:S01]  /*0240*/  VOTEU.ANY UP0, P0 ;  /* 0x0000000000ff7886 */ /* 0x000fe20000000100 */
[----:B--2---:R-:W-:Y:S01]  /*0250*/  FSETP.NEU.AND P0, PT, RZ, UR13, PT ;  /* 0x0000000dff007c0b */ /* 0x004fe2000bf0d000 */
[----:B----4-:R-:W-:Y:S02]  /*0260*/  UISETP.EQ.AND UP1, UPT, UR5, URZ, UP0 ;  /* 0x000000ff0500728c */ /* 0x010fe40008722270 */
[----:B------:R-:W-:-:S10]  /*0270*/  UISETP.NE.AND UP0, UPT, UR5, URZ, UP0 ;  /* 0x000000ff0500728c */ /* 0x000fd40008705270 */
[----:B01----:R-:W-:Y:S05]  /*0280*/  @!P0 BRA `(.L_x_124) ;  /* 0x0000004400948947 */ /* 0x003fea0003800000 */
        /* <DEDUP_REMOVED lines=11> */
[----:B------:R-:W0:Y:S01]  /*0340*/  LDCU UR6, c[0x0][0xf20] ;  /* 0x0001e400ff0677ac */ /* 0x000e220008000800 */
[----:B------:R-:W1:Y:S01]  /*0350*/  LDCU UR5, c[0x0][0xf1c] ;  /* 0x0001e380ff0577ac */ /* 0x000e620008000800 */
[----:B------:R-:W2:Y:S01]  /*0360*/  LDCU UR7, c[0x0][0xf28] ;  /* 0x0001e500ff0777ac */ /* 0x000ea20008000800 */
[----:B------:R-:W-:-:S05]  /*0370*/  UMOV UR4, URZ ;  /* 0x000000ff00047c82 */ /* 0x000fca0008000000 */
.L_x_135:
[----:B01----:R-:W-:-:S04]  /*0380*/  IADD3 R25, PT, PT, R22, UR4, RZ ;  /* 0x0000000416197c10 */ /* 0x003fc8000fffe0ff */
[C---:B------:R-:W-:Y:S02]  /*0390*/  ISETP.GE.AND P2, PT, R25.reuse, R4, PT ;  /* 0x000000041900720c */ /* 0x040fe40003f46270 */
[----:B--234-:R-:W-:-:S04]  /*03a0*/  IADD3 R7, PT, PT, R25, UR12, RZ ;  /* 0x0000000c19077c10 */ /* 0x01cfc8000fffe0ff */
[C---:B------:R-:W-:Y:S02]  /*03b0*/  ISETP.GE.AND P3, PT, R7.reuse, R4, PT ;  /* 0x000000040700720c */ /* 0x040fe40003f66270 */
[----:B------:R-:W-:-:S04]  /*03c0*/  IADD3 R9, PT, PT, R7, UR12, RZ ;  /* 0x0000000c07097c10 */ /* 0x000fc8000fffe0ff */
[----:B------:R-:W-:Y:S02]  /*03d0*/  ISETP.GE.AND P1, PT, R9, R4, PT ;  /* 0x000000040900720c */ /* 0x000fe40003f26270 */
[----:B------:R-:W-:-:S04]  /*03e0*/  @!P2 IADD3 R3, P0, PT, R0, R25, RZ ;  /* 0x000000190003a210 */ /* 0x000fc80007f1e0ff */
[----:B------:R-:W-:Y:S02]  /*03f0*/  @!P2 LEA.HI.X.SX32 R6, R25, R2, 0x1, P0 ;  /* 0x000000021906a211 */ /* 0x000fe400000f0eff */
[----:B------:R-:W-:-:S04]  /*0400*/  @!P2 LEA R26, P0, R3, UR10, 0x1 ;  /* 0x0000000a031aac11 */ /* 0x000fc8000f8008ff */
[----:B------:R-:W-:Y:S02]  /*0410*/  @!P2 LEA.HI.X R27, R3, UR11, R6, 0x1, P0 ;  /* 0x0000000b031bac11 */ /* 0x000fe400080f0c06 */
[----:B------:R-:W-:Y:S01]  /*0420*/  @!P3 IADD3 R5, P0, PT, R0, R7, RZ ;  /* 0x000000070005b210 */ /* 0x000fe20007f1e0ff */
[----:B------:R-:W-:Y:S02]  /*0430*/  VIADD R3, R9, UR12 ;  /* 0x0000000c09037c36 */ /* 0x000fe40008000000 */
[----:B------:R-:W3:Y:S01]  /*0440*/  @!P2 LDG.E.U16 R26, desc[UR8][R26.64] ;  /* 0x000000081a1aa981 */ /* 0x000ee2000c1e1500 */
[----:B------:R-:W-:Y:S02]  /*0450*/  @!P3 LEA.HI.X.SX32 R6, R7, R2, 0x1, P0 ;  /* 0x000000020706b211 */ /* 0x000fe400000f0eff */
[----:B------:R-:W-:-:S04]  /*0460*/  @!P3 LEA R10, P0, R5, UR10, 0x1 ;  /* 0x0000000a050abc11 */ /* 0x000fc8000f8008ff */
[----:B------:R-:W-:Y:S02]  /*0470*/  @!P3 LEA.HI.X R11, R5, UR11, R6, 0x1, P0 ;  /* 0x0000000b050bbc11 */ /* 0x000fe400080f0c06 */
[----:B------:R-:W-:Y:S02]  /*0480*/  ISETP.GE.AND P0, PT, R3, R4, PT ;  /* 0x000000040300720c */ /* 0x000fe40003f06270 */
[----:B------:R-:W-:Y:S01]  /*0490*/  @!P1 IADD3 R5, P4, PT, R0, R9, RZ ;  /* 0x0000000900059210 */ /* 0x000fe20007f9e0ff */
[--C-:B------:R-:W-:Y:S01]  /*04a0*/  @!P3 IMAD.WIDE R18, R7, 0x2, R14.reuse ;  /* 0x000000020712b825 */ /* 0x100fe200078e020e */
[----:B------:R-:W4:Y:S02]  /*04b0*/  @!P3 LDG.E.U16 R11, desc[UR8][R10.64] ;  /* 0x000000080a0bb981 */ /* 0x000f24000c1e1500 */
[----:B------:R-:W-:Y:S02]  /*04c0*/  @!P1 LEA.HI.X.SX32 R6, R9, R2, 0x1, P4 ;  /* 0x0000000209069211 */ /* 0x000fe400020f0eff */
[----:B------:R-:W-:Y:S01]  /*04d0*/  @!P1 LEA R20, P4, R5, UR10, 0x1 ;  /* 0x0000000a05149c11 */ /* 0x000fe2000f8808ff */
[----:B------:R-:W-:Y:S01]  /*04e0*/  @!P2 IMAD.WIDE R22, R25, 0x2, R14 ;  /* 0x000000021916a825 */ /* 0x000fe200078e020e */
[----:B------:R-:W5:Y:S02]  /*04f0*/  @!P3 LDG.E.U16 R18, desc[UR8][R18.64] ;  /* 0x000000081212b981 */ /* 0x000f64000c1e1500 */
[----:B------:R-:W-:-:S02]  /*0500*/  @!P1 LEA.HI.X R21, R5, UR11, R6, 0x1, P4 ;  /* 0x0000000b05159c11 */ /* 0x000fc4000a0f0c06 */
[----:B------:R-:W-:Y:S01]  /*0510*/  @!P0 IADD3 R5, P4, PT, R0, R3, RZ ;  /* 0x0000000300058210 */ /* 0x000fe20007f9e0ff */
[----:B------:R-:W2:Y:S03]  /*0520*/  @!P2 LDG.E.U16 R24, desc[UR8][R22.64] ;  /* 0x000000081618a981 */ /* 0x000ea6000c1e1500 */
[----:B------:R-:W-:Y:S01]  /*0530*/  @!P0 LEA.HI.X.SX32 R6, R3, R2, 0x1, P4 ;  /* 0x0000000203068211 */ /* 0x000fe200020f0eff */
[----:B------:R0:W5:Y:S01]  /*0540*/  @!P1 LDG.E.U16 R8, desc[UR8][R20.64] ;  /* 0x0000000814089981 */ /* 0x000162000c1e1500 */
[----:B------:R-:W-:-:S04]  /*0550*/  @!P0 LEA R16, P4, R5, UR10, 0x1 ;  /* 0x0000000a05108c11 */ /* 0x000fc8000f8808ff */
[----:B------:R-:W-:Y:S01]  /*0560*/  @!P0 LEA.HI.X R17, R5, UR11, R6, 0x1, P4 ;  /* 0x0000000b05118c11 */ /* 0x000fe2000a0f0c06 */
[----:B------:R-:W-:-:S04]  /*0570*/  @!P3 IMAD.WIDE R6, R7, 0x2, R12 ;  /* 0x000000020706b825 */ /* 0x000fc800078e020c */
[----:B------:R1:W2:Y:S01]  /*0580*/  @!P0 LDG.E.U16 R5, desc[UR8][R16.64] ;  /* 0x0000000810058981 */ /* 0x0002a2000c1e1500 */
[----:B0-----:R-:W-:-:S03]  /*0590*/  @!P1 IMAD.WIDE R20, R9, 0x2, R14 ;  /* 0x0000000209149825 */ /* 0x001fc600078e020e */
[----:B------:R-:W2:Y:S01]  /*05a0*/  @!P3 LDG.E.U16 R7, desc[UR8][R6.64] ;  /* 0x000000080607b981 */ /* 0x000ea2000c1e1500 */
[----:B------:R-:W-:-:S04]  /*05b0*/  @!P1 IMAD.WIDE R28, R9, 0x2, R12 ;  /* 0x00000002091c9825 */ /* 0x000fc800078e020c */
[----:B-1----:R-:W-:Y:S01]  /*05c0*/  @!P2 IMAD.WIDE R16, R25, 0x2, R12 ;  /* 0x000000021910a825 */ /* 0x002fe200078e020c */
[----:B------:R0:W2:Y:S03]  /*05d0*/  @!P1 LDG.E.U16 R6, desc[UR8][R20.64] ;  /* 0x0000000814069981 */ /* 0x0000a6000c1e1500 */
[C---:B------:R-:W-:Y:S01]  /*05e0*/  @!P0 IMAD.WIDE R22, R3.reuse, 0x2, R14 ;  /* 0x0000000203168825 */ /* 0x040fe200078e020e */
[----:B------:R-:W2:Y:S03]  /*05f0*/  @!P2 LDG.E.U16 R10, desc[UR8][R16.64] ;  /* 0x00000008100aa981 */ /* 0x000ea6000c1e1500 */
[----:B0-----:R-:W-:Y:S01]  /*0600*/  @!P0 IMAD.WIDE R20, R3, 0x2, R12 ;  /* 0x0000000203148825 */ /* 0x001fe200078e020c */
[----:B------:R0:W2:Y:S04]  /*0610*/  @!P1 LDG.E.U16 R16, desc[UR8][R28.64] ;  /* 0x000000081c109981 */ /* 0x0000a8000c1e1500 */
[----:B------:R1:W2:Y:S04]  /*0620*/  @!P0 LDG.E.U16 R17, desc[UR8][R22.64] ;  /* 0x0000000816118981 */ /* 0x0002a8000c1e1500 */
[----:B------:R1:W2:Y:S01]  /*0630*/  @!P0 LDG.E.U16 R19, desc[UR8][R20.64] ;  /* 0x0000000814138981 */ /* 0x0002a2000c1e1500 */
[----:B------:R-:W-:Y:S01]  /*0640*/  HFMA2 R27, -RZ, RZ, 0, 0 ;  /* 0x00000000ff1b7431 */ /* 0x000fe200000001ff */
[----:B0-----:R-:W0:Y:S08]  /*0650*/  @!P3 LDC R29, c[0x0][0xf30] ;  /* 0x0003cc00ff1dbb82 */ /* 0x001e300000000800 */
[----:B-1----:R-:W1:Y:S08]  /*0660*/  @!P2 LDC R23, c[0x0][0xf30] ;  /* 0x0003cc00ff17ab82 */ /* 0x002e700000000800 */
[----:B------:R-:W0:Y:S01]  /*0670*/  @!P1 LDC R21, c[0x0][0xf30] ;  /* 0x0003cc00ff159b82 */ /* 0x000e220000000800 */
[----:B------:R-:W-:Y:S01]  /*0680*/  BSSY.RECONVERGENT B0, `(.L_x_127) ;  /* 0x0000100000007945 */ /* 0x000fe20003800200 */
[----:B------:R-:W-:Y:S01]  /*0690*/  MOV R22, RZ ;  /* 0x000000ff00167202 */ /* 0x000fe20000000f00 */
[----:B---3--:R-:W-:-:S05]  /*06a0*/  @!P2 HADD2.F32 R26, -RZ, R26.H0_H0 ;  /* 0x2000001aff1aa230 */ /* 0x008fca0000004100 */
[----:B-1----:R-:W-:Y:S02]  /*06b0*/  @!P2 FMUL R27, R26, R23 ;  /* 0x000000171a1ba220 */ /* 0x002fe40000400000 */
[----:B------:R-:W1:Y:S01]  /*06c0*/  @!P0 LDC R23, c[0x0][0xf30] ;  /* 0x0003cc00ff178b82 */ /* 0x000e620000000800 */
[----:B----4-:R-:W-:Y:S02]  /*06d0*/  @!P3 HADD2.F32 R26, -RZ, R11.H0_H0 ;  /* 0x2000000bff1ab230 */ /* 0x010fe40000004100 */
[----:B-----5:R-:W-:Y:S02]  /*06e0*/  @!P1 HADD2.F32 R20, -RZ, R8.H0_H0 ;  /* 0x20000008ff149230 */ /* 0x020fe40000004100 */
[----:B------:R-:W-:-:S03]  /*06f0*/  HFMA2 R8, -RZ, RZ, 0, 0 ;  /* 0x00000000ff087431 */ /* 0x000fc600000001ff */
[----:B0-----:R-:W-:Y:S01]  /*0700*/  @!P1 FMUL R8, R20, R21 ;  /* 0x0000001514089220 */ /* 0x001fe20000400000 */
[----:B--2---:R-:W-:Y:S02]  /*0710*/  @!P0 HADD2.F32 R20, -RZ, R5.H0_H0 ;  /* 0x20000005ff148230 */ /* 0x004fe40000004100 */
[----:B------:R-:W-:Y:S01]  /*0720*/  HFMA2 R5, -RZ, RZ, 0, 0 ;  /* 0x00000000ff057431 */ /* 0x000fe200000001ff */
[----:B------:R-:W-:Y:S01]  /*0730*/  MOV R11, RZ ;  /* 0x000000ff000b7202 */ /* 0x000fe20000000f00 */
[----:B------:R-:W-:Y:S01]  /*0740*/  @!P3 FMUL R11, R26, R29 ;  /* 0x0000001d1a0bb220 */ /* 0x000fe20000400000 */
[----:B-1----:R-:W-:Y:S01]  /*0750*/  @!P0 FMUL R5, R20, R23 ;  /* 0x0000001714058220 */ /* 0x002fe20000400000 */
[----:B------:R-:W-:Y:S02]  /*0760*/  HFMA2 R23, -RZ, RZ, 0, 0 ;  /* 0x00000000ff177431 */ /* 0x000fe400000001ff */
[----:B------:R-:W-:Y:S01]  /*0770*/  IMAD.MOV.U32 R29, RZ, RZ, RZ ;  /* 0x000000ffff1d7224 */ /* 0x000fe200078e00ff */
[----:B------:R-:W-:Y:S01]  /*0780*/  CS2R R20, SRZ ;  /* 0x0000000000147805 */ /* 0x000fe2000001ff00 */
[----:B------:R-:W-:-:S02]  /*0790*/  @!P3 HADD2.F32 R21, -RZ, R7.H0_H0 ;  /* 0x20000007ff15b230 */ /* 0x000fc40000004100 */
[----:B------:R-:W-:Y:S01]  /*07a0*/  @!P1 HADD2.F32 R23, -RZ, R6.H0_H0 ;  /* 0x20000006ff179230 */ /* 0x000fe20000004100 */
[----:B------:R-:W-:Y:S01]  /*07b0*/  CS2R R6, SRZ ;  /* 0x0000000000067805 */ /* 0x000fe2000001ff00 */
[----:B------:R-:W-:Y:S02]  /*07c0*/  @!P2 HADD2.F32 R22, -RZ, R24.H0_H0 ;  /* 0x20000018ff16a230 */ /* 0x000fe40000004100 */
[----:B------:R-:W-:Y:S01]  /*07d0*/  @!P2 HADD2.F32 R29, -RZ, R10.H0_H0 ;  /* 0x2000000aff1da230 */ /* 0x000fe20000004100 */
[----:B------:R-:W-:Y:S01]  /*07e0*/  MOV R10, RZ ;  /* 0x000000ff000a7202 */ /* 0x000fe20000000f00 */
[----:B------:R-:W-:Y:S02]  /*07f0*/  @!P3 HADD2.F32 R10, -RZ, R18.H0_H0 ;  /* 0x20000012ff0ab230 */ /* 0x000fe40000004100 */
[----:B------:R-:W-:Y:S02]  /*0800*/  @!P1 HADD2.F32 R7, -RZ, R16.H0_H0 ;  /* 0x20000010ff079230 */ /* 0x000fe40000004100 */
[----:B------:R-:W-:-:S02]  /*0810*/  @!P0 HADD2.F32 R20, -RZ, R17.H0_H0 ;  /* 0x20000011ff148230 */ /* 0x000fc40000004100 */
[----:B------:R-:W-:Y:S01]  /*0820*/  @!P0 HADD2.F32 R6, -RZ, R19.H0_H0 ;  /* 0x20000013ff068230 */ /* 0x000fe20000004100 */
[----:B------:R-:W-:Y:S06]  /*0830*/  BRA.U !UP1, `(.L_x_128) ;  /* 0x0000000509547547 */ /* 0x000fec000b800000 */
[----:B------:R-:W-:-:S13]  /*0840*/  ISETP.GE.AND P2, PT, R25, R4, PT ;  /* 0x000000041900720c */ /* 0x000fda0003f46270 */
[----:B------:R-:W0:Y:S08]  /*0850*/  @!P2 LDC R24, c[0x0][0xf1c] ;  /* 0x0003c700ff18ab82 */ /* 0x000e300000000800 */
[----:B------:R-:W1:Y:S01]  /*0860*/  @!P2 LDC.64 R16, c[0x0][0xf20] ;  /* 0x0003c800ff10ab82 */ /* 0x000e620000000a00 */
[----:B0-----:R-:W-:Y:S01]  /*0870*/  @!P2 FFMA R27, R22, R24, R27 ;  /* 0x00000018161ba223 */ /* 0x001fe2000000001b */
[----:B-1----:R-:W-:-:S04]  /*0880*/  @!P2 FADD R18, -R17, 1 ;  /* 0x3f8000001112a421 */ /* 0x002fc80000000100 */
[----:B------:R-:W-:-:S04]  /*0890*/  @!P2 FMUL R18, R27, R18 ;  /* 0x000000121b12a220 */ /* 0x000fc80000400000 */
[----:B------:R-:W-:Y:S01]  /*08a0*/  @!P2 FFMA R26, R29, R16, R18 ;  /* 0x000000101d1aa223 */ /* 0x000fe20000000012 */
[----:B------:R-:W-:-:S05]  /*08b0*/  @!P2 IMAD.WIDE R18, R25, 0x2, R14 ;  /* 0x000000021912a825 */ /* 0x000fca00078e020e */
[----:B------:R-:W2:Y:S01]  /*08c0*/  @!P2 LDG.E.U16 R17, desc[UR8][R18.64] ;  /* 0x000000081211a981 */ /* 0x000ea2000c1e1500 */
[----:B------:R-:W-:Y:S01]  /*08d0*/  PLOP3.LUT P4, PT, PT, PT, UP0, 0x80, 0x8 ;  /* 0x000000000008781c */ /* 0x000fe20003f8f008 */
[----:B------:R-:W-:Y:S01]  /*08e0*/  @!P2 FFMA R27, R26, R16, R27 ;  /* 0x000000101a1ba223 */ /* 0x000fe2000000001b */
[----:B------:R-:W-:Y:S01]  /*08f0*/  PLOP3.LUT P3, PT, PT, PT, PT, 0x8, 0x80 ;  /* 0x000000000080781c */ /* 0x000fe20003f6e170 */
[----:B------:R-:W0:Y:S01]  /*0900*/  @!P2 LDC R16, c[0x0][0xf28] ;  /* 0x0003ca00ff10ab82 */ /* 0x000e220000000800 */
[----:B------:R-:W-:Y:S02]  /*0910*/  @!P2 PLOP3.LUT P3, PT, P4, PT, PT, 0x80, 0x8 ;  /* 0x000000000008a81c */ /* 0x000fe4000276f070 */
[----:B------:R-:W-:-:S11]  /*0920*/  MOV R29, UR12 ;  /* 0x0000000c001d7c02 */ /* 0x000fd60008000f00 */
[----:B------:R-:W-:Y:S02]  /*0930*/  @P3 FFMA R27, R22, R24, R27 ;  /* 0x00000018161b3223 */ /* 0x000fe4000000001b */
[----:B------:R-:W1:Y:S02]  /*0940*/  S2R R22, SR_TID.X ;  /* 0x0000000000167919 */ /* 0x000e640000002100 */
[----:B0-----:R-:W-:Y:S01]  /*0950*/  @!P2 FMUL R27, R27, -R16 ;  /* 0x800000101b1ba220 */ /* 0x001fe20000400000 */
[----:B------:R-:W-:-:S04]  /*0960*/  @!P2 F2FP.F16.F32.PACK_AB R16, RZ, R26 ;  /* 0x0000001aff10a23e */ /* 0x000fc800000000ff */
[----:B------:R-:W-:Y:S02]  /*0970*/  @!P2 F2FP.F16.F32.PACK_AB R27, RZ, R27 ;  /* 0x0000001bff1ba23e */ /* 0x000fe400000000ff */
[----:B-1----:R-:W-:-:S04]  /*0980*/  IADD3 R29, PT, PT, R29, UR4, R22 ;  /* 0x000000041d1d7c10 */ /* 0x002fc8000fffe016 */
[----:B------:R-:W-:Y:S01]  /*0990*/  ISETP.GE.AND P3, PT, R29, R4, PT ;  /* 0x000000041d00720c */ /* 0x000fe20003f66270 */
[----:B--2---:R-:W-:-:S05]  /*09a0*/  @!P2 HADD2 R17, R17.H0_H0, R27.H0_H0 ;  /* 0x2000001b1111a230 */ /* 0x004fca0000000800 */
[----:B------:R-:W-:-:S05]  /*09b0*/  PRMT R27, R17, 0x7610, R27 ;  /* 0x00007610111b7816 */ /* 0x000fca000000001b */
[----:B------:R0:W-:Y:S02]  /*09c0*/  @!P2 STG.E.U16 desc[UR8][R18.64], R27 ;  /* 0x0000001b1200a986 */ /* 0x0001e4000c101508 */
[----:B0-----:R-:W-:Y:S01]  /*09d0*/  @!P2 IMAD.WIDE R26, R25, 0x2, R12 ;  /* 0x00000002191aa825 */ /* 0x001fe200078e020c */
[----:B------:R-:W0:Y:S03]  /*09e0*/  @!P3 LDC R19, c[0x0][0xf1c] ;  /* 0x0003c700ff13bb82 */ /* 0x000e260000000800 */
[----:B------:R-:W-:Y:S01]  /*09f0*/  @!P3 IMAD.WIDE R24, R29, 0x2, R14 ;  /* 0x000000021d18b825 */ /* 0x000fe200078e020e */
[----:B------:R1:W-:Y:S04]  /*0a00*/  @!P2 STG.E.U16 desc[UR8][R26.64], R16 ;  /* 0x000000101a00a986 */ /* 0x0003e8000c101508 */
[----:B------:R-:W2:Y:S01]  /*0a10*/  @!P3 LDG.E.U16 R28, desc[UR8][R24.64] ;  /* 0x00000008181cb981 */ /* 0x000ea2000c1e1500 */
[----:B------:R-:W3:Y:S01]  /*0a20*/  @!P3 LDC R18, c[0x0][0xf28] ;  /* 0x0003ca00ff12bb82 */ /* 0x000ee20000000800 */
[----:B------:R-:W-:Y:S01]  /*0a30*/  PLOP3.LUT P4, PT, PT, PT, UP0, 0x80, 0x8 ;  /* 0x000000000008781c */ /* 0x000fe20003f8f008 */
[----:B------:R-:W-:Y:S01]  /*0a40*/  BSSY.RECONVERGENT B1, `(.L_x_129) ;  /* 0x0000023000017945 */ /* 0x000fe20003800200 */
[----:B------:R-:W-:-:S02]  /*0a50*/  PLOP3.LUT P2, PT, PT, PT, PT, 0x8, 0x80 ;  /* 0x000000000080781c */ /* 0x000fc40003f4e170 */
[----:B------:R-:W-:-:S03]  /*0a60*/  @!P3 PLOP3.LUT P2, PT, P4, PT, PT, 0x80, 0x8 ;  /* 0x000000000008b81c */ /* 0x000fc6000274f070 */
[----:B-1----:R-:W1:Y:S01]  /*0a70*/  @!P3 LDC.64 R16, c[0x0][0xf20] ;  /* 0x0003c800ff10bb82 */ /* 0x002e620000000a00 */
[----:B0-----:R-:W-:Y:S01]  /*0a80*/  @!P3 FFMA R11, R10, R19, R11 ;  /* 0x000000130a0bb223 */ /* 0x001fe2000000000b */
[----:B-1----:R-:W-:-:S04]  /*0a90*/  @!P3 FADD R17, -R17, 1 ;  /* 0x3f8000001111b421 */ /* 0x002fc80000000100 */
[----:B------:R-:W-:-:S04]  /*0aa0*/  @!P3 FMUL R17, R17, R11 ;  /* 0x0000000b1111b220 */ /* 0x000fc80000400000 */
[----:B------:R-:W-:-:S04]  /*0ab0*/  @!P3 FFMA R21, R21, R16, R17 ;  /* 0x000000101515b223 */ /* 0x000fc80000000011 */
[----:B------:R-:W-:Y:S01]  /*0ac0*/  @!P3 FFMA R11, R21, R16, R11 ;  /* 0x00000010150bb223 */ /* 0x000fe2000000000b */
[----:B------:R-:W-:Y:S01]  /*0ad0*/  @!P3 F2FP.F16.F32.PACK_AB R21, RZ, R21 ;  /* 0x00000015ff15b23e */ /* 0x000fe200000000ff */
[----:B------:R-:W0:Y:S02]  /*0ae0*/  LDC R16, c[0x0][0xf24] ;  /* 0x0003c900ff107b82 */ /* 0x000e240000000800 */
[----:B------:R-:W-:-:S04]  /*0af0*/  @P2 FFMA R11, R10, R19, R11 ;  /* 0x000000130a0b2223 */ /* 0x000fc8000000000b */
[----:B---3--:R-:W-:-:S05]  /*0b00*/  @!P3 FMUL R11, R11, -R18 ;  /* 0x800000120b0bb220 */ /* 0x008fca0000400000 */
[----:B------:R-:W-:Y:S01]  /*0b10*/  @!P3 F2FP.F16.F32.PACK_AB R11, RZ, R11 ;  /* 0x0000000bff0bb23e */ /* 0x000fe200000000ff */
[----:B0-----:R-:W-:-:S04]  /*0b20*/  FADD R16, -R16, 1 ;  /* 0x3f80000010107421 */ /* 0x001fc80000000100 */
[----:B--2---:R-:W-:Y:S02]  /*0b30*/  @!P3 HADD2 R28, R28.H0_H0, R11.H0_H0 ;  /* 0x2000000b1c1cb230 */ /* 0x004fe40000000800 */
[----:B------:R-:W-:-:S03]  /*0b40*/  @!P3 IMAD.WIDE R10, R29, 0x2, R12 ;  /* 0x000000021d0ab825 */ /* 0x000fc600078e020c */
[----:B------:R0:W-:Y:S04]  /*0b50*/  @!P3 STG.E.U16 desc[UR8][R24.64], R28 ;  /* 0x0000001c1800b986 */ /* 0x0001e8000c101508 */
[----:B------:R0:W-:Y:S01]  /*0b60*/  @!P3 STG.E.U16 desc[UR8][R10.64], R21 ;  /* 0x000000150a00b986 */ /* 0x0001e2000c101508 */
[----:B------:R-:W-:Y:S05]  /*0b70*/  @P1 BRA `(.L_x_130) ;  /* 0x00000000003c1947 */ /* 0x000fea0003800000 */
[----:B0-----:R-:W-:-:S05]  /*0b80*/  IMAD.WIDE R10, R9, 0x2, R14 ;  /* 0x00000002090a7825 */ /* 0x001fca00078e020e */
[----:B------:R-:W2:Y:S01]  /*0b90*/  LDG.E.U16 R24, desc[UR8][R10.64] ;  /* 0x000000080a187981 */ /* 0x000ea2000c1e1500 */
[----:B------:R-:W-:Y:S01]  /*0ba0*/  FFMA R17, R23, UR5, R8 ;  /* 0x0000000517117c23 */ /* 0x000fe20008000008 */
[----:B------:R-:W-:-:S03]  /*0bb0*/  PLOP3.LUT P1, PT, PT, PT, UP0, 0x80, 0x8 ;  /* 0x000000000008781c */ /* 0x000fc60003f2f008 */
[----:B------:R-:W-:-:S04]  /*0bc0*/  FMUL R8, R16, R17 ;  /* 0x0000001110087220 */ /* 0x000fc80000400000 */
[----:B------:R-:W-:-:S04]  /*0bd0*/  FFMA R8, R7, UR6, R8 ;  /* 0x0000000607087c23 */ /* 0x000fc80008000008 */
[----:B------:R-:W-:-:S04]  /*0be0*/  FFMA R18, R8, UR6, R17 ;  /* 0x0000000608127c23 */ /* 0x000fc80008000011 */
[----:B------:R-:W-:-:S04]  /*0bf0*/  @P1 FFMA R18, R23, UR5, R18 ;  /* 0x0000000517121c23 */ /* 0x000fc80008000012 */
[----:B------:R-:W-:-:S05]  /*0c00*/  FMUL R7, R18, -UR7 ;  /* 0x8000000712077c20 */ /* 0x000fca0008400000 */
[----:B------:R-:W-:Y:S01]  /*0c10*/  F2FP.F16.F32.PACK_AB R7, R8, R7 ;  /* 0x000000070807723e */ /* 0x000fe200000000ff */
[----:B------:R-:W-:-:S04]  /*0c20*/  IMAD.WIDE R8, R9, 0x2, R12 ;  /* 0x0000000209087825 */ /* 0x000fc800078e020c */
[----:B--2---:R-:W-:Y:S01]  /*0c30*/  HADD2 R24, R24.H0_H0, R7.H0_H0 ;  /* 0x2000000718187230 */ /* 0x004fe20000000800 */
[----:B------:R-:W-:-:S04]  /*0c40*/  PRMT R7, R7, 0x7632, R7 ;  /* 0x0000763207077816 */ /* 0x000fc80000000007 */
[----:B------:R1:W-:Y:S04]  /*0c50*/  STG.E.U16 desc[UR8][R10.64], R24 ;  /* 0x000000180a007986 */ /* 0x0003e8000c101508 */
[----:B------:R1:W-:Y:S02]  /*0c60*/  STG.E.U16 desc[UR8][R8.64], R7 ;  /* 0x0000000708007986 */ /* 0x0003e4000c101508 */
.L_x_130:
[----:B------:R-:W-:Y:S05]  /*0c70*/  BSYNC.RECONVERGENT B1 ;  /* 0x0000000000017941 */ /* 0x000fea0003800200 */
.L_x_129:
[----:B------:R-:W-:Y:S05]  /*0c80*/  @P0 BRA `(.L_x_131) ;  /* 0x00000008007c0947 */ /* 0x000fea0003800000 */
[----:B-1----:R-:W-:-:S05]  /*0c90*/  IMAD.WIDE R8, R3, 0x2, R14 ;  /* 0x0000000203087825 */ /* 0x002fca00078e020e */
[----:B0-----:R-:W2:Y:S01]  /*0ca0*/  LDG.E.U16 R10, desc[UR8][R8.64] ;  /* 0x00000008080a7981 */ /* 0x001ea2000c1e1500 */
        /* <DEDUP_REMOVED lines=8> */
[----:B------:R-:W-:-:S03]  /*0d30*/  IMAD.WIDE R6, R3, 0x2, R12 ;  /* 0x0000000203067825 */ /* 0x000fc600078e020c */
[----:B------:R-:W-:Y:S01]  /*0d40*/  PRMT R3, R5, 0x7632, R3 ;  /* 0x0000763205037816 */ /* 0x000fe20000000003 */
[----:B--2---:R-:W-:-:S05]  /*0d50*/  HADD2 R10, R10.H0_H0, R5.H0_H0 ;  /* 0x200000050a0a7230 */ /* 0x004fca0000000800 */
[----:B------:R2:W-:Y:S04]  /*0d60*/  STG.E.U16 desc[UR8][R8.64], R10 ;  /* 0x0000000a08007986 */ /* 0x0005e8000c101508 */
[----:B------:R2:W-:Y:S01]  /*0d70*/  STG.E.U16 desc[UR8][R6.64], R3 ;  /* 0x0000000306007986 */ /* 0x0005e2000c101508 */
[----:B------:R-:W-:Y:S05]  /*0d80*/  BRA `(.L_x_131) ;  /* 0x00000008003c7947 */ /* 0x000fea0003800000 */
.L_x_128:
[----:B------:R-:W-:Y:S05]  /*0d90*/  BRA.U !UP0, `(.L_x_132) ;  /* 0x0000000508287547 */ /* 0x000fea000b800000 */
[----:B------:R-:W-:-:S13]  /*0da0*/  ISETP.GE.AND P3, PT, R25, R4, PT ;  /* 0x000000041900720c */ /* 0x000fda0003f66270 */
[----:B------:R-:W-:Y:S01]  /*0db0*/  @!P3 IMAD.WIDE R16, R25, 0x2, R14 ;  /* 0x000000021910b825 */ /* 0x000fe200078e020e */
[----:B------:R-:W0:Y:S04]  /*0dc0*/  @!P3 LDC.64 R18, c[0x0][0xf20] ;  /* 0x0003c800ff12bb82 */ /* 0x000e280000000a00 */
[----:B------:R-:W2:Y:S01]  /*0dd0*/  @!P3 LDG.E.U16 R24, desc[UR8][R16.64] ;  /* 0x000000081018b981 */ /* 0x000ea2000c1e1500 */
[----:B0-----:R-:W-:-:S04]  /*0de0*/  @!P3 FADD R26, -R19, 1 ;  /* 0x3f800000131ab421 */ /* 0x001fc80000000100 */
[----:B------:R-:W-:-:S04]  /*0df0*/  @!P3 FMUL R26, R26, R27 ;  /* 0x0000001b1a1ab220 */ /* 0x000fc80000400000 */
[----:B------:R-:W-:Y:S01]  /*0e00*/  @!P3 FFMA R26, R29, R18, R26 ;  /* 0x000000121d1ab223 */ /* 0x000fe2000000001a */
[----:B------:R-:W-:-:S03]  /*0e10*/  IMAD.U32 R29, RZ, RZ, UR12 ;  /* 0x0000000cff1d7e24 */ /* 0x000fc6000f8e00ff */
[----:B------:R-:W-:Y:S02]  /*0e20*/  @!P3 FFMA R27, R26, R18, R27 ;  /* 0x000000121a1bb223 */ /* 0x000fe4000000001b */
[----:B------:R-:W0:Y:S02]  /*0e30*/  @!P3 LDC R18, c[0x0][0xf1c] ;  /* 0x0003c700ff12bb82 */ /* 0x000e240000000800 */
[----:B0-----:R-:W-:Y:S02]  /*0e40*/  @!P3 FFMA R27, R22, R18, R27 ;  /* 0x00000012161bb223 */ /* 0x001fe4000000001b */
[----:B------:R-:W0:Y:S04]  /*0e50*/  S2R R22, SR_TID.X ;  /* 0x0000000000167919 */ /* 0x000e280000002100 */
[----:B------:R-:W1:Y:S02]  /*0e60*/  @!P3 LDC R18, c[0x0][0xf28] ;  /* 0x0003ca00ff12bb82 */ /* 0x000e640000000800 */
[----:B-1----:R-:W-:Y:S01]  /*0e70*/  @!P3 FMUL R27, R27, -R18 ;  /* 0x800000121b1bb220 */ /* 0x002fe20000400000 */
[----:B------:R-:W-:-:S04]  /*0e80*/  @!P3 F2FP.F16.F32.PACK_AB R18, RZ, R26 ;  /* 0x0000001aff12b23e */ /* 0x000fc800000000ff */
[----:B------:R-:W-:Y:S02]  /*0e90*/  @!P3 F2FP.F16.F32.PACK_AB R27, RZ, R27 ;  /* 0x0000001bff1bb23e */ /* 0x000fe400000000ff */
[----:B0-----:R-:W-:-:S04]  /*0ea0*/  IADD3 R29, PT, PT, R29, UR4, R22 ;  /* 0x000000041d1d7c10 */ /* 0x001fc8000fffe016 */
[----:B------:R-:W-:Y:S01]  /*0eb0*/  ISETP.GE.AND P2, PT, R29, R4, PT ;  /* 0x000000041d00720c */ /* 0x000fe20003f46270 */
[----:B--2---:R-:W-:-:S05]  /*0ec0*/  @!P3 HADD2 R24, R24.H0_H0, R27.H0_H0 ;  /* 0x2000001b1818b230 */ /* 0x004fca0000000800 */
[----:B------:R-:W-:-:S05]  /*0ed0*/  PRMT R27, R24, 0x7610, R27 ;  /* 0x00007610181b7816 */ /* 0x000fca000000001b */
[----:B------:R0:W-:Y:S02]  /*0ee0*/  @!P3 STG.E.U16 desc[UR8][R16.64], R27 ;  /* 0x0000001b1000b986 */ /* 0x0001e4000c101508 */
[----:B0-----:R-:W-:Y:S01]  /*0ef0*/  @!P3 IMAD.WIDE R26, R25, 0x2, R12 ;  /* 0x00000002191ab825 */ /* 0x001fe200078e020c */
[----:B------:R-:W-:Y:S01]  /*0f00*/  PRMT R17, R18, 0x7610, R17 ;  /* 0x0000761012117816 */ /* 0x000fe20000000011 */
[----:B------:R-:W0:Y:S02]  /*0f10*/  @!P2 LDC R16, c[0x0][0xf28] ;  /* 0x0003ca00ff10ab82 */ /* 0x000e240000000800 */
[----:B------:R-:W-:Y:S02]  /*0f20*/  @!P2 IMAD.WIDE R24, R29, 0x2, R14 ;  /* 0x000000021d18a825 */ /* 0x000fe400078e020e */
[----:B------:R1:W-:Y:S04]  /*0f30*/  @!P3 STG.E.U16 desc[UR8][R26.64], R17 ;  /* 0x000000111a00b986 */ /* 0x0003e8000c101508 */
[----:B------:R-:W2:Y:S01]  /*0f40*/  @!P2 LDG.E.U16 R28, desc[UR8][R24.64] ;  /* 0x00000008181ca981 */ /* 0x000ea2000c1e1500 */
[----:B------:R-:W3:Y:S01]  /*0f50*/  @!P2 LDC.64 R18, c[0x0][0xf20] ;  /* 0x0003c800ff12ab82 */ /* 0x000ee20000000a00 */
[----:B------:R-:W-:Y:S01]  /*0f60*/  BSSY.RECONVERGENT B1, `(.L_x_133) ;  /* 0x000001e000017945 */ /* 0x000fe20003800200 */
[----:B---3--:R-:W-:-:S04]  /*0f70*/  @!P2 FADD R19, -R19, 1 ;  /* 0x3f8000001313a421 */ /* 0x008fc80000000100 */
[----:B------:R-:W-:-:S04]  /*0f80*/  @!P2 FMUL R19, R19, R11 ;  /* 0x0000000b1313a220 */ /* 0x000fc80000400000 */
[-C--:B------:R-:W-:Y:S02]  /*0f90*/  @!P2 FFMA R21, R21, R18.reuse, R19 ;  /* 0x000000121515a223 */ /* 0x080fe40000000013 */
[----:B------:R-:W3:Y:S02]  /*0fa0*/  @!P2 LDC R19, c[0x0][0xf1c] ;  /* 0x0003c700ff13ab82 */ /* 0x000ee40000000800 */
[----:B------:R-:W-:Y:S01]  /*0fb0*/  @!P2 FFMA R11, R21, R18, R11 ;  /* 0x00000012150ba223 */ /* 0x000fe2000000000b */
[----:B------:R-:W-:-:S03]  /*0fc0*/  @!P2 F2FP.F16.F32.PACK_AB R21, RZ, R21 ;  /* 0x00000015ff15a23e */ /* 0x000fc600000000ff */
[----:B---3--:R-:W-:-:S04]  /*0fd0*/  @!P2 FFMA R11, R10, R19, R11 ;  /* 0x000000130a0ba223 */ /* 0x008fc8000000000b */
[----:B0-----:R-:W-:Y:S02]  /*0fe0*/  @!P2 FMUL R11, R11, -R16 ;  /* 0x800000100b0ba220 */ /* 0x001fe40000400000 */
[----:B------:R-:W0:Y:S03]  /*0ff0*/  LDC R16, c[0x0][0xf24] ;  /* 0x0003c900ff107b82 */ /* 0x000e260000000800 */
[----:B------:R-:W-:Y:S01]  /*1000*/  @!P2 F2FP.F16.F32.PACK_AB R11, RZ, R11 ;  /* 0x0000000bff0ba23e */ /* 0x000fe200000000ff */
[----:B0-----:R-:W-:-:S04]  /*1010*/  FADD R16, -R16, 1 ;  /* 0x3f80000010107421 */ /* 0x001fc80000000100 */
[----:B--2---:R-:W-:Y:S02]  /*1020*/  @!P2 HADD2 R28, R28.H0_H0, R11.H0_H0 ;  /* 0x2000000b1c1ca230 */ /* 0x004fe40000000800 */
[----:B------:R-:W-:-:S03]  /*1030*/  @!P2 IMAD.WIDE R10, R29, 0x2, R12 ;  /* 0x000000021d0aa825 */ /* 0x000fc600078e020c */
[----:B------:R1:W-:Y:S04]  /*1040*/  @!P2 STG.E.U16 desc[UR8][R24.64], R28 ;  /* 0x0000001c1800a986 */ /* 0x0003e8000c101508 */
[----:B------:R1:W-:Y:S01]  /*1050*/  @!P2 STG.E.U16 desc[UR8][R10.64], R21 ;  /* 0x000000150a00a986 */ /* 0x0003e2000c101508 */
[----:B------:R-:W-:Y:S05]  /*1060*/  @P1 BRA `(.L_x_134) ;  /* 0x0000000000341947 */ /* 0x000fea0003800000 */
[----:B-1----:R-:W-:-:S05]  /*1070*/  IMAD.WIDE R10, R9, 0x2, R14 ;  /* 0x00000002090a7825 */ /* 0x002fca00078e020e */
[----:B------:R-:W2:Y:S01]  /*1080*/  LDG.E.U16 R24, desc[UR8][R10.64] ;  /* 0x000000080a187981 */ /* 0x000ea2000c1e1500 */
[----:B------:R-:W-:-:S04]  /*1090*/  FMUL R18, R16, R8 ;  /* 0x0000000810127220 */ /* 0x000fc80000400000 */
[----:B------:R-:W-:-:S04]  /*10a0*/  FFMA R7, R7, UR6, R18 ;  /* 0x0000000607077c23 */ /* 0x000fc80008000012 */
[----:B------:R-:W-:-:S04]  /*10b0*/  FFMA R8, R7, UR6, R8 ;  /* 0x0000000607087c23 */ /* 0x000fc80008000008 */
[----:B------:R-:W-:-:S04]  /*10c0*/  FFMA R8, R23, UR5, R8 ;  /* 0x0000000517087c23 */ /* 0x000fc80008000008 */
[----:B------:R-:W-:-:S05]  /*10d0*/  FMUL R8, R8, -UR7 ;  /* 0x8000000708087c20 */ /* 0x000fca0008400000 */
[----:B------:R-:W-:Y:S01]  /*10e0*/  F2FP.F16.F32.PACK_AB R7, R7, R8 ;  /* 0x000000080707723e */ /* 0x000fe200000000ff */
[----:B------:R-:W-:-:S04]  /*10f0*/  IMAD.WIDE R8, R9, 0x2, R12 ;  /* 0x0000000209087825 */ /* 0x000fc800078e020c */
[----:B--2---:R-:W-:Y:S01]  /*1100*/  HADD2 R24, R24.H0_H0, R7.H0_H0 ;  /* 0x2000000718187230 */ /* 0x004fe20000000800 */
[----:B------:R-:W-:-:S04]  /*1110*/  PRMT R7, R7, 0x7632, R7 ;  /* 0x0000763207077816 */ /* 0x000fc80000000007 */
[----:B------:R0:W-:Y:S04]  /*1120*/  STG.E.U16 desc[UR8][R10.64], R24 ;  /* 0x000000180a007986 */ /* 0x0001e8000c101508 */
[----:B------:R0:W-:Y:S02]  /*1130*/  STG.E.U16 desc[UR8][R8.64], R7 ;  /* 0x0000000708007986 */ /* 0x0001e4000c101508 */
.L_x_134:
[----:B------:R-:W-:Y:S05]  /*1140*/  BSYNC.RECONVERGENT B1 ;  /* 0x0000000000017941 */ /* 0x000fea0003800200 */
.L_x_133:
[----:B------:R-:W-:Y:S05]  /*1150*/  @P0 BRA `(.L_x_131) ;  /* 0x0000000400480947 */ /* 0x000fea0003800000 */
[----:B0-----:R-:W-:-:S05]  /*1160*/  IMAD.WIDE R8, R3, 0x2, R14 ;  /* 0x0000000203087825 */ /* 0x001fca00078e020e */
[----:B-1----:R-:W2:Y:S01]  /*1170*/  LDG.E.U16 R10, desc[UR8][R8.64] ;  /* 0x00000008080a7981 */ /* 0x002ea2000c1e1500 */
[----:B------:R-:W-:-:S04]  /*1180*/  FMUL R7, R16, R5 ;  /* 0x0000000510077220 */ /* 0x000fc80000400000 */
[----:B------:R-:W-:-:S04]  /*1190*/  FFMA R6, R6, UR6, R7 ;  /* 0x0000000606067c23 */ /* 0x000fc80008000007 */
[----:B------:R-:W-:-:S04]  /*11a0*/  FFMA R5, R6, UR6, R5 ;  /* 0x0000000606057c23 */ /* 0x000fc80008000005 */
[----:B------:R-:W-:-:S04]  /*11b0*/  FFMA R5, R20, UR5, R5 ;  /* 0x0000000514057c23 */ /* 0x000fc80008000005 */
        /* <DEDUP_REMOVED lines=8> */
.L_x_132:
[----:B------:R-:W-:-:S13]  /*1240*/  ISETP.GE.AND P2, PT, R25, R4, PT ;  /* 0x000000041900720c */ /* 0x000fda0003f46270 */
[----:B------:R-:W-:Y:S01]  /*1250*/  @!P2 IMAD.WIDE R18, R25, 0x2, R14 ;  /* 0x000000021912a825 */ /* 0x000fe200078e020e */
[----:B------:R-:W0:Y:S04]  /*1260*/  @!P2 LDC.64 R16, c[0x0][0xf20] ;  /* 0x0003c800ff10ab82 */ /* 0x000e280000000a00 */
[----:B------:R-:W2:Y:S04]  /*1270*/  @!P2 LDG.E.U16 R23, desc[UR8][R18.64] ;  /* 0x000000081217a981 */ /* 0x000ea8000c1e1500 */
[----:B------:R-:W1:Y:S01]  /*1280*/  @!P2 LDC R22, c[0x0][0xf28] ;  /* 0x0003ca00ff16ab82 */ /* 0x000e620000000800 */
[----:B0-----:R-:W-:-:S04]  /*1290*/  @!P2 FADD R10, -R17, 1 ;  /* 0x3f800000110aa421 */ /* 0x001fc80000000100 */
[----:B------:R-:W-:-:S04]  /*12a0*/  @!P2 FMUL R10, R10, R27 ;  /* 0x0000001b0a0aa220 */ /* 0x000fc80000400000 */
[----:B------:R-:W-:-:S04]  /*12b0*/  @!P2 FFMA R20, R29, R16, R10 ;  /* 0x000000101d14a223 */ /* 0x000fc8000000000a */
[----:B------:R-:W-:Y:S01]  /*12c0*/  @!P2 FFMA R10, R20, R16, R27 ;  /* 0x00000010140aa223 */ /* 0x000fe2000000001b */
[C---:B------:R-:W-:Y:S01]  /*12d0*/  IADD3 R27, PT, PT, R25.reuse, UR12, RZ ;  /* 0x0000000c191b7c10 */ /* 0x040fe2000fffe0ff */
[----:B------:R-:W-:Y:S01]  /*12e0*/  @!P2 IMAD.WIDE R24, R25, 0x2, R12 ;  /* 0x000000021918a825 */ /* 0x000fe200078e020c */
[----:B------:R-:W-:-:S03]  /*12f0*/  @!P2 F2FP.F16.F32.PACK_AB R20, RZ, R20 ;  /* 0x00000014ff14a23e */ /* 0x000fc600000000ff */
[----:B-1----:R-:W-:Y:S01]  /*1300*/  @!P2 FMUL R10, R10, -R22 ;  /* 0x800000160a0aa220 */ /* 0x002fe20000400000 */
[----:B------:R-:W-:-:S04]  /*1310*/  ISETP.GE.AND P3, PT, R27, R4, PT ;  /* 0x000000041b00720c */ /* 0x000fc80003f66270 */
[----:B------:R-:W-:-:S09]  /*1320*/  @!P2 F2FP.F16.F32.PACK_AB R10, RZ, R10 ;  /* 0x0000000aff0aa23e */ /* 0x000fd200000000ff */
[----:B------:R-:W0:Y:S08]  /*1330*/  @!P3 LDC.64 R16, c[0x0][0xf20] ;  /* 0x0003c800ff10bb82 */ /* 0x000e300000000a00 */
[----:B------:R-:W1:Y:S01]  /*1340*/  @!P3 LDC R26, c[0x0][0xf28] ;  /* 0x0003ca00ff1abb82 */ /* 0x000e620000000800 */
[----:B--2---:R-:W-:Y:S02]  /*1350*/  @!P2 HADD2 R10, R23.H0_H0, R10.H0_H0 ;  /* 0x2000000a170aa230 */ /* 0x004fe40000000800 */
[----:B------:R-:W-:-:S03]  /*1360*/  @!P3 IMAD.WIDE R22, R27, 0x2, R14 ;  /* 0x000000021b16b825 */ /* 0x000fc600078e020e */
[----:B------:R-:W-:-:S05]  /*1370*/  PRMT R28, R10, 0x7610, R28 ;  /* 0x000076100a1c7816 */ /* 0x000fca000000001c */
[----:B------:R2:W-:Y:S04]  /*1380*/  @!P2 STG.E.U16 desc[UR8][R18.64], R28 ;  /* 0x0000001c1200a986 */ /* 0x0005e8000c101508 */
[----:B------:R3:W-:Y:S04]  /*1390*/  @!P2 STG.E.U16 desc[UR8][R24.64], R20 ;  /* 0x000000141800a986 */ /* 0x0007e8000c101508 */
[----:B------:R-:W4:Y:S01]  /*13a0*/  @!P3 LDG.E.U16 R29, desc[UR8][R22.64] ;  /* 0x00000008161db981 */ /* 0x000f22000c1e1500 */
[----:B0-----:R-:W-:Y:S01]  /*13b0*/  @!P3 FADD R10, -R17, 1 ;  /* 0x3f800000110ab421 */ /* 0x001fe20000000100 */
[----:B--2---:R-:W0:Y:S03]  /*13c0*/  LDC R18, c[0x0][0xf24] ;  /* 0x0003c900ff127b82 */ /* 0x004e260000000800 */
[----:B------:R-:W-:-:S04]  /*13d0*/  @!P3 FMUL R10, R10, R11 ;  /* 0x0000000b0a0ab220 */ /* 0x000fc80000400000 */
[-C--:B---3--:R-:W-:Y:S01]  /*13e0*/  @!P3 FFMA R20, R21, R16.reuse, R10 ;  /* 0x000000101514b223 */ /* 0x088fe2000000000a */
[----:B------:R-:W2:Y:S03]  /*13f0*/  @!P1 LDC R19, c[0x0][0xf20] ;  /* 0x0003c800ff139b82 */ /* 0x000ea60000000800 */
[----:B------:R-:W-:Y:S01]  /*1400*/  @!P3 FFMA R10, R20, R16, R11 ;  /* 0x00000010140ab223 */ /* 0x000fe2000000000b */
[----:B------:R-:W-:Y:S01]  /*1410*/  @!P3 F2FP.F16.F32.PACK_AB R20, RZ, R20 ;  /* 0x00000014ff14b23e */ /* 0x000fe200000000ff */
[----:B------:R-:W-:-:S04]  /*1420*/  @!P3 IMAD.WIDE R16, R27, 0x2, R12 ;  /* 0x000000021b10b825 */ /* 0x000fc800078e020c */
[----:B-1----:R-:W-:Y:S01]  /*1430*/  @!P3 FMUL R10, R10, -R26 ;  /* 0x8000001a0a0ab220 */ /* 0x002fe20000400000 */
[----:B------:R-:W-:Y:S01]  /*1440*/  PRMT R27, R20, 0x7610, R27 ;  /* 0x00007610141b7816 */ /* 0x000fe2000000001b */
[----:B------:R-:W1:Y:S03]  /*1450*/  @!P1 LDC R26, c[0x0][0xf28] ;  /* 0x0003ca00ff1a9b82 */ /* 0x000e660000000800 */
[----:B------:R-:W-:-:S05]  /*1460*/  @!P3 F2FP.F16.F32.PACK_AB R10, RZ, R10 ;  /* 0x0000000aff0ab23e */ /* 0x000fca00000000ff */
[----:B----4-:R-:W-:-:S05]  /*1470*/  @!P3 HADD2 R10, R29.H0_H0, R10.H0_H0 ;  /* 0x2000000a1d0ab230 */ /* 0x010fca0000000800 */
[----:B------:R-:W-:Y:S01]  /*1480*/  PRMT R25, R10, 0x7610, R25 ;  /* 0x000076100a197816 */ /* 0x000fe20000000019 */
[----:B------:R-:W-:-:S04]  /*1490*/  @!P1 IMAD.WIDE R10, R9, 0x2, R14 ;  /* 0x00000002090a9825 */ /* 0x000fc800078e020e */
[----:B------:R3:W-:Y:S04]  /*14a0*/  @!P3 STG.E.U16 desc[UR8][R22.64], R25 ;  /* 0x000000191600b986 */ /* 0x0007e8000c101508 */
[----:B------:R4:W-:Y:S04]  /*14b0*/  @!P3 STG.E.U16 desc[UR8][R16.64], R27 ;  /* 0x0000001b1000b986 */ /* 0x0009e8000c101508 */
[----:B------:R-:W5:Y:S01]  /*14c0*/  @!P1 LDG.E.U16 R20, desc[UR8][R10.64] ;  /* 0x000000080a149981 */ /* 0x000f62000c1e1500 */
[----:B0-----:R-:W-:Y:S01]  /*14d0*/  FADD R18, -R18, 1 ;  /* 0x3f80000012127421 */ /* 0x001fe20000000100 */
[----:B---3--:R-:W0:Y:S03]  /*14e0*/  @!P0 LDC R22, c[0x0][0xf20] ;  /* 0x0003c800ff168b82 */ /* 0x008e260000000800 */
[----:B------:R-:W-:Y:S01]  /*14f0*/  @!P1 FMUL R24, R18, R8 ;  /* 0x0000000812189220 */ /* 0x000fe20000400000 */
[----:B----4-:R-:W-:-:S04]  /*1500*/  @!P1 IMAD.WIDE R16, R9, 0x2, R12 ;  /* 0x0000000209109825 */ /* 0x010fc800078e020c */
[-C--:B--2---:R-:W-:Y:S02]  /*1510*/  @!P1 FFMA R21, R7, R19.reuse, R24 ;  /* 0x0000001307159223 */ /* 0x084fe40000000018 */
[----:B------:R-:W2:Y:S02]  /*1520*/  @!P0 LDC R24, c[0x0][0xf28] ;  /* 0x0003ca00ff188b82 */ /* 0x000ea40000000800 */
[----:B------:R-:W-:Y:S01]  /*1530*/  @!P1 FFMA R7, R21, R19, R8 ;  /* 0x0000001315079223 */ /* 0x000fe20000000008 */
[----:B------:R-:W-:Y:S01]  /*1540*/  @!P1 F2FP.F16.F32.PACK_AB R21, RZ, R21 ;  /* 0x00000015ff15923e */ /* 0x000fe200000000ff */
[----:B------:R-:W-:-:S04]  /*1550*/  @!P0 IMAD.WIDE R8, R3, 0x2, R14 ;  /* 0x0000000203088825 */ /* 0x000fc800078e020e */
[----:B-1----:R-:W-:-:S05]  /*1560*/  @!P1 FMUL R7, R7, -R26 ;  /* 0x8000001a07079220 */ /* 0x002fca0000400000 */
[----:B------:R-:W-:-:S05]  /*1570*/  @!P1 F2FP.F16.F32.PACK_AB R7, RZ, R7 ;  /* 0x00000007ff07923e */ /* 0x000fca00000000ff */
[----:B-----5:R-:W-:-:S05]  /*1580*/  @!P1 HADD2 R7, R20.H0_H0, R7.H0_H0 ;  /* 0x2000000714079230 */ /* 0x020fca0000000800 */
[----:B------:R-:W-:-:S05]  /*1590*/  PRMT R19, R7, 0x7610, R19 ;  /* 0x0000761007137816 */ /* 0x000fca0000000013 */
[----:B------:R1:W-:Y:S04]  /*15a0*/  @!P1 STG.E.U16 desc[UR8][R10.64], R19 ;  /* 0x000000130a009986 */ /* 0x0003e8000c101508 */
[----:B------:R3:W-:Y:S04]  /*15b0*/  @!P1 STG.E.U16 desc[UR8][R16.64], R21 ;  /* 0x0000001510009986 */ /* 0x0007e8000c101508 */
[----:B------:R-:W4:Y:S01]  /*15c0*/  @!P0 LDG.E.U16 R20, desc[UR8][R8.64] ;  /* 0x0000000808148981 */ /* 0x000f22000c1e1500 */
[----:B------:R-:W-:-:S04]  /*15d0*/  @!P0 FMUL R7, R18, R5 ;  /* 0x0000000512078220 */ /* 0x000fc80000400000 */
[----:B0-----:R-:W-:-:S04]  /*15e0*/  @!P0 FFMA R6, R6, R22, R7 ;  /* 0x0000001606068223 */ /* 0x001fc80000000007 */
[----:B------:R-:W-:Y:S01]  /*15f0*/  @!P0 FFMA R5, R6, R22, R5 ;  /* 0x0000001606058223 */ /* 0x000fe20000000005 */
[----:B-1----:R-:W-:Y:S01]  /*1600*/  @!P0 F2FP.F16.F32.PACK_AB R10, RZ, R6 ;  /* 0x00000006ff0a823e */ /* 0x002fe200000000ff */
[----:B------:R-:W-:Y:S01]  /*1610*/  @!P0 IMAD.WIDE R6, R3, 0x2, R12 ;  /* 0x0000000203068825 */ /* 0x000fe200078e020c */
[----:B------:R-:W0:Y:S03]  /*1620*/  S2R R22, SR_TID.X ;  /* 0x0000000000167919 */ /* 0x000e260000002100 */
[----:B--2---:R-:W-:-:S05]  /*1630*/  @!P0 FMUL R5, R5, -R24 ;  /* 0x8000001805058220 */ /* 0x004fca0000400000 */
[----:B------:R-:W-:-:S05]  /*1640*/  @!P0 F2FP.F16.F32.PACK_AB R5, RZ, R5 ;  /* 0x00000005ff05823e */ /* 0x000fca00000000ff */
[----:B----4-:R-:W-:-:S05]  /*1650*/  @!P0 HADD2 R5, R20.H0_H0, R5.H0_H0 ;  /* 0x2000000514058230 */ /* 0x010fca0000000800 */
[----:B------:R3:W-:Y:S04]  /*1660*/  @!P0 STG.E.U16 desc[UR8][R8.64], R5 ;  /* 0x0000000508008986 */ /* 0x0007e8000c101508 */
[----:B0-----:R3:W-:Y:S02]  /*1670*/  @!P0 STG.E.U16 desc[UR8][R6.64], R10 ;  /* 0x0000000a06008986 */ /* 0x0017e4000c101508 */
.L_x_131:
[----:B------:R-:W-:Y:S05]  /*1680*/  BSYNC.RECONVERGENT B0 ;  /* 0x0000000000007941 */ /* 0x000fea0003800200 */
.L_x_127:
[----:B------:R-:W-:-:S06]  /*1690*/  ULEA UR4, UR12, UR4, 0x2 ;  /* 0x000000040c047291 */ /* 0x000fcc000f8e10ff */
[----:B------:R-:W-:-:S13]  /*16a0*/  ISETP.LE.AND P0, PT, R4, UR4, PT ;  /* 0x0000000404007c0c */ /* 0x000fda000bf03270 */
[----:B------:R-:W-:Y:S05]  /*16b0*/  @!P0 BRA `(.L_x_135) ;  /* 0xffffffec00308947 */ /* 0x000fea000383ffff */
[----:B------:R-:W-:Y:S05]  /*16c0*/  EXIT ;  /* 0x000000000000794d */ /* 0x000fea0003800000 */
.L_x_126:
[----:B------:R-:W0:Y:S01]  /*16d0*/  LDCU UR6, c[0x0][0xf20] ;  /* 0x0001e400ff0677ac */ /* 0x000e220008000800 */
[----:B------:R-:W1:Y:S01]  /*16e0*/  LDCU UR7, c[0x0][0xf1c] ;  /* 0x0001e380ff0777ac */ /* 0x000e620008000800 */
[----:B------:R-:W2:Y:S01]  /*16f0*/  LDCU UR5, c[0x0][0xf28] ;  /* 0x0001e500ff0577ac */ /* 0x000ea20008000800 */
[----:B------:R-:W-:-:S05]  /*1700*/  UMOV UR4, URZ ;  /* 0x000000ff00047c82 */ /* 0x000fca0008000000 */
.L_x_144:
[----:B01----:R-:W-:-:S04]  /*1710*/  IADD3 R25, PT, PT, R22, UR4, RZ ;  /* 0x0000000416197c10 */ /* 0x003fc8000fffe0ff */
[C---:B------:R-:W-:Y:S02]  /*1720*/  ISETP.GE.AND P2, PT, R25.reuse, R4, PT ;  /* 0x000000041900720c */ /* 0x040fe40003f46270 */
[----:B------:R-:W-:-:S04]  /*1730*/  IADD3 R27, PT, PT, R25, UR12, RZ ;  /* 0x0000000c191b7c10 */ /* 0x000fc8000fffe0ff */
[C---:B------:R-:W-:Y:S02]  /*1740*/  ISETP.GE.AND P3, PT, R27.reuse, R4, PT ;  /* 0x000000041b00720c */ /* 0x040fe40003f66270 */
[----:B--234-:R-:W-:-:S04]  /*1750*/  IADD3 R9, PT, PT, R27, UR12, RZ ;  /* 0x0000000c1b097c10 */ /* 0x01cfc8000fffe0ff */
        /* <DEDUP_REMOVED lines=13> */
[----:B------:R-:W4:Y:S03]  /*1830*/  @!P3 LDG.E.U16 R10, desc[UR8][R10.64] ;  /* 0x000000080a0ab981 */ /* 0x000f26000c1e1500 */
[----:B------:R-:W-:Y:S02]  /*1840*/  @!P1 LEA.HI.X.SX32 R8, R9, R2, 0x1, P4 ;  /* 0x0000000209089211 */ /* 0x000fe400020f0eff */
[----:B------:R-:W-:-:S04]  /*1850*/  @!P1 LEA R6, P4, R5, UR10, 0x1 ;  /* 0x0000000a05069c11 */ /* 0x000fc8000f8808ff */
[----:B------:R-:W-:Y:S02]  /*1860*/  @!P1 LEA.HI.X R7, R5, UR11, R8, 0x1, P4 ;  /* 0x0000000b05079c11 */ /* 0x000fe4000a0f0c08 */
[----:B------:R-:W-:Y:S01]  /*1870*/  @!P0 IADD3 R5, P4, PT, R0, R3, RZ ;  /* 0x0000000300058210 */ /* 0x000fe20007f9e0ff */
[----:B------:R-:W-:Y:S02]  /*1880*/  @!P2 IMAD.WIDE R20, R25, 0x2, R14 ;  /* 0x000000021914a825 */ /* 0x000fe400078e020e */
[----:B------:R-:W5:Y:S01]  /*1890*/  @!P1 LDG.E.U16 R6, desc[UR8][R6.64] ;  /* 0x0000000806069981 */ /* 0x000f62000c1e1500 */
[----:B------:R-:W-:Y:S02]  /*18a0*/  @!P0 LEA.HI.X.SX32 R8, R3, R2, 0x1, P4 ;  /* 0x0000000203088211 */ /* 0x000fe400020f0eff */
[C---:B------:R-:W-:Y:S01]  /*18b0*/  @!P0 LEA R16, P4, R5.reuse, UR10, 0x1 ;  /* 0x0000000a05108c11 */ /* 0x040fe2000f8808ff */
[----:B------:R0:W2:Y:S03]  /*18c0*/  @!P2 LDG.E.U16 R23, desc[UR8][R20.64] ;  /* 0x000000081417a981 */ /* 0x0000a6000c1e1500 */
[----:B------:R-:W-:Y:S01]  /*18d0*/  @!P0 LEA.HI.X R17, R5, UR11, R8, 0x1, P4 ;  /* 0x0000000b05118c11 */ /* 0x000fe2000a0f0c08 */
[----:B------:R-:W-:-:S04]  /*18e0*/  @!P3 IMAD.WIDE R18, R27, 0x2, R14 ;  /* 0x000000021b12b825 */ /* 0x000fc800078e020e */
[----:B------:R-:W-:Y:S01]  /*18f0*/  @!P3 IMAD.WIDE R26, R27, 0x2, R12 ;  /* 0x000000021b1ab825 */ /* 0x000fe200078e020c */
[----:B------:R1:W2:Y:S03]  /*1900*/  @!P0 LDG.E.U16 R5, desc[UR8][R16.64] ;  /* 0x0000000810058981 */ /* 0x0002a6000c1e1500 */
[C---:B0-----:R-:W-:Y:S01]  /*1910*/  @!P1 IMAD.WIDE R20, R9.reuse, 0x2, R14 ;  /* 0x0000000209149825 */ /* 0x041fe200078e020e */
[----:B------:R0:W2:Y:S03]  /*1920*/  @!P3 LDG.E.U16 R8, desc[UR8][R26.64] ;  /* 0x000000081a08b981 */ /* 0x0000a6000c1e1500 */
[--C-:B------:R-:W-:Y:S01]  /*1930*/  @!P1 IMAD.WIDE R28, R9, 0x2, R12.reuse ;  /* 0x00000002091c9825 */ /* 0x100fe200078e020c */
[----:B------:R0:W2:Y:S03]  /*1940*/  @!P1 LDG.E.U16 R7, desc[UR8][R20.64] ;  /* 0x0000000814079981 */ /* 0x0000a6000c1e1500 */
[----:B-1----:R-:W-:Y:S01]  /*1950*/  @!P2 IMAD.WIDE R16, R25, 0x2, R12 ;  /* 0x000000021910a825 */ /* 0x002fe200078e020c */
[----:B------:R-:W2:Y:S03]  /*1960*/  @!P3 LDG.E.U16 R18, desc[UR8][R18.64] ;  /* 0x000000081212b981 */ /* 0x000ea6000c1e1500 */
[C---:B0-----:R-:W-:Y:S01]  /*1970*/  @!P0 IMAD.WIDE R26, R3.reuse, 0x2, R14 ;  /* 0x00000002031a8825 */ /* 0x041fe200078e020e */
[----:B------:R-:W2:Y:S03]  /*1980*/  @!P2 LDG.E.U16 R11, desc[UR8][R16.64] ;  /* 0x00000008100ba981 */ /* 0x000ea6000c1e1500 */
[----:B------:R-:W-:-:S05]  /*1990*/  @!P0 IMAD.WIDE R20, R3, 0x2, R12 ;  /* 0x0000000203148825 */ /* 0x000fca00078e020c */
[----:B------:R0:W2:Y:S04]  /*19a0*/  @!P0 LDG.E.U16 R19, desc[UR8][R20.64] ;  /* 0x0000000814138981 */ /* 0x0000a8000c1e1500 */
[----:B------:R1:W2:Y:S04]  /*19b0*/  @!P1 LDG.E.U16 R16, desc[UR8][R28.64] ;  /* 0x000000081c109981 */ /* 0x0002a8000c1e1500 */
[----:B------:R1:W2:Y:S01]  /*19c0*/  @!P0 LDG.E.U16 R17, desc[UR8][R26.64] ;  /* 0x000000081a118981 */ /* 0x0002a2000c1e1500 */
[----:B0-----:R-:W0:Y:S08]  /*19d0*/  @!P1 LDC R21, c[0x0][0xf30] ;  /* 0x0003cc00ff159b82 */ /* 0x001e300000000800 */
[----:B-1----:R-:W1:Y:S08]  /*19e0*/  @!P2 LDC R29, c[0x0][0xf30] ;  /* 0x0003cc00ff1dab82 */ /* 0x002e700000000800 */
[----:B------:R-:W0:Y:S01]  /*19f0*/  @!P3 LDC R28, c[0x0][0xf30] ;  /* 0x0003cc00ff1cbb82 */ /* 0x000e220000000800 */
[----:B------:R-:W-:Y:S01]  /*1a00*/  IMAD.MOV.U32 R27, RZ, RZ, RZ ;  /* 0x000000ffff1b7224 */ /* 0x000fe200078e00ff */
[----:B------:R-:W-:Y:S01]  /*1a10*/  BSSY.RECONVERGENT B0, `(.L_x_136) ;  /* 0x00000fa000007945 */ /* 0x000fe20003800200 */
[----:B---3--:R-:W-:-:S02]  /*1a20*/  @!P2 HADD2.F32 R24, -RZ, R22.H0_H0 ;  /* 0x20000016ff18a230 */ /* 0x008fc40000004100 */
[----:B------:R-:W-:-:S03]  /*1a30*/  HFMA2 R22, -RZ, RZ, 0, 0 ;  /* 0x00000000ff167431 */ /* 0x000fc600000001ff */
[----:B-1----:R-:W-:Y:S01]  /*1a40*/  @!P2 FMUL R22, R24, R29 ;  /* 0x0000001d1816a220 */ /* 0x002fe20000400000 */
[----:B----4-:R-:W-:Y:S01]  /*1a50*/  @!P3 HADD2.F32 R24, -RZ, R10.H0_H0 ;  /* 0x2000000aff18b230 */ /* 0x010fe20000004100 */
[----:B------:R-:W-:-:S04]  /*1a60*/  MOV R10, RZ ;  /* 0x000000ff000a7202 */ /* 0x000fc80000000f00 */
[----:B0-----:R-:W-:Y:S02]  /*1a70*/  @!P3 FMUL R10, R24, R28 ;  /* 0x0000001c180ab220 */ /* 0x001fe40000400000 */
[----:B------:R-:W0:Y:S01]  /*1a80*/  @!P0 LDC R24, c[0x0][0xf30] ;  /* 0x0003cc00ff188b82 */ /* 0x000e220000000800 */
[----:B-----5:R-:W-:Y:S02]  /*1a90*/  @!P1 HADD2.F32 R20, -RZ, R6.H0_H0 ;  /* 0x20000006ff149230 */ /* 0x020fe40000004100 */
[----:B------:R-:W-:Y:S01]  /*1aa0*/  HFMA2 R6, -RZ, RZ, 0, 0 ;  /* 0x00000000ff067431 */ /* 0x000fe200000001ff */
[----:B------:R-:W-:Y:S01]  /*1ab0*/  MOV R29, RZ ;  /* 0x000000ff001d7202 */ /* 0x000fe20000000f00 */
[----:B--2---:R-:W-:Y:S02]  /*1ac0*/  @!P2 HADD2.F32 R29, -RZ, R23.H0_H0 ;  /* 0x20000017ff1da230 */ /* 0x004fe40000004100 */
[----:B------:R-:W-:Y:S01]  /*1ad0*/  @!P1 FMUL R6, R20, R21 ;  /* 0x0000001514069220 */ /* 0x000fe20000400000 */
[----:B------:R-:W-:-:S02]  /*1ae0*/  HFMA2 R23, -RZ, RZ, 0, 0 ;  /* 0x00000000ff177431 */ /* 0x000fc400000001ff */
[----:B------:R-:W-:Y:S02]  /*1af0*/  @!P0 HADD2.F32 R21, -RZ, R5.H0_H0 ;  /* 0x20000005ff158230 */ /* 0x000fe40000004100 */
[----:B------:R-:W-:-:S03]  /*1b00*/  HFMA2 R5, -RZ, RZ, 0, 0 ;  /* 0x00000000ff057431 */ /* 0x000fc600000001ff */
[----:B0-----:R-:W-:Y:S01]  /*1b10*/  @!P0 FMUL R5, R21, R24 ;  /* 0x0000001815058220 */ /* 0x001fe20000400000 */
[----:B------:R-:W-:Y:S01]  /*1b20*/  @!P1 HADD2.F32 R23, -RZ, R7.H0_H0 ;  /* 0x20000007ff179230 */ /* 0x000fe20000004100 */
[----:B------:R-:W-:Y:S01]  /*1b30*/  CS2R R20, SRZ ;  /* 0x0000000000147805 */ /* 0x000fe2000001ff00 */
[----:B------:R-:W-:Y:S02]  /*1b40*/  IMAD.MOV.U32 R7, RZ, RZ, RZ ;  /* 0x000000ffff077224 */ /* 0x000fe400078e00ff */
[----:B------:R-:W-:Y:S02]  /*1b50*/  @!P3 HADD2.F32 R21, -RZ, R18.H0_H0 ;  /* 0x20000012ff15b230 */ /* 0x000fe40000004100 */
[----:B------:R-:W-:Y:S01]  /*1b60*/  @!P2 HADD2.F32 R27, -RZ, R11.H0_H0 ;  /* 0x2000000bff1ba230 */ /* 0x000fe20000004100 */
[----:B------:R-:W-:Y:S01]  /*1b70*/  MOV R11, RZ ;  /* 0x000000ff000b7202 */ /* 0x000fe20000000f00 */
[----:B------:R-:W-:Y:S01]  /*1b80*/  @!P3 HADD2.F32 R11, -RZ, R8.H0_H0 ;  /* 0x20000008ff0bb230 */ /* 0x000fe20000004100 */
[----:B------:R-:W-:Y:S01]  /*1b90*/  MOV R8, RZ ;  /* 0x000000ff00087202 */ /* 0x000fe20000000f00 */
[----:B------:R-:W-:-:S02]  /*1ba0*/  @!P0 HADD2.F32 R7, -RZ, R19.H0_H0 ;  /* 0x20000013ff078230 */ /* 0x000fc40000004100 */
[----:B------:R-:W-:Y:S02]  /*1bb0*/  @!P1 HADD2.F32 R8, -RZ, R16.H0_H0 ;  /* 0x20000010ff089230 */ /* 0x000fe40000004100 */
[----:B------:R-:W-:Y:S01]  /*1bc0*/  @!P0 HADD2.F32 R20, -RZ, R17.H0_H0 ;  /* 0x20000011ff148230 */ /* 0x000fe20000004100 */
[----:B------:R-:W-:Y:S06]  /*1bd0*/  BRA.U !UP1, `(.L_x_137) ;  /* 0x00000005094c7547 */ /* 0x000fec000b800000 */
[----:B------:R-:W-:-:S13]  /*1be0*/  ISETP.GE.AND P2, PT, R25, R4, PT ;  /* 0x000000041900720c */ /* 0x000fda0003f46270 */
[----:B------:R-:W0:Y:S01]  /*1bf0*/  @!P2 LDC.64 R16, c[0x0][0xf20] ;  /* 0x0003c800ff10ab82 */ /* 0x000e220000000a00 */
[----:B------:R-:W-:-:S07]  /*1c00*/  @!P2 IMAD.WIDE R18, R25, 0x2, R14 ;  /* 0x000000021912a825 */ /* 0x000fce00078e020e */
[----:B------:R-:W1:Y:S01]  /*1c10*/  @!P2 LDC R24, c[0x0][0xf1c] ;  /* 0x0003c700ff18ab82 */ /* 0x000e620000000800 */
[----:B0-----:R-:W-:Y:S01]  /*1c20*/  @!P2 FADD R17, -R17, 1 ;  /* 0x3f8000001111a421 */ /* 0x001fe20000000100 */
[----:B-1----:R-:W-:-:S04]  /*1c30*/  @!P2 FFMA R22, R29, R24, R22 ;  /* 0x000000181d16a223 */ /* 0x002fc80000000016 */
[----:B------:R-:W-:Y:S02]  /*1c40*/  @!P2 FMUL R22, R17, R22 ;  /* 0x000000161116a220 */ /* 0x000fe40000400000 */
[----:B------:R-:W2:Y:S01]  /*1c50*/  @!P2 LDG.E.U16 R17, desc[UR8][R18.64] ;  /* 0x000000081211a981 */ /* 0x000ea2000c1e1500 */
[----:B------:R-:W-:Y:S01]  /*1c60*/  PLOP3.LUT P3, PT, PT, PT, UP0, 0x80, 0x8 ;  /* 0x000000000008781c */ /* 0x000fe20003f6f008 */
[----:B------:R-:W-:Y:S02]  /*1c70*/  @!P2 FFMA R16, R27, R16, R22 ;  /* 0x000000101b10a223 */ /* 0x000fe40000000016 */
[----:B------:R-:W0:Y:S02]  /*1c80*/  S2R R22, SR_TID.X ;  /* 0x0000000000167919 */ /* 0x000e240000002100 */
[----:B------:R-:W-:Y:S02]  /*1c90*/  @!P2 FFMA R29, R29, R24, R16 ;  /* 0x000000181d1da223 */ /* 0x000fe40000000010 */
[----:B------:R-:W1:Y:S03]  /*1ca0*/  @!P2 LDC R24, c[0x0][0xf28] ;  /* 0x0003ca00ff18ab82 */ /* 0x000e660000000800 */
[----:B------:R-:W-:-:S02]  /*1cb0*/  @!P2 FSEL R29, R29, R16, P3 ;  /* 0x000000101d1da208 */ /* 0x000fc40001800000 */
[----:B------:R-:W-:-:S03]  /*1cc0*/  @!P2 F2FP.F16.F32.PACK_AB R16, RZ, R16 ;  /* 0x00000010ff10a23e */ /* 0x000fc600000000ff */
[----:B-1----:R-:W-:-:S05]  /*1cd0*/  @!P2 FMUL R29, R29, -R24 ;  /* 0x800000181d1da220 */ /* 0x002fca0000400000 */
[----:B------:R-:W-:Y:S02]  /*1ce0*/  @!P2 F2FP.F16.F32.PACK_AB R24, RZ, R29 ;  /* 0x0000001dff18a23e */ /* 0x000fe400000000ff */
[----:B------:R-:W-:-:S04]  /*1cf0*/  MOV R29, UR12 ;  /* 0x0000000c001d7c02 */ /* 0x000fc80008000f00 */
        /* <DEDUP_REMOVED lines=12> */
[----:B------:R-:W-:Y:S01]  /*1dc0*/  PLOP3.LUT P2, PT, PT, PT, UP0, 0x80, 0x8 ;  /* 0x000000000008781c */ /* 0x000fe20003f4f008 */
[----:B------:R-:W-:Y:S01]  /*1dd0*/  BSSY.RECONVERGENT B1, `(.L_x_138) ;  /* 0x0000022000017945 */ /* 0x000fe20003800200 */
[----:B0-----:R-:W-:Y:S01]  /*1de0*/  @!P3 FFMA R10, R21, R18, R10 ;  /* 0x00000012150ab223 */ /* 0x001fe2000000000a */
[----:B---3--:R-:W-:-:S04]  /*1df0*/  @!P3 FADD R17, -R17, 1 ;  /* 0x3f8000001111b421 */ /* 0x008fc80000000100 */
[----:B------:R-:W-:Y:S02]  /*1e00*/  @!P3 FMUL R10, R17, R10 ;  /* 0x0000000a110ab220 */ /* 0x000fe40000400000 */
[----:B------:R-:W0:Y:S02]  /*1e10*/  @!P3 LDC R17, c[0x0][0xf28] ;  /* 0x0003ca00ff11bb82 */ /* 0x000e240000000800 */
[----:B------:R-:W-:Y:S01]  /*1e20*/  @!P3 FFMA R16, R11, R16, R10 ;  /* 0x000000100b10b223 */ /* 0x000fe2000000000a */
[----:B------:R-:W-:-:S04]  /*1e30*/  @!P3 IMAD.WIDE R10, R29, 0x2, R12 ;  /* 0x000000021d0ab825 */ /* 0x000fc800078e020c */
[----:B------:R-:W-:-:S05]  /*1e40*/  @!P3 FFMA R21, R21, R18, R16 ;  /* 0x000000121515b223 */ /* 0x000fca0000000010 */
[-C--:B------:R-:W-:Y:S02]  /*1e50*/  @!P3 FSEL R21, R21, R16.reuse, P2 ;  /* 0x000000101515b208 */ /* 0x080fe40001000000 */
[----:B------:R-:W-:-:S04]  /*1e60*/  @!P3 F2FP.F16.F32.PACK_AB R16, RZ, R16 ;  /* 0x00000010ff10b23e */ /* 0x000fc800000000ff */
[----:B------:R-:W-:Y:S01]  /*1e70*/  PRMT R18, R16, 0x7610, R18 ;  /* 0x0000761010127816 */ /* 0x000fe20000000012 */
[----:B0-----:R-:W-:Y:S02]  /*1e80*/  @!P3 FMUL R21, R21, -R17 ;  /* 0x800000111515b220 */ /* 0x001fe40000400000 */
[----:B------:R-:W0:Y:S03]  /*1e90*/  LDC R17, c[0x0][0xf24] ;  /* 0x0003c900ff117b82 */ /* 0x000e260000000800 */
[----:B------:R-:W-:Y:S01]  /*1ea0*/  @!P3 F2FP.F16.F32.PACK_AB R21, RZ, R21 ;  /* 0x00000015ff15b23e */ /* 0x000fe200000000ff */
[----:B0-----:R-:W-:-:S04]  /*1eb0*/  FADD R16, -R17, 1 ;  /* 0x3f80000011107421 */ /* 0x001fc80000000100 */
[----:B--2---:R-:W-:-:S05]  /*1ec0*/  @!P3 HADD2 R21, R28.H0_H0, R21.H0_H0 ;  /* 0x200000151c15b230 */ /* 0x004fca0000000800 */
[----:B------:R1:W-:Y:S04]  /*1ed0*/  @!P3 STG.E.U16 desc[UR8][R24.64], R21 ;  /* 0x000000151800b986 */ /* 0x0003e8000c101508 */
[----:B------:R1:W-:Y:S01]  /*1ee0*/  @!P3 STG.E.U16 desc[UR8][R10.64], R18 ;  /* 0x000000120a00b986 */ /* 0x0003e2000c101508 */
[----:B------:R-:W-:Y:S05]  /*1ef0*/  @P1 BRA `(.L_x_139) ;  /* 0x00000000003c1947 */ /* 0x000fea0003800000 */
[----:B-1----:R-:W-:-:S05]  /*1f00*/  IMAD.WIDE R10, R9, 0x2, R14 ;  /* 0x00000002090a7825 */ /* 0x002fca00078e020e */
[----:B------:R-:W2:Y:S01]  /*1f10*/  LDG.E.U16 R18, desc[UR8][R10.64] ;  /* 0x000000080a127981 */ /* 0x000ea2000c1e1500 */
[----:B------:R-:W-:Y:S01]  /*1f20*/  FFMA R17, R23, UR7, R6 ;  /* 0x0000000717117c23 */ /* 0x000fe20008000006 */
[----:B------:R-:W-:-:S03]  /*1f30*/  PLOP3.LUT P1, PT, PT, PT, UP0, 0x80, 0x8 ;  /* 0x000000000008781c */ /* 0x000fc60003f2f008 */
[----:B------:R-:W-:-:S04]  /*1f40*/  FMUL R17, R16, R17 ;  /* 0x0000001110117220 */ /* 0x000fc80000400000 */
[----:B------:R-:W-:-:S04]  /*1f50*/  FFMA R8, R8, UR6, R17 ;  /* 0x0000000608087c23 */ /* 0x000fc80008000011 */
[----:B------:R-:W-:-:S05]  /*1f60*/  FFMA R23, R23, UR7, R8 ;  /* 0x0000000717177c23 */ /* 0x000fca0008000008 */
[----:B------:R-:W-:-:S05]  /*1f70*/  FSEL R23, R23, R8, P1 ;  /* 0x0000000817177208 */ /* 0x000fca0000800000 */
[----:B------:R-:W-:-:S05]  /*1f80*/  FMUL R23, R23, -UR5 ;  /* 0x8000000517177c20 */ /* 0x000fca0008400000 */
[----:B------:R-:W-:Y:S01]  /*1f90*/  F2FP.F16.F32.PACK_AB R23, R8, R23 ;  /* 0x000000170817723e */ /* 0x000fe200000000ff */
[----:B------:R-:W-:-:S03]  /*1fa0*/  IMAD.WIDE R8, R9, 0x2, R12 ;  /* 0x0000000209087825 */ /* 0x000fc600078e020c */
[----:B------:R-:W-:Y:S01]  /*1fb0*/  PRMT R6, R23, 0x7632, R6 ;  /* 0x0000763217067816 */ /* 0x000fe20000000006 */
[----:B--2---:R-:W-:-:S05]  /*1fc0*/  HADD2 R18, R18.H0_H0, R23.H0_H0 ;  /* 0x2000001712127230 */ /* 0x004fca0000000800 */
[----:B------:R0:W-:Y:S04]  /*1fd0*/  STG.E.U16 desc[UR8][R10.64], R18 ;  /* 0x000000120a007986 */ /* 0x0001e8000c101508 */
[----:B------:R0:W-:Y:S02]  /*1fe0*/  STG.E.U16 desc[UR8][R8.64], R6 ;  /* 0x0000000608007986 */ /* 0x0001e4000c101508 */
.L_x_139:
[----:B------:R-:W-:Y:S05]  /*1ff0*/  BSYNC.RECONVERGENT B1 ;  /* 0x0000000000017941 */ /* 0x000fea0003800200 */
.L_x_138:
[----:B------:R-:W-:Y:S05]  /*2000*/  @P0 BRA `(.L_x_140) ;  /* 0x0000000800680947 */ /* 0x000fea0003800000 */
[----:B0-----:R-:W-:-:S05]  /*2010*/  IMAD.WIDE R8, R3, 0x2, R14 ;  /* 0x0000000203087825 */ /* 0x001fca00078e020e */
[----:B-1----:R-:W2:Y:S01]  /*2020*/  LDG.E.U16 R11, desc[UR8][R8.64] ;  /* 0x00000008080b7981 */ /* 0x002ea2000c1e1500 */
        /* <DEDUP_REMOVED lines=14> */
.L_x_137:
[----:B------:R-:W-:Y:S05]  /*2110*/  BRA.U !UP0, `(.L_x_141) ;  /* 0x00000005081c7547 */ /* 0x000fea000b800000 */
[----:B------:R-:W-:-:S13]  /*2120*/  ISETP.GE.AND P3, PT, R25, R4, PT ;  /* 0x000000041900720c */ /* 0x000fda0003f66270 */
[----:B------:R-:W-:Y:S01]  /*2130*/  @!P3 IMAD.WIDE R16, R25, 0x2, R14 ;  /* 0x000000021910b825 */ /* 0x000fe200078e020e */
[----:B------:R-:W0:Y:S04]  /*2140*/  @!P3 LDC.64 R18, c[0x0][0xf20] ;  /* 0x0003c800ff12bb82 */ /* 0x000e280000000a00 */
[----:B------:R-:W2:Y:S04]  /*2150*/  @!P3 LDG.E.U16 R24, desc[UR8][R16.64] ;  /* 0x000000081018b981 */ /* 0x000ea8000c1e1500 */
[----:B------:R-:W1:Y:S01]  /*2160*/  @!P3 LDC R26, c[0x0][0xf28] ;  /* 0x0003ca00ff1abb82 */ /* 0x000e620000000800 */
[----:B0-----:R-:W-:-:S04]  /*2170*/  @!P3 FADD R19, -R19, 1 ;  /* 0x3f8000001313b421 */ /* 0x001fc80000000100 */
[----:B------:R-:W-:-:S03]  /*2180*/  @!P3 FMUL R22, R19, R22 ;  /* 0x000000161316b220 */ /* 0x000fc60000400000 */
[----:B------:R-:W0:Y:S01]  /*2190*/  @!P3 LDC R19, c[0x0][0xf1c] ;  /* 0x0003c700ff13bb82 */ /* 0x000e220000000800 */
[----:B------:R-:W-:Y:S02]  /*21a0*/  @!P3 FFMA R18, R27, R18, R22 ;  /* 0x000000121b12b223 */ /* 0x000fe40000000016 */
[----:B------:R-:W3:Y:S02]  /*21b0*/  S2R R22, SR_TID.X ;  /* 0x0000000000167919 */ /* 0x000ee40000002100 */
[----:B0-----:R-:W-:Y:S01]  /*21c0*/  @!P3 FFMA R29, R29, R19, R18 ;  /* 0x000000131d1db223 */ /* 0x001fe20000000012 */
[----:B------:R-:W-:-:S03]  /*21d0*/  @!P3 F2FP.F16.F32.PACK_AB R18, RZ, R18 ;  /* 0x00000012ff12b23e */ /* 0x000fc600000000ff */
[----:B-1----:R-:W-:-:S05]  /*21e0*/  @!P3 FMUL R29, R29, -R26 ;  /* 0x8000001a1d1db220 */ /* 0x002fca0000400000 */
[----:B------:R-:W-:Y:S02]  /*21f0*/  @!P3 F2FP.F16.F32.PACK_AB R19, RZ, R29 ;  /* 0x0000001dff13b23e */ /* 0x000fe400000000ff */
[----:B------:R-:W-:-:S04]  /*2200*/  MOV R29, UR12 ;  /* 0x0000000c001d7c02 */ /* 0x000fc80008000f00 */
[----:B---3--:R-:W-:-:S04]  /*2210*/  IADD3 R29, PT, PT, R29, UR4, R22 ;  /* 0x000000041d1d7c10 */ /* 0x008fc8000fffe016 */
        /* <DEDUP_REMOVED lines=11> */
[----:B------:R-:W-:Y:S07]  /*22d0*/  BSSY.RECONVERGENT B1, `(.L_x_142) ;  /* 0x000001d000017945 */ /* 0x000fee0003800200 */
[----:B-1----:R-:W1:Y:S01]  /*22e0*/  LDC R17, c[0x0][0xf24] ;  /* 0x0003c900ff117b82 */ /* 0x002e620000000800 */
[----:B---3--:R-:W-:-:S04]  /*22f0*/  @!P2 FADD R19, -R19, 1 ;  /* 0x3f8000001313a421 */ /* 0x008fc80000000100 */
[----:B------:R-:W-:-:S03]  /*2300*/  @!P2 FMUL R10, R19, R10 ;  /* 0x0000000a130aa220 */ /* 0x000fc60000400000 */
[----:B------:R-:W3:Y:S01]  /*2310*/  @!P2 LDC R19, c[0x0][0xf1c] ;  /* 0x0003c700ff13ab82 */ /* 0x000ee20000000800 */
[----:B------:R-:W-:-:S04]  /*2320*/  @!P2 FFMA R10, R11, R18, R10 ;  /* 0x000000120b0aa223 */ /* 0x000fc8000000000a */
[----:B---3--:R-:W-:-:S04]  /*2330*/  @!P2 FFMA R21, R21, R19, R10 ;  /* 0x000000131515a223 */ /* 0x008fc8000000000a */
[----:B0-----:R-:W-:Y:S01]  /*2340*/  @!P2 FMUL R21, R21, -R16 ;  /* 0x800000101515a220 */ /* 0x001fe20000400000 */
[----:B------:R-:W-:Y:S01]  /*2350*/  @!P2 F2FP.F16.F32.PACK_AB R16, RZ, R10 ;  /* 0x0000000aff10a23e */ /* 0x000fe200000000ff */
[----:B------:R-:W-:-:S03]  /*2360*/  @!P2 IMAD.WIDE R10, R29, 0x2, R12 ;  /* 0x000000021d0aa825 */ /* 0x000fc600078e020c */
[----:B------:R-:W-:Y:S02]  /*2370*/  @!P2 F2FP.F16.F32.PACK_AB R21, RZ, R21 ;  /* 0x00000015ff15a23e */ /* 0x000fe400000000ff */
[----:B------:R-:W-:Y:S01]  /*2380*/  PRMT R18, R16, 0x7610, R18 ;  /* 0x0000761010127816 */ /* 0x000fe20000000012 */
[----:B-1----:R-:W-:Y:S02]  /*2390*/  FADD R16, -R17, 1 ;  /* 0x3f80000011107421 */ /* 0x002fe40000000100 */
[----:B--2---:R-:W-:-:S05]  /*23a0*/  @!P2 HADD2 R21, R28.H0_H0, R21.H0_H0 ;  /* 0x200000151c15a230 */ /* 0x004fca0000000800 */
[----:B------:R0:W-:Y:S04]  /*23b0*/  @!P2 STG.E.U16 desc[UR8][R24.64], R21 ;  /* 0x000000151800a986 */ /* 0x0001e8000c101508 */
[----:B------:R0:W-:Y:S01]  /*23c0*/  @!P2 STG.E.U16 desc[UR8][R10.64], R18 ;  /* 0x000000120a00a986 */ /* 0x0001e2000c101508 */
[----:B------:R-:W-:Y:S05]  /*23d0*/  @P1 BRA `(.L_x_143) ;  /* 0x0000000000301947 */ /* 0x000fea0003800000 */
[----:B0-----:R-:W-:-:S05]  /*23e0*/  IMAD.WIDE R10, R9, 0x2, R14 ;  /* 0x00000002090a7825 */ /* 0x001fca00078e020e */
[----:B------:R-:W2:Y:S01]  /*23f0*/  LDG.E.U16 R18, desc[UR8][R10.64] ;  /* 0x000000080a127981 */ /* 0x000ea2000c1e1500 */
[----:B------:R-:W-:-:S04]  /*2400*/  FMUL R17, R16, R6 ;  /* 0x0000000610117220 */ /* 0x000fc80000400000 */
        /* <DEDUP_REMOVED lines=8> */
[----:B------:R1:W-:Y:S02]  /*2490*/  STG.E.U16 desc[UR8][R8.64], R6 ;  /* 0x0000000608007986 */ /* 0x0003e4000c101508 */
.L_x_143:
[----:B------:R-:W-:Y:S05]  /*24a0*/  BSYNC.RECONVERGENT B1 ;  /* 0x0000000000017941 */ /* 0x000fea0003800200 */
.L_x_142:
[----:B------:R-:W-:Y:S05]  /*24b0*/  @P0 BRA `(.L_x_140) ;  /* 0x00000004003c0947 */ /* 0x000fea0003800000 */
[----:B-1----:R-:W-:-:S05]  /*24c0*/  IMAD.WIDE R8, R3, 0x2, R14 ;  /* 0x0000000203087825 */ /* 0x002fca00078e020e */
[----:B0-----:R-:W2:Y:S01]  /*24d0*/  LDG.E.U16 R11, desc[UR8][R8.64] ;  /* 0x00000008080b7981 */ /* 0x001ea2000c1e1500 */
        /* <DEDUP_REMOVED lines=11> */
.L_x_141:
[----:B------:R-:W-:-:S13]  /*2590*/  ISETP.GE.AND P2, PT, R25, R4, PT ;  /* 0x000000041900720c */ /* 0x000fda0003f46270 */
[----:B------:R-:W-:Y:S01]  /*25a0*/  @!P2 IMAD.WIDE R18, R25, 0x2, R14 ;  /* 0x000000021912a825 */ /* 0x000fe200078e020e */
[----:B------:R-:W0:Y:S04]  /*25b0*/  @!P2 LDC.64 R16, c[0x0][0xf20] ;  /* 0x0003c800ff10ab82 */ /* 0x000e280000000a00 */
[----:B------:R-:W2:Y:S04]  /*25c0*/  @!P2 LDG.E.U16 R21, desc[UR8][R18.64] ;  /* 0x000000081215a981 */ /* 0x000ea8000c1e1500 */
[----:B------:R-:W1:Y:S01]  /*25d0*/  @!P2 LDC R23, c[0x0][0xf28] ;  /* 0x0003ca00ff17ab82 */ /* 0x000e620000000800 */
[----:B0-----:R-:W-:-:S04]  /*25e0*/  @!P2 FADD R17, -R17, 1 ;  /* 0x3f8000001111a421 */ /* 0x001fc80000000100 */
[----:B------:R-:W-:-:S04]  /*25f0*/  @!P2 FMUL R22, R17, R22 ;  /* 0x000000161116a220 */ /* 0x000fc80000400000 */
[----:B------:R-:W-:Y:S01]  /*2600*/  @!P2 FFMA R22, R27, R16, R22 ;  /* 0x000000101b16a223 */ /* 0x000fe20000000016 */
[----:B------:R-:W-:-:S03]  /*2610*/  IADD3 R27, PT, PT, R25, UR12, RZ ;  /* 0x0000000c191b7c10 */ /* 0x000fc6000fffe0ff */
[----:B-1----:R-:W-:Y:S01]  /*2620*/  @!P2 FMUL R16, R22, -R23 ;  /* 0x800000171610a220 */ /* 0x002fe20000400000 */
[----:B------:R-:W-:Y:S02]  /*2630*/  ISETP.GE.AND P3, PT, R27, R4, PT ;  /* 0x000000041b00720c */ /* 0x000fe40003f66270 */
[----:B------:R-:W-:Y:S01]  /*2640*/  @!P2 F2FP.F16.F32.PACK_AB R17, RZ, R22 ;  /* 0x00000016ff11a23e */ /* 0x000fe200000000ff */
[----:B------:R-:W-:Y:S01]  /*2650*/  @!P2 IMAD.WIDE R22, R25, 0x2, R12 ;  /* 0x000000021916a825 */ /* 0x000fe200078e020c */
[----:B------:R-:W-:Y:S02]  /*2660*/  @!P2 F2FP.F16.F32.PACK_AB R16, RZ, R16 ;  /* 0x00000010ff10a23e */ /* 0x000fe400000000ff */
[----:B------:R-:W-:-:S07]  /*2670*/  PRMT R26, R17, 0x7610, R26 ;  /* 0x00007610111a7816 */ /* 0x000fce000000001a */
[----:B------:R-:W0:Y:S01]  /*2680*/  @!P3 LDC R29, c[0x0][0xf28] ;  /* 0x0003ca00ff1dbb82 */ /* 0x000e220000000800 */
[----:B--2---:R-:W-:Y:S02]  /*2690*/  @!P2 HADD2 R16, R21.H0_H0, R16.H0_H0 ;  /* 0x200000101510a230 */ /* 0x004fe40000000800 */
[----:B------:R-:W-:-:S03]  /*26a0*/  @!P3 IMAD.WIDE R20, R27, 0x2, R14 ;  /* 0x000000021b14b825 */ /* 0x000fc600078e020e */
[----:B------:R-:W-:Y:S02]  /*26b0*/  PRMT R24, R16, 0x7610, R24 ;  /* 0x0000761010187816 */ /* 0x000fe40000000018 */
[----:B------:R-:W1:Y:S03]  /*26c0*/  @!P3 LDC.64 R16, c[0x0][0xf20] ;  /* 0x0003c800ff10bb82 */ /* 0x000e660000000a00 */
[----:B------:R2:W-:Y:S04]  /*26d0*/  @!P2 STG.E.U16 desc[UR8][R18.64], R24 ;  /* 0x000000181200a986 */ /* 0x0005e8000c101508 */
[----:B------:R3:W-:Y:S04]  /*26e0*/  @!P2 STG.E.U16 desc[UR8][R22.64], R26 ;  /* 0x0000001a1600a986 */ /* 0x0007e8000c101508 */
[----:B------:R-:W4:Y:S01]  /*26f0*/  @!P3 LDG.E.U16 R25, desc[UR8][R20.64] ;  /* 0x000000081419b981 */ /* 0x000f22000c1e1500 */
[----:B--2---:R-:W2:Y:S08]  /*2700*/  LDC R18, c[0x0][0xf24] ;  /* 0x0003c900ff127b82 */ /* 0x004eb00000000800 */
[----:B---3--:R-:W3:Y:S01]  /*2710*/  @!P1 LDC R22, c[0x0][0xf20] ;  /* 0x0003c800ff169b82 */ /* 0x008ee20000000800 */
[----:B-1----:R-:W-:-:S04]  /*2720*/  @!P3 FADD R17, -R17, 1 ;  /* 0x3f8000001111b421 */ /* 0x002fc80000000100 */
[----:B------:R-:W-:-:S04]  /*2730*/  @!P3 FMUL R10, R17, R10 ;  /* 0x0000000a110ab220 */ /* 0x000fc80000400000 */
[----:B------:R-:W-:-:S04]  /*2740*/  @!P3 FFMA R16, R11, R16, R10 ;  /* 0x000000100b10b223 */ /* 0x000fc8000000000a */
[----:B0-----:R-:W-:Y:S01]  /*2750*/  @!P3 FMUL R10, R16, -R29 ;  /* 0x8000001d100ab220 */ /* 0x001fe20000400000 */
[----:B------:R-:W-:Y:S01]  /*2760*/  @!P3 F2FP.F16.F32.PACK_AB R11, RZ, R16 ;  /* 0x00000010ff0bb23e */ /* 0x000fe200000000ff */
[----:B------:R-:W-:-:S03]  /*2770*/  @!P3 IMAD.WIDE R16, R27, 0x2, R12 ;  /* 0x000000021b10b825 */ /* 0x000fc600078e020c */
[----:B------:R-:W-:Y:S02]  /*2780*/  @!P3 F2FP.F16.F32.PACK_AB R10, RZ, R10 ;  /* 0x0000000aff0ab23e */ /* 0x000fe400000000ff */
[----:B------:R-:W-:-:S03]  /*2790*/  PRMT R26, R11, 0x7610, R26 ;  /* 0x000076100b1a7816 */ /* 0x000fc6000000001a */
[----:B----4-:R-:W-:Y:S02]  /*27a0*/  @!P3 HADD2 R10, R25.H0_H0, R10.H0_H0 ;  /* 0x2000000a190ab230 */ /* 0x010fe40000000800 */
[----:B------:R-:W0:Y:S03]  /*27b0*/  @!P1 LDC R25, c[0x0][0xf28] ;  /* 0x0003ca00ff199b82 */ /* 0x000e260000000800 */
[----:B------:R-:W-:Y:S01]  /*27c0*/  PRMT R24, R10, 0x7610, R24 ;  /* 0x000076100a187816 */ /* 0x000fe20000000018 */
[----:B------:R-:W-:-:S04]  /*27d0*/  @!P1 IMAD.WIDE R10, R9, 0x2, R14 ;  /* 0x00000002090a9825 */ /* 0x000fc800078e020e */
[----:B------:R1:W-:Y:S04]  /*27e0*/  @!P3 STG.E.U16 desc[UR8][R20.64], R24 ;  /* 0x000000181400b986 */ /* 0x0003e8000c101508 */
[----:B------:R4:W-:Y:S04]  /*27f0*/  @!P3 STG.E.U16 desc[UR8][R16.64], R26 ;  /* 0x0000001a1000b986 */ /* 0x0009e8000c101508 */
[----:B------:R-:W5:Y:S01]  /*2800*/  @!P1 LDG.E.U16 R19, desc[UR8][R10.64] ;  /* 0x000000080a139981 */ /* 0x000f62000c1e1500 */
[----:B--2---:R-:W-:Y:S01]  /*2810*/  FADD R18, -R18, 1 ;  /* 0x3f80000012127421 */ /* 0x004fe20000000100 */
[----:B-1----:R-:W1:Y:S03]  /*2820*/  @!P0 LDC R21, c[0x0][0xf28] ;  /* 0x0003ca00ff158b82 */ /* 0x002e660000000800 */
[----:B------:R-:W-:Y:S01]  /*2830*/  @!P1 FMUL R23, R18, R6 ;  /* 0x0000000612179220 */ /* 0x000fe20000400000 */
[----:B----4-:R-:W-:-:S04]  /*2840*/  @!P1 IMAD.WIDE R16, R9, 0x2, R12 ;  /* 0x0000000209109825 */ /* 0x010fc800078e020c */
[----:B---3--:R-:W-:Y:S01]  /*2850*/  @!P1 FFMA R22, R8, R22, R23 ;  /* 0x0000001608169223 */ /* 0x008fe20000000017 */
[----:B------:R-:W-:-:S04]  /*2860*/  @!P0 IMAD.WIDE R8, R3, 0x2, R14 ;  /* 0x0000000203088825 */ /* 0x000fc800078e020e */
[----:B0-----:R-:W-:Y:S01]  /*2870*/  @!P1 FMUL R6, R22, -R25 ;  /* 0x8000001916069220 */ /* 0x001fe20000400000 */
[----:B------:R-:W-:-:S04]  /*2880*/  @!P1 F2FP.F16.F32.PACK_AB R22, RZ, R22 ;  /* 0x00000016ff16923e */ /* 0x000fc800000000ff */
[----:B------:R-:W-:Y:S02]  /*2890*/  @!P1 F2FP.F16.F32.PACK_AB R6, RZ, R6 ;  /* 0x00000006ff06923e */ /* 0x000fe400000000ff */
[----:B------:R-:W-:-:S03]  /*28a0*/  PRMT R23, R22, 0x7610, R23 ;  /* 0x0000761016177816 */ /* 0x000fc60000000017 */
[----:B-----5:R-:W-:Y:S02]  /*28b0*/  @!P1 HADD2 R6, R19.H0_H0, R6.H0_H0 ;  /* 0x2000000613069230 */ /* 0x020fe40000000800 */
[----:B------:R-:W0:Y:S03]  /*28c0*/  @!P0 LDC R19, c[0x0][0xf20] ;  /* 0x0003c800ff138b82 */ /* 0x000e260000000800 */
[----:B------:R-:W-:-:S05]  /*28d0*/  PRMT R20, R6, 0x7610, R20 ;  /* 0x0000761006147816 */ /* 0x000fca0000000014 */
[----:B------:R3:W-:Y:S04]  /*28e0*/  @!P1 STG.E.U16 desc[UR8][R10.64], R20 ;  /* 0x000000140a009986 */ /* 0x0007e8000c101508 */
[----:B------:R3:W-:Y:S04]  /*28f0*/  @!P1 STG.E.U16 desc[UR8][R16.64], R23 ;  /* 0x0000001710009986 */ /* 0x0007e8000c101508 */
[----:B------:R-:W2:Y:S01]  /*2900*/  @!P0 LDG.E.U16 R6, desc[UR8][R8.64] ;  /* 0x0000000808068981 */ /* 0x000ea2000c1e1500 */
[----:B------:R-:W-:Y:S01]  /*2910*/  @!P0 FMUL R18, R18, R5 ;  /* 0x0000000512128220 */ /* 0x000fe20000400000 */
[----:B------:R-:W4:Y:S03]  /*2920*/  S2R R22, SR_TID.X ;  /* 0x0000000000167919 */ /* 0x000f260000002100 */
[----:B0-----:R-:W-:-:S04]  /*2930*/  @!P0 FFMA R18, R7, R19, R18 ;  /* 0x0000001307128223 */ /* 0x001fc80000000012 */
[----:B-1----:R-:W-:Y:S01]  /*2940*/  @!P0 FMUL R5, R18, -R21 ;  /* 0x8000001512058220 */ /* 0x002fe20000400000 */
[----:B------:R-:W-:-:S04]  /*2950*/  @!P0 F2FP.F16.F32.PACK_AB R18, RZ, R18 ;  /* 0x00000012ff12823e */ /* 0x000fc800000000ff */
[----:B------:R-:W-:-:S05]  /*2960*/  @!P0 F2FP.F16.F32.PACK_AB R5, RZ, R5 ;  /* 0x00000005ff05823e */ /* 0x000fca00000000ff */
[----:B--2---:R-:W-:Y:S02]  /*2970*/  @!P0 HADD2 R5, R6.H0_H0, R5.H0_H0 ;  /* 0x2000000506058230 */ /* 0x004fe40000000800 */
[----:B------:R-:W-:-:S03]  /*2980*/  @!P0 IMAD.WIDE R6, R3, 0x2, R12 ;  /* 0x0000000203068825 */ /* 0x000fc600078e020c */
[----:B------:R3:W-:Y:S04]  /*2990*/  @!P0 STG.E.U16 desc[UR8][R8.64], R5 ;  /* 0x0000000508008986 */ /* 0x0007e8000c101508 */
[----:B----4-:R3:W-:Y:S02]  /*29a0*/  @!P0 STG.E.U16 desc[UR8][R6.64], R18 ;  /* 0x0000001206008986 */ /* 0x0107e4000c101508 */
.L_x_140:
[----:B------:R-:W-:Y:S05]  /*29b0*/  BSYNC.RECONVERGENT B0 ;  /* 0x0000000000007941 */ /* 0x000fea0003800200 */
.L_x_136:
[----:B------:R-:W-:-:S06]  /*29c0*/  ULEA UR4, UR12, UR4, 0x2 ;  /* 0x000000040c047291 */ /* 0x000fcc000f8e10ff */
[----:B------:R-:W-:-:S13]  /*29d0*/  ISETP.LE.AND P0, PT, R4, UR4, PT ;  /* 0x0000000404007c0c */ /* 0x000fda000bf03270 */
[----:B------:R-:W-:Y:S05]  /*29e0*/  @!P0 BRA `(.L_x_144) ;  /* 0xffffffec00488947 */ /* 0x000fea000383ffff */
[----:B------:R-:W-:Y:S05]  /*29f0*/  EXIT ;  /* 0x000000000000794d */ /* 0x000fea0003800000 */
.L_x_125:
[----:B------:R-:W0:Y:S02]  /*2a00*/  LDCU.U8 UR4, c[0x0][0xf2c] ;  /* 0x0001e580ff0477ac */ /* 0x000e240008000000 */
[----:B0-----:R-:W-:-:S04]  /*2a10*/  UPRMT UR4, UR4, 0x8880, URZ ;  /* 0x0000888004047896 */ /* 0x001fc800080000ff */
[----:B------:R-:W-:-:S09]  /*2a20*/  UISETP.NE.AND UP2, UPT, UR4, URZ, UPT ;  /* 0x000000ff0400728c */ /* 0x000fd2000bf45270 */
[----:B------:R-:W-:Y:S05]  /*2a30*/  BRA.U !UP2, `(.L_x_145) ;  /* 0x000000090a6c7547 */ /* 0x000fea000b800000 */
[----:B------:R-:W-:-:S05]  /*2a40*/  UMOV UR4, URZ ;  /* 0x000000ff00047c82 */ /* 0x000fca0008000000 */
.L_x_146:
[----:B------:R-:W-:-:S04]  /*2a50*/  IADD3 R21, PT, PT, R22, UR4, RZ ;  /* 0x0000000416157c10 */ /* 0x000fc8000fffe0ff */
[----:B------:R-:W-:-:S13]  /*2a60*/  ISETP.GE.AND P3, PT, R21, R4, PT ;  /* 0x000000041500720c */ /* 0x000fda0003f66270 */
[----:B------:R-:W-:Y:S01]  /*2a70*/  @!P3 IADD3 R3, P0, PT, R0, R21, RZ ;  /* 0x000000150003b210 */ /* 0x000fe20007f1e0ff */
[C---:B------:R-:W-:Y:S01]  /*2a80*/  VIADD R23, R21.reuse, UR12 ;  /* 0x0000000c15177c36 */ /* 0x040fe20008000000 */
[----:B0-----:R-:W0:Y:S02]  /*2a90*/  @!P3 LDC R19, c[0x0][0xf30] ;  /* 0x0003cc00ff13bb82 */ /* 0x001e240000000800 */
[----:B------:R-:W-:Y:S02]  /*2aa0*/  @!P3 LEA.HI.X.SX32 R6, R21, R2, 0x1, P0 ;  /* 0x000000021506b211 */ /* 0x000fe400000f0eff */
[----:B------:R-:W-:-:S04]  /*2ab0*/  @!P3 LEA R16, P0, R3, UR10, 0x1 ;  /* 0x0000000a0310bc11 */ /* 0x000fc8000f8008ff */
[----:B------:R-:W-:Y:S01]  /*2ac0*/  @!P3 LEA.HI.X R17, R3, UR11, R6, 0x1, P0 ;  /* 0x0000000b0311bc11 */ /* 0x000fe200080f0c06 */
[C-C-:B------:R-:W-:Y:S01]  /*2ad0*/  @!P3 IMAD.WIDE R8, R21.reuse, 0x2, R14.reuse ;  /* 0x000000021508b825 */ /* 0x140fe200078e020e */
[----:B------:R-:W1:Y:S03]  /*2ae0*/  @!P3 LDC R11, c[0x0][0xf1c] ;  /* 0x0003c700ff0bbb82 */ /* 0x000e660000000800 */
[----:B------:R2:W3:Y:S04]  /*2af0*/  @!P3 LDG.E.U16 R16, desc[UR8][R16.64] ;  /* 0x000000081010b981 */ /* 0x0004e8000c1e1500 */
[----:B------:R4:W5:Y:S01]  /*2b00*/  @!P3 LDG.E.U16 R3, desc[UR8][R8.64] ;  /* 0x000000080803b981 */ /* 0x000962000c1e1500 */
[----:B------:R-:W-:Y:S01]  /*2b10*/  @!P3 IMAD.WIDE R6, R21, 0x2, R14 ;  /* 0x000000021506b825 */ /* 0x000fe200078e020e */
[----:B------:R-:W1:Y:S04]  /*2b20*/  @!P3 LDC R27, c[0x0][0xf20] ;  /* 0x0003c800ff1bbb82 */ /* 0x000e680000000800 */
[----:B------:R-:W5:Y:S01]  /*2b30*/  @!P3 LDG.E.U16 R25, desc[UR8][R6.64] ;  /* 0x000000080619b981 */ /* 0x000f62000c1e1500 */
[----:B------:R-:W-:Y:S01]  /*2b40*/  ISETP.GE.AND P1, PT, R23, R4, PT ;  /* 0x000000041700720c */ /* 0x000fe20003f26270 */
[----:B------:R-:W-:Y:S01]  /*2b50*/  HFMA2 R20, -RZ, RZ, 0, 0 ;  /* 0x00000000ff147431 */ /* 0x000fe200000001ff */
[----:B------:R-:W-:Y:S01]  /*2b60*/  PLOP3.LUT P4, PT, PT, PT, UP1, 0x80, 0x8 ;  /* 0x000000000008781c */ /* 0x000fe20003f8f018 */
[----:B------:R-:W1:Y:S01]  /*2b70*/  @!P3 LDC R10, c[0x0][0xf28] ;  /* 0x0003ca00ff0abb82 */ /* 0x000e620000000800 */
[----:B------:R-:W-:-:S02]  /*2b80*/  PLOP3.LUT P2, PT, PT, PT, PT, 0x8, 0x80 ;  /* 0x000000000080781c */ /* 0x000fc40003f4e170 */
[----:B------:R-:W-:Y:S02]  /*2b90*/  @!P3 PLOP3.LUT P2, PT, P4, PT, PT, 0x80, 0x8 ;  /* 0x000000000008b81c */ /* 0x000fe4000274f070 */
[----:B--2---:R-:W-:Y:S02]  /*2ba0*/  MOV R17, RZ ;  /* 0x000000ff00117202 */ /* 0x004fe40000000f00 */
[----:B------:R-:W-:-:S03]  /*2bb0*/  PLOP3.LUT P4, PT, PT, PT, PT, 0x8, 0x80 ;  /* 0x000000000080781c */ /* 0x000fc60003f8e170 */
[----:B------:R-:W-:Y:S01]  /*2bc0*/  @!P1 IADD3 R5, P0, PT, R0, R23, RZ ;  /* 0x0000001700059210 */ /* 0x000fe20007f1e0ff */
[----:B------:R-:W2:Y:S03]  /*2bd0*/  @!P1 LDC R28, c[0x0][0xf1c] ;  /* 0x0003c700ff1c9b82 */ /* 0x000ea60000000800 */
[----:B------:R-:W-:Y:S02]  /*2be0*/  @!P1 LEA.HI.X.SX32 R18, R23, R2, 0x1, P0 ;  /* 0x0000000217129211 */ /* 0x000fe400000f0eff */
[----:B----4-:R-:W-:-:S03]  /*2bf0*/  @!P1 LEA R8, P0, R5, UR10, 0x1 ;  /* 0x0000000a05089c11 */ /* 0x010fc6000f8008ff */
[----:B------:R-:W4:Y:S01]  /*2c00*/  @!P1 LDC R29, c[0x0][0xf20] ;  /* 0x0003c800ff1d9b82 */ /* 0x000f220000000800 */
[----:B------:R-:W-:Y:S02]  /*2c10*/  @!P1 LEA.HI.X R9, R5, UR11, R18, 0x1, P0 ;  /* 0x0000000b05099c11 */ /* 0x000fe400080f0c12 */
[----:B------:R-:W-:Y:S02]  /*2c20*/  PLOP3.LUT P0, PT, PT, PT, UP0, 0x80, 0x8 ;  /* 0x000000000008781c */ /* 0x000fe40003f0f008 */
[----:B------:R-:W-:Y:S01]  /*2c30*/  IADD3 R5, PT, PT, R23, UR12, RZ ;  /* 0x0000000c17057c10 */ /* 0x000fe2000fffe0ff */
[----:B------:R1:W2:Y:S01]  /*2c40*/  @!P1 LDG.E.U16 R26, desc[UR8][R8.64] ;  /* 0x00000008081a9981 */ /* 0x0002a2000c1e1500 */
[----:B------:R-:W-:Y:S02]  /*2c50*/  @!P3 PLOP3.LUT P4, PT, P0, PT, PT, 0x80, 0x8 ;  /* 0x000000000008b81c */ /* 0x000fe4000078f070 */
[----:B------:R-:W-:Y:S01]  /*2c60*/  ISETP.GE.AND P0, PT, R5, R4, PT ;  /* 0x000000040500720c */ /* 0x000fe20003f06270 */
[----:B---3--:R-:W-:-:S02]  /*2c70*/  @!P3 HADD2.F32 R16, -RZ, R16.H0_H0 ;  /* 0x20000010ff10b230 */ /* 0x008fc40000004100 */
[----:B-----5:R-:W-:-:S03]  /*2c80*/  @!P3 HADD2.F32 R17, -RZ, R3.H0_H0 ;  /* 0x20000003ff11b230 */ /* 0x020fc60000004100 */
[----:B0-----:R-:W-:Y:S01]  /*2c90*/  @!P3 FMUL R20, R16, R19 ;  /* 0x000000131014b220 */ /* 0x001fe20000400000 */
[----:B------:R-:W-:-:S03]  /*2ca0*/  IADD3 R3, PT, PT, R5, UR12, RZ ;  /* 0x0000000c05037c10 */ /* 0x000fc6000fffe0ff */
[----:B-1----:R-:W-:Y:S01]  /*2cb0*/  @P2 FFMA R20, R17, R11, R20 ;  /* 0x0000000b11142223 */ /* 0x002fe20000000014 */
[----:B------:R-:W-:Y:S01]  /*2cc0*/  ISETP.GE.AND P2, PT, R3, R4, PT ;  /* 0x000000040300720c */ /* 0x000fe20003f46270 */
[----:B------:R-:W-:-:S04]  /*2cd0*/  @!P1 IMAD.WIDE R18, R23, 0x2, R14 ;  /* 0x0000000217129825 */ /* 0x000fc800078e020e */
[----:B------:R-:W-:Y:S02]  /*2ce0*/  @!P3 FFMA R16, R20, R27, R20 ;  /* 0x0000001b1410b223 */ /* 0x000fe40000000014 */
[----:B------:R0:W3:Y:S02]  /*2cf0*/  @!P1 LDG.E.U16 R27, desc[UR8][R18.64] ;  /* 0x00000008121b9981 */ /* 0x0000e4000c1e1500 */
[----:B------:R-:W-:Y:S01]  /*2d00*/  @P4 FFMA R16, R17, R11, R16 ;  /* 0x0000000b11104223 */ /* 0x000fe20000000010 */
[----:B------:R-:W-:-:S03]  /*2d10*/  @!P0 IADD3 R17, P4, PT, R0, R5, RZ ;  /* 0x0000000500118210 */ /* 0x000fc60007f9e0ff */
[----:B------:R-:W-:Y:S01]  /*2d20*/  @!P3 FMUL R10, R16, -R10 ;  /* 0x8000000a100ab220 */ /* 0x000fe20000400000 */
[----:B------:R-:W-:Y:S02]  /*2d30*/  @!P0 LEA.HI.X.SX32 R16, R5, R2, 0x1, P4 ;  /* 0x0000000205108211 */ /* 0x000fe400020f0eff */
[C---:B------:R-:W-:Y:S02]  /*2d40*/  @!P0 LEA R8, P4, R17.reuse, UR10, 0x1 ;  /* 0x0000000a11088c11 */ /* 0x040fe4000f8808ff */
[----:B------:R-:W-:Y:S02]  /*2d50*/  @!P2 IADD3 R11, P5, PT, R0, R3, RZ ;  /* 0x00000003000ba210 */ /* 0x000fe40007fbe0ff */
[----:B------:R-:W-:Y:S02]  /*2d60*/  @!P0 LEA.HI.X R9, R17, UR11, R16, 0x1, P4 ;  /* 0x0000000b11098c11 */ /* 0x000fe4000a0f0c10 */
[----:B0-----:R-:W-:Y:S02]  /*2d70*/  @!P3 F2FP.F16.F32.PACK_AB R19, RZ, R10 ;  /* 0x0000000aff13b23e */ /* 0x001fe400000000ff */
[----:B------:R-:W-:Y:S01]  /*2d80*/  @!P2 LEA.HI.X.SX32 R24, R3, R2, 0x1, P5 ;  /* 0x000000020318a211 */ /* 0x000fe200028f0eff */
[----:B------:R0:W5:Y:S01]  /*2d90*/  @!P0 LDG.E.U16 R8, desc[UR8][R8.64] ;  /* 0x0000000808088981 */ /* 0x000162000c1e1500 */
[----:B------:R-:W-:Y:S01]  /*2da0*/  @!P2 LEA R10, P4, R11, UR10, 0x1 ;  /* 0x0000000a0b0aac11 */ /* 0x000fe2000f8808ff */
[----:B------:R-:W-:-:S03]  /*2db0*/  @!P3 HADD2 R25, R25.H0_H0, R19.H0_H0 ;  /* 0x200000131919b230 */ /* 0x000fc60000000800 */
[----:B------:R-:W-:Y:S01]  /*2dc0*/  @!P2 LEA.HI.X R11, R11, UR11, R24, 0x1, P4 ;  /* 0x0000000b0b0bac11 */ /* 0x000fe2000a0f0c18 */
[----:B------:R-:W-:Y:S01]  /*2dd0*/  @!P3 IMAD.WIDE R18, R21, 0x2, R12 ;  /* 0x000000021512b825 */ /* 0x000fe200078e020c */
[----:B0-----:R-:W-:-:S03]  /*2de0*/  @!P3 F2FP.F16.F32.PACK_AB R9, RZ, R20 ;  /* 0x00000014ff09b23e */ /* 0x001fc600000000ff */
[--C-:B------:R-:W-:Y:S01]  /*2df0*/  @!P0 IMAD.WIDE R16, R5, 0x2, R14.reuse ;  /* 0x0000000205108825 */ /* 0x100fe200078e020e */
[----:B------:R0:W5:Y:S03]  /*2e00*/  @!P2 LDG.E.U16 R10, desc[UR8][R10.64] ;  /* 0x000000080a0aa981 */ /* 0x000166000c1e1500 */
[----:B------:R-:W-:Y:S02]  /*2e10*/  @!P2 IMAD.WIDE R20, R3, 0x2, R14 ;  /* 0x000000020314a825 */ /* 0x000fe400078e020e */
[----:B------:R-:W5:Y:S04]  /*2e20*/  @!P0 LDG.E.U16 R16, desc[UR8][R16.64] ;  /* 0x0000000810108981 */ /* 0x000f68000c1e1500 */
[----:B------:R1:W5:Y:S01]  /*2e30*/  @!P2 LDG.E.U16 R20, desc[UR8][R20.64] ;  /* 0x000000081414a981 */ /* 0x000362000c1e1500 */
[----:B0-----:R-:W-:Y:S01]  /*2e40*/  PRMT R11, R25, 0x7610, R11 ;  /* 0x00007610190b7816 */ /* 0x001fe2000000000b */
[----:B------:R-:W-:-:S04]  /*2e50*/  @!P1 IMAD.WIDE R24, R23, 0x2, R14 ;  /* 0x0000000217189825 */ /* 0x000fc800078e020e */
[----:B------:R0:W-:Y:S04]  /*2e60*/  @!P3 STG.E.U16 desc[UR8][R6.64], R11 ;  /* 0x0000000b0600b986 */ /* 0x0001e8000c101508 */
[----:B------:R4:W-:Y:S01]  /*2e70*/  @!P3 STG.E.U16 desc[UR8][R18.64], R9 ;  /* 0x000000091200b986 */ /* 0x0009e2000c101508 */
[----:B------:R-:W-:Y:S01]  /*2e80*/  PLOP3.LUT P4, PT, PT, PT, UP1, 0x80, 0x8 ;  /* 0x000000000008781c */ /* 0x000fe20003f8f018 */
[----:B--2---:R-:W-:Y:S01]  /*2e90*/  @!P1 HADD2.F32 R26, -RZ, R26.H0_H0 ;  /* 0x2000001aff1a9230 */ /* 0x004fe20000004100 */
[----:B------:R-:W-:Y:S01]  /*2ea0*/  PLOP3.LUT P5, PT, PT, PT, UP0, 0x80, 0x8 ;  /* 0x000000000008781c */ /* 0x000fe20003faf008 */
[----:B------:R-:W2:Y:S01]  /*2eb0*/  @!P1 LDG.E.U16 R17, desc[UR8][R24.64] ;  /* 0x0000000818119981 */ /* 0x000ea2000c1e1500 */
[----:B-1----:R-:W1:Y:S08]  /*2ec0*/  @!P0 LDC R21, c[0x0][0xf1c] ;  /* 0x0003c700ff158b82 */ /* 0x002e700000000800 */
[----:B0-----:R-:W0:Y:S01]  /*2ed0*/  @!P1 LDC R11, c[0x0][0xf30] ;  /* 0x0003cc00ff0b9b82 */ /* 0x001e220000000800 */
[----:B------:R-:W-:-:S02]  /*2ee0*/  PLOP3.LUT P3, PT, PT, PT, PT, 0x8, 0x80 ;  /* 0x000000000080781c */ /* 0x000fc40003f6e170 */
[----:B------:R-:W-:Y:S01]  /*2ef0*/  @!P1 PLOP3.LUT P3, PT, P4, PT, PT, 0x80, 0x8 ;  /* 0x000000000008981c */ /* 0x000fe2000276f070 */
[----:B------:R-:W-:-:S04]  /*2f00*/  HFMA2 R6, -RZ, RZ, 0, 0 ;  /* 0x00000000ff067431 */ /* 0x000fc800000001ff */
[----:B----4-:R-:W4:Y:S01]  /*2f10*/  @!P1 LDC R18, c[0x0][0xf28] ;  /* 0x0003ca00ff129b82 */ /* 0x010f220000000800 */
[----:B------:R-:W-:Y:S01]  /*2f20*/  PLOP3.LUT P4, PT, PT, PT, PT, 0x8, 0x80 ;  /* 0x000000000080781c */ /* 0x000fe20003f8e170 */
[----:B------:R-:W-:Y:S01]  /*2f30*/  IMAD.MOV.U32 R9, RZ, RZ, RZ ;  /* 0x000000ffff097224 */ /* 0x000fe200078e00ff */
[----:B------:R-:W-:Y:S01]  /*2f40*/  @!P1 PLOP3.LUT P4, PT, P5, PT, PT, 0x80, 0x8 ;  /* 0x000000000008981c */ /* 0x000fe20002f8f070 */
[----:B0-----:R-:W-:Y:S01]  /*2f50*/  @!P1 FMUL R9, R26, R11 ;  /* 0x0000000b1a099220 */ /* 0x001fe20000400000 */
[----:B---3--:R-:W-:-:S03]  /*2f60*/  @!P1 HADD2.F32 R6, -RZ, R27.H0_H0 ;  /* 0x2000001bff069230 */ /* 0x008fc60000004100 */
[----:B------:R-:W0:Y:S02]  /*2f70*/  @!P0 LDC R27, c[0x0][0xf28] ;  /* 0x0003ca00ff1b8b82 */ /* 0x000e240000000800 */
[----:B------:R-:W-:-:S04]  /*2f80*/  @P3 FFMA R9, R6, R28, R9 ;  /* 0x0000001c06093223 */ /* 0x000fc80000000009 */
[----:B------:R-:W-:-:S04]  /*2f90*/  @!P1 FFMA R7, R9, R29, R9 ;  /* 0x0000001d09079223 */ /* 0x000fc80000000009 */
[----:B------:R-:W-:-:S04]  /*2fa0*/  @P4 FFMA R7, R6, R28, R7 ;  /* 0x0000001c06074223 */ /* 0x000fc80000000007 */
[----:B----4-:R-:W-:-:S05]  /*2fb0*/  @!P1 FMUL R7, R7, -R18 ;  /* 0x8000001207079220 */ /* 0x010fca0000400000 */
[----:B------:R-:W-:Y:S02]  /*2fc0*/  @!P1 F2FP.F16.F32.PACK_AB R7, RZ, R7 ;  /* 0x00000007ff07923e */ /* 0x000fe400000000ff */
[----:B------:R-:W-:Y:S01]  /*2fd0*/  @!P1 F2FP.F16.F32.PACK_AB R9, RZ, R9 ;  /* 0x00000009ff09923e */ /* 0x000fe200000000ff */
[----:B------:R-:W-:-:S03]  /*2fe0*/  @!P0 IMAD.WIDE R18, R5, 0x2, R14 ;  /* 0x0000000205128825 */ /* 0x000fc600078e020e */
[----:B------:R-:W-:Y:S01]  /*2ff0*/  PRMT R28, R9, 0x7610, R28 ;  /* 0x00007610091c7816 */ /* 0x000fe2000000001c */
[----:B--2---:R-:W-:Y:S02]  /*3000*/  @!P1 HADD2 R17, R17.H0_H0, R7.H0_H0 ;  /* 0x2000000711119230 */ /* 0x004fe40000000800 */
[----:B------:R-:W-:Y:S02]  /*3010*/  @!P1 IMAD.WIDE R6, R23, 0x2, R12 ;  /* 0x0000000217069825 */ /* 0x000fe400078e020c */
[----:B------:R-:W2:Y:S01]  /*3020*/  @!P0 LDC R23, c[0x0][0xf20] ;  /* 0x0003c800ff178b82 */ /* 0x000ea20000000800 */
[----:B------:R-:W-:-:S05]  /*3030*/  PRMT R26, R17, 0x7610, R26 ;  /* 0x00007610111a7816 */ /* 0x000fca000000001a */
[----:B------:R3:W-:Y:S02]  /*3040*/  @!P1 STG.E.U16 desc[UR8][R24.64], R26 ;  /* 0x0000001a18009986 */ /* 0x0007e4000c101508 */
[----:B------:R-:W4:Y:S02]  /*3050*/  @!P0 LDC R17, c[0x0][0xf30] ;  /* 0x0003cc00ff118b82 */ /* 0x000f240000000800 */
[----:B------:R2:W-:Y:S04]  /*3060*/  @!P1 STG.E.U16 desc[UR8][R6.64], R28 ;  /* 0x0000001c06009986 */ /* 0x0005e8000c101508 */
[----:B------:R-:W2:Y:S01]  /*3070*/  @!P0 LDG.E.U16 R11, desc[UR8][R18.64] ;  /* 0x00000008120b8981 */ /* 0x000ea2000c1e1500 */
[----:B------:R-:W-:Y:S02]  /*3080*/  PLOP3.LUT P3, PT, PT, PT, UP1, 0x80, 0x8 ;  /* 0x000000000008781c */ /* 0x000fe40003f6f018 */
[----:B------:R-:W-:-:S02]  /*3090*/  PLOP3.LUT P1, PT, PT, PT, PT, 0x8, 0x80 ;  /* 0x000000000080781c */ /* 0x000fc40003f2e170 */
[----:B------:R-:W-:Y:S01]  /*30a0*/  @!P0 PLOP3.LUT P1, PT, P3, PT, PT, 0x80, 0x8 ;  /* 0x000000000008881c */ /* 0x000fe20001f2f070 */
[----:B------:R-:W-:Y:S01]  /*30b0*/  HFMA2 R9, -RZ, RZ, 0, 0 ;  /* 0x00000000ff097431 */ /* 0x000fe200000001ff */
[----:B------:R-:W-:Y:S01]  /*30c0*/  PLOP3.LUT P4, PT, PT, PT, UP0, 0x80, 0x8 ;  /* 0x000000000008781c */ /* 0x000fe20003f8f008 */
[----:B---3--:R-:W-:Y:S02]  /*30d0*/  HFMA2 R24, -RZ, RZ, 0, 0 ;  /* 0x00000000ff187431 */ /* 0x008fe400000001ff */
[----:B-----5:R-:W-:Y:S01]  /*30e0*/  @!P0 HADD2.F32 R8, -RZ, R8.H0_H0 ;  /* 0x20000008ff088230 */ /* 0x020fe20000004100 */
[----:B------:R-:W-:Y:S01]  /*30f0*/  PLOP3.LUT P3, PT, PT, PT, PT, 0x8, 0x80 ;  /* 0x000000000080781c */ /* 0x000fe20003f6e170 */
[----:B------:R-:W-:Y:S01]  /*3100*/  @!P0 HADD2.F32 R9, -RZ, R16.H0_H0 ;  /* 0x20000010ff098230 */ /* 0x000fe20000004100 */
[----:B------:R-:W-:Y:S02]  /*3110*/  @!P0 PLOP3.LUT P3, PT, P4, PT, PT, 0x80, 0x8 ;  /* 0x000000000008881c */ /* 0x000fe4000276f070 */
[----:B----4-:R-:W-:-:S02]  /*3120*/  @!P0 FMUL R24, R8, R17 ;  /* 0x0000001108188220 */ /* 0x010fc40000400000 */
[----:B------:R-:W3:Y:S02]  /*3130*/  @!P2 LDC R17, c[0x0][0xf30] ;  /* 0x0003cc00ff11ab82 */ /* 0x000ee40000000800 */
[----:B-1----:R-:W-:-:S04]  /*3140*/  @P1 FFMA R24, R9, R21, R24 ;  /* 0x0000001509181223 */ /* 0x002fc80000000018 */
[----:B--2---:R-:W-:-:S04]  /*3150*/  @!P0 FFMA R6, R24, R23, R24 ;  /* 0x0000001718068223 */ /* 0x004fc80000000018 */
[----:B------:R-:W-:-:S04]  /*3160*/  @P3 FFMA R6, R9, R21, R6 ;  /* 0x0000001509063223 */ /* 0x000fc80000000006 */
[----:B0-----:R-:W-:Y:S01]  /*3170*/  @!P0 FMUL R6, R6, -R27 ;  /* 0x8000001b06068220 */ /* 0x001fe20000400000 */
[----:B------:R-:W-:-:S04]  /*3180*/  ISETP.GE.AND P1, PT, R3, R4, PT ;  /* 0x000000040300720c */ /* 0x000fc80003f26270 */
[----:B------:R-:W-:Y:S02]  /*3190*/  @!P0 F2FP.F16.F32.PACK_AB R6, RZ, R6 ;  /* 0x00000006ff06823e */ /* 0x000fe400000000ff */
[----:B------:R-:W-:Y:S01]  /*31a0*/  @!P0 F2FP.F16.F32.PACK_AB R7, RZ, R24 ;  /* 0x00000018ff07823e */ /* 0x000fe200000000ff */
[----:B------:R-:W-:-:S03]  /*31b0*/  @!P0 IMAD.WIDE R8, R5, 0x2, R12 ;  /* 0x0000000205088825 */ /* 0x000fc600078e020c */
[----:B------:R-:W-:-:S03]  /*31c0*/  PRMT R24, R7, 0x7610, R24 ;  /* 0x0000761007187816 */ /* 0x000fc60000000018 */
[----:B------:R-:W0:Y:S01]  /*31d0*/  @!P1 LDC R21, c[0x0][0xf1c] ;  /* 0x0003c700ff159b82 */ /* 0x000e220000000800 */
[----:B------:R-:W-:-:S07]  /*31e0*/  PLOP3.LUT P3, PT, PT, PT, UP1, 0x80, 0x8 ;  /* 0x000000000008781c */ /* 0x000fce0003f6f018 */
[----:B------:R-:W1:Y:S01]  /*31f0*/  @!P1 LDC R23, c[0x0][0xf20] ;  /* 0x0003c800ff179b82 */ /* 0x000e620000000800 */
[----:B------:R-:W-:Y:S01]  /*3200*/  PLOP3.LUT P4, PT, PT, PT, UP0, 0x80, 0x8 ;  /* 0x000000000008781c */ /* 0x000fe20003f8f008 */
[----:B------:R-:W-:-:S06]  /*3210*/  @!P2 HADD2.F32 R10, -RZ, R10.H0_H0 ;  /* 0x2000000aff0aa230 */ /* 0x000fcc0000004100 */
[----:B------:R-:W2:Y:S01]  /*3220*/  @!P1 LDC R25, c[0x0][0xf28] ;  /* 0x0003ca00ff199b82 */ /* 0x000ea20000000800 */
[----:B------:R-:W-:-:S05]  /*3230*/  @!P0 HADD2 R6, R11.H0_H0, R6.H0_H0 ;  /* 0x200000060b068230 */ /* 0x000fca0000000800 */
[----:B------:R-:W-:Y:S01]  /*3240*/  PRMT R16, R6, 0x7610, R16 ;  /* 0x0000761006107816 */ /* 0x000fe20000000010 */
[----:B------:R-:W-:-:S04]  /*3250*/  @!P1 IMAD.WIDE R6, R3, 0x2, R14 ;  /* 0x0000000203069825 */ /* 0x000fc800078e020e */
[----:B------:R4:W-:Y:S04]  /*3260*/  @!P0 STG.E.U16 desc[UR8][R18.64], R16 ;  /* 0x0000001012008986 */ /* 0x0009e8000c101508 */
[----:B------:R1:W-:Y:S04]  /*3270*/  @!P0 STG.E.U16 desc[UR8][R8.64], R24 ;  /* 0x0000001808008986 */ /* 0x0003e8000c101508 */
[----:B------:R-:W5:Y:S01]  /*3280*/  @!P1 LDG.E.U16 R11, desc[UR8][R6.64] ;  /* 0x00000008060b9981 */ /* 0x000f62000c1e1500 */
[----:B------:R-:W-:Y:S02]  /*3290*/  PLOP3.LUT P0, PT, PT, PT, PT, 0x8, 0x80 ;  /* 0x000000000080781c */ /* 0x000fe40003f0e170 */
[----:B------:R-:W-:Y:S01]  /*32a0*/  @!P1 PLOP3.LUT P0, PT, P3, PT, PT, 0x80, 0x8 ;  /* 0x000000000008981c */ /* 0x000fe20001f0f070 */
[----:B------:R-:W-:Y:S01]  /*32b0*/  HFMA2 R5, -RZ, RZ, 0, 0 ;  /* 0x00000000ff057431 */ /* 0x000fe200000001ff */
[----:B------:R-:W-:Y:S01]  /*32c0*/  PLOP3.LUT P3, PT, PT, PT, PT, 0x8, 0x80 ;  /* 0x000000000080781c */ /* 0x000fe20003f6e170 */
[----:B----4-:R-:W-:Y:S01]  /*32d0*/  IMAD.MOV.U32 R16, RZ, RZ, RZ ;  /* 0x000000ffff107224 */ /* 0x010fe200078e00ff */
[----:B------:R-:W-:Y:S01]  /*32e0*/  @!P1 PLOP3.LUT P3, PT, P4, PT, PT, 0x80, 0x8 ;  /* 0x000000000008981c */ /* 0x000fe2000276f070 */
[----:B---3--:R-:W-:Y:S01]  /*32f0*/  @!P2 FMUL R16, R10, R17 ;  /* 0x000000110a10a220 */ /* 0x008fe20000400000 */
[----:B------:R-:W-:-:S07]  /*3300*/  @!P2 HADD2.F32 R5, -RZ, R20.H0_H0 ;  /* 0x20000014ff05a230 */ /* 0x000fce0000004100 */
[----:B0-----:R-:W-:-:S04]  /*3310*/  @P0 FFMA R16, R5, R21, R16 ;  /* 0x0000001505100223 */ /* 0x001fc80000000010 */
[----:B-1----:R-:W-:-:S04]  /*3320*/  @!P1 FFMA R8, R16, R23, R16 ;  /* 0x0000001710089223 */ /* 0x002fc80000000010 */
[----:B------:R-:W-:-:S04]  /*3330*/  @P3 FFMA R8, R5, R21, R8 ;  /* 0x0000001505083223 */ /* 0x000fc80000000008 */
[----:B--2---:R-:W-:-:S05]  /*3340*/  @!P1 FMUL R8, R8, -R25 ;  /* 0x8000001908089220 */ /* 0x004fca0000400000 */
[----:B------:R-:W-:Y:S02]  /*3350*/  @!P1 F2FP.F16.F32.PACK_AB R8, RZ, R8 ;  /* 0x00000008ff08923e */ /* 0x000fe400000000ff */
[----:B------:R-:W-:Y:S01]  /*3360*/  @!P1 F2FP.F16.F32.PACK_AB R5, RZ, R16 ;  /* 0x00000010ff05923e */ /* 0x000fe200000000ff */
[----:B------:R-:W-:-:S06]  /*3370*/  ULEA UR4, UR12, UR4, 0x2 ;  /* 0x000000040c047291 */ /* 0x000fcc000f8e10ff */
[----:B------:R-:W-:Y:S01]  /*3380*/  ISETP.LE.AND P0, PT, R4, UR4, PT ;  /* 0x0000000404007c0c */ /* 0x000fe2000bf03270 */
[----:B-----5:R-:W-:Y:S02]  /*3390*/  @!P1 HADD2 R11, R11.H0_H0, R8.H0_H0 ;  /* 0x200000080b0b9230 */ /* 0x020fe40000000800 */
[----:B------:R-:W-:-:S03]  /*33a0*/  @!P1 IMAD.WIDE R8, R3, 0x2, R12 ;  /* 0x0000000203089825 */ /* 0x000fc600078e020c */
[----:B------:R0:W-:Y:S04]  /*33b0*/  @!P1 STG.E.U16 desc[UR8][R6.64], R11 ;  /* 0x0000000b06009986 */ /* 0x0001e8000c101508 */
[----:B------:R0:W-:Y:S03]  /*33c0*/  @!P1 STG.E.U16 desc[UR8][R8.64], R5 ;  /* 0x0000000508009986 */ /* 0x0001e6000c101508 */
[----:B------:R-:W-:Y:S05]  /*33d0*/  @!P0 BRA `(.L_x_146) ;  /* 0xfffffff4009c8947 */ /* 0x000fea000383ffff */
[----:B------:R-:W-:Y:S05]  /*33e0*/  EXIT ;  /* 0x000000000000794d */ /* 0x000fea0003800000 */
.L_x_145:
[----:B------:R-:W-:Y:S05]  /*33f0*/  BRA.U !UP1, `(.L_x_147) ;  /* 0x0000000509dc7547 */ /* 0x000fea000b800000 */
[----:B------:R-:W-:-:S05]  /*3400*/  UMOV UR4, URZ ;  /* 0x000000ff00047c82 */ /* 0x000fca0008000000 */
.L_x_148:
[----:B------:R-:W-:-:S04]  /*3410*/  IADD3 R27, PT, PT, R22, UR4, RZ ;  /* 0x00000004161b7c10 */ /* 0x000fc8000fffe0ff */
[----:B------:R-:W-:-:S13]  /*3420*/  ISETP.GE.AND P2, PT, R27, R4, PT ;  /* 0x000000041b00720c */ /* 0x000fda0003f46270 */
[----:B------:R-:W-:Y:S01]  /*3430*/  @!P2 IADD3 R3, P0, PT, R0, R27, RZ ;  /* 0x0000001b0003a210 */ /* 0x000fe20007f1e0ff */
[C---:B0-----:R-:W-:Y:S01]  /*3440*/  @!P2 IMAD.WIDE R16, R27.reuse, 0x2, R14 ;  /* 0x000000021b10a825 */ /* 0x041fe200078e020e */
[----:B------:R-:W0:Y:S02]  /*3450*/  @!P2 LDC R23, c[0x0][0xf30] ;  /* 0x0003cc00ff17ab82 */ /* 0x000e240000000800 */
[----:B------:R-:W-:Y:S02]  /*3460*/  @!P2 LEA.HI.X.SX32 R6, R27, R2, 0x1, P0 ;  /* 0x000000021b06a211 */ /* 0x000fe400000f0eff */
[C---:B------:R-:W-:Y:S01]  /*3470*/  @!P2 LEA R18, P0, R3.reuse, UR10, 0x1 ;  /* 0x0000000a0312ac11 */ /* 0x040fe2000f8008ff */
[----:B------:R-:W2:Y:S03]  /*3480*/  @!P2 LDG.E.U16 R16, desc[UR8][R16.64] ;  /* 0x000000081010a981 */ /* 0x000ea6000c1e1500 */
[----:B------:R-:W-:Y:S01]  /*3490*/  @!P2 LEA.HI.X R19, R3, UR11, R6, 0x1, P0 ;  /* 0x0000000b0313ac11 */ /* 0x000fe200080f0c06 */
[----:B------:R-:W1:Y:S04]  /*34a0*/  @!P2 LDC R8, c[0x0][0xf1c] ;  /* 0x0003c700ff08ab82 */ /* 0x000e680000000800 */
[----:B------:R3:W4:Y:S01]  /*34b0*/  @!P2 LDG.E.U16 R18, desc[UR8][R18.64] ;  /* 0x000000081212a981 */ /* 0x000722000c1e1500 */
[C---:B------:R-:W-:Y:S01]  /*34c0*/  @!P2 IMAD.WIDE R6, R27.reuse, 0x2, R14 ;  /* 0x000000021b06a825 */ /* 0x040fe200078e020e */
[----:B------:R-:W-:-:S02]  /*34d0*/  IADD3 R11, PT, PT, R27, UR12, RZ ;  /* 0x0000000c1b0b7c10 */ /* 0x000fc4000fffe0ff */
[----:B------:R-:W5:Y:S02]  /*34e0*/  @!P2 LDC R9, c[0x0][0xf28] ;  /* 0x0003ca00ff09ab82 */ /* 0x000f640000000800 */
[----:B------:R-:W5:Y:S01]  /*34f0*/  @!P2 LDG.E.U16 R29, desc[UR8][R6.64] ;  /* 0x00000008061da981 */ /* 0x000f62000c1e1500 */
[C---:B------:R-:W-:Y:S02]  /*3500*/  ISETP.GE.AND P3, PT, R11.reuse, R4, PT ;  /* 0x000000040b00720c */ /* 0x040fe40003f66270 */
[----:B------:R-:W-:-:S04]  /*3510*/  IADD3 R5, PT, PT, R11, UR12, RZ ;  /* 0x0000000c0b057c10 */ /* 0x000fc8000fffe0ff */
[C---:B------:R-:W-:Y:S01]  /*3520*/  ISETP.GE.AND P1, PT, R5.reuse, R4, PT ;  /* 0x000000040500720c */ /* 0x040fe20003f26270 */
[----:B------:R-:W-:Y:S01]  /*3530*/  HFMA2 R21, -RZ, RZ, 0, 0 ;  /* 0x00000000ff157431 */ /* 0x000fe200000001ff */
[----:B------:R-:W-:Y:S01]  /*3540*/  IADD3 R3, PT, PT, R5, UR12, RZ ;  /* 0x0000000c05037c10 */ /* 0x000fe2000fffe0ff */
[----:B------:R-:W-:-:S04]  /*3550*/  IMAD.MOV.U32 R26, RZ, RZ, RZ ;  /* 0x000000ffff1a7224 */ /* 0x000fc800078e00ff */
[----:B------:R-:W-:Y:S02]  /*3560*/  @!P3 IADD3 R10, P5, PT, R0, R11, RZ ;  /* 0x0000000b000ab210 */ /* 0x000fe40007fbe0ff */
[----:B------:R-:W-:Y:S02]  /*3570*/  ISETP.GE.AND P0, PT, R3, R4, PT ;  /* 0x000000040300720c */ /* 0x000fe40003f06270 */
[C---:B---3--:R-:W-:Y:S02]  /*3580*/  @!P3 LEA.HI.X.SX32 R19, R11.reuse, R2, 0x1, P5 ;  /* 0x000000020b13b211 */ /* 0x048fe400028f0eff */
[----:B------:R-:W-:Y:S02]  /*3590*/  @!P3 LEA R20, P5, R10, UR10, 0x1 ;  /* 0x0000000a0a14bc11 */ /* 0x000fe4000f8a08ff */
[----:B------:R-:W-:Y:S01]  /*35a0*/  @!P1 IADD3 R17, P4, PT, R0, R5, RZ ;  /* 0x0000000500119210 */ /* 0x000fe20007f9e0ff */
[----:B------:R-:W-:-:S04]  /*35b0*/  @!P3 IMAD.WIDE R24, R11, 0x2, R14 ;  /* 0x000000020b18b825 */ /* 0x000fc800078e020e */
[----:B--2---:R-:W-:Y:S02]  /*35c0*/  @!P2 HADD2.F32 R21, -RZ, R16.H0_H0 ;  /* 0x20000010ff15a230 */ /* 0x004fe40000004100 */
[----:B----4-:R-:W-:-:S05]  /*35d0*/  @!P2 HADD2.F32 R18, -RZ, R18.H0_H0 ;  /* 0x20000012ff12a230 */ /* 0x010fca0000004100 */
[----:B0-----:R-:W-:Y:S01]  /*35e0*/  @!P2 FMUL R26, R18, R23 ;  /* 0x00000017121aa220 */ /* 0x001fe20000400000 */
[----:B------:R-:W-:-:S03]  /*35f0*/  @!P1 LEA.HI.X.SX32 R18, R5, R2, 0x1, P4 ;  /* 0x0000000205129211 */ /* 0x000fc600020f0eff */
[----:B-1----:R-:W-:Y:S01]  /*3600*/  @!P2 FFMA R26, R21, R8, R26 ;  /* 0x00000008151aa223 */ /* 0x002fe2000000001a */
[----:B------:R-:W-:Y:S02]  /*3610*/  @!P3 LEA.HI.X R21, R10, UR11, R19, 0x1, P5 ;  /* 0x0000000b0a15bc11 */ /* 0x000fe4000a8f0c13 */
[C---:B------:R-:W-:Y:S01]  /*3620*/  @!P1 LEA R8, P4, R17.reuse, UR10, 0x1 ;  /* 0x0000000a11089c11 */ /* 0x040fe2000f8808ff */
[----:B-----5:R-:W-:Y:S01]  /*3630*/  @!P2 FMUL R16, R26, -R9 ;  /* 0x800000091a10a220 */ /* 0x020fe20000400000 */
[----:B------:R0:W2:Y:S02]  /*3640*/  @!P3 LDG.E.U16 R10, desc[UR8][R24.64] ;  /* 0x00000008180ab981 */ /* 0x0000a4000c1e1500 */
[----:B------:R-:W-:Y:S02]  /*3650*/  @!P1 LEA.HI.X R9, R17, UR11, R18, 0x1, P4 ;  /* 0x0000000b11099c11 */ /* 0x000fe4000a0f0c12 */
[----:B------:R1:W3:Y:S01]  /*3660*/  @!P3 LDG.E.U16 R23, desc[UR8][R20.64] ;  /* 0x000000081417b981 */ /* 0x0002e2000c1e1500 */
[----:B------:R-:W-:Y:S01]  /*3670*/  @!P0 IADD3 R17, P4, PT, R0, R3, RZ ;  /* 0x0000000300118210 */ /* 0x000fe20007f9e0ff */
[--C-:B------:R-:W-:Y:S01]  /*3680*/  @!P1 IMAD.WIDE R18, R5, 0x2, R14.reuse ;  /* 0x0000000205129825 */ /* 0x100fe200078e020e */
[----:B------:R-:W-:Y:S01]  /*3690*/  @!P2 F2FP.F16.F32.PACK_AB R26, RZ, R26 ;  /* 0x0000001aff1aa23e */ /* 0x000fe200000000ff */
[----:B------:R-:W4:Y:S01]  /*36a0*/  @!P1 LDG.E.U16 R8, desc[UR8][R8.64] ;  /* 0x0000000808089981 */ /* 0x000f22000c1e1500 */
[C---:B------:R-:W-:Y:S01]  /*36b0*/  @!P0 LEA.HI.X.SX32 R28, R3.reuse, R2, 0x1, P4 ;  /* 0x00000002031c8211 */ /* 0x040fe200020f0eff */
[----:B0-----:R-:W-:-:S02]  /*36c0*/  @!P0 IMAD.WIDE R24, R3, 0x2, R14 ;  /* 0x0000000203188825 */ /* 0x001fc400078e020e */
[----:B------:R-:W5:Y:S01]  /*36d0*/  @!P1 LDG.E.U16 R18, desc[UR8][R18.64] ;  /* 0x0000000812129981 */ /* 0x000f62000c1e1500 */
[----:B-1----:R-:W-:Y:S02]  /*36e0*/  @!P2 F2FP.F16.F32.PACK_AB R21, RZ, R16 ;  /* 0x00000010ff15a23e */ /* 0x002fe400000000ff */
[C---:B------:R-:W-:Y:S01]  /*36f0*/  @!P0 LEA R16, P4, R17.reuse, UR10, 0x1 ;  /* 0x0000000a11108c11 */ /* 0x040fe2000f8808ff */
[----:B------:R-:W5:Y:S03]  /*3700*/  @!P0 LDG.E.U16 R24, desc[UR8][R24.64] ;  /* 0x0000000818188981 */ /* 0x000f66000c1e1500 */
[----:B------:R-:W-:Y:S01]  /*3710*/  @!P0 LEA.HI.X R17, R17, UR11, R28, 0x1, P4 ;  /* 0x0000000b11118c11 */ /* 0x000fe2000a0f0c1c */
[----:B------:R-:W-:Y:S02]  /*3720*/  @!P2 HADD2 R29, R29.H0_H0, R21.H0_H0 ;  /* 0x200000151d1da230 */ /* 0x000fe40000000800 */
[----:B------:R-:W-:-:S02]  /*3730*/  @!P2 IMAD.WIDE R20, R27, 0x2, R12 ;  /* 0x000000021b14a825 */ /* 0x000fc400078e020c */
[----:B------:R0:W5:Y:S04]  /*3740*/  @!P0 LDG.E.U16 R16, desc[UR8][R16.64] ;  /* 0x0000000810108981 */ /* 0x000168000c1e1500 */
[----:B------:R1:W-:Y:S01]  /*3750*/  @!P2 STG.E.U16 desc[UR8][R6.64], R29 ;  /* 0x0000001d0600a986 */ /* 0x0003e2000c101508 */
[----:B0-----:R-:W-:Y:S01]  /*3760*/  PRMT R17, R26, 0x7610, R17 ;  /* 0x000076101a117816 */ /* 0x001fe20000000011 */
[----:B------:R-:W-:-:S04]  /*3770*/  @!P3 IMAD.WIDE R26, R11, 0x2, R14 ;  /* 0x000000020b1ab825 */ /* 0x000fc800078e020e */
[----:B------:R0:W-:Y:S01]  /*3780*/  @!P2 STG.E.U16 desc[UR8][R20.64], R17 ;  /* 0x000000111400a986 */ /* 0x0001e2000c101508 */
[----:B-1----:R-:W1:Y:S03]  /*3790*/  @!P3 LDC R29, c[0x0][0xf1c] ;  /* 0x0003c700ff1dbb82 */ /* 0x002e660000000800 */
[----:B------:R-:W4:Y:S05]  /*37a0*/  @!P3 LDG.E.U16 R19, desc[UR8][R26.64] ;  /* 0x000000081a13b981 */ /* 0x000f2a000c1e1500 */
[----:B------:R-:W1:Y:S08]  /*37b0*/  @!P3 LDC R6, c[0x0][0xf28] ;  /* 0x0003ca00ff06bb82 */ /* 0x000e700000000800 */
[----:B0-----:R-:W0:Y:S01]  /*37c0*/  @!P3 LDC R17, c[0x0][0xf30] ;  /* 0x0003cc00ff11bb82 */ /* 0x001e220000000800 */
[----:B------:R-:W-:Y:S01]  /*37d0*/  HFMA2 R9, -RZ, RZ, 0, 0 ;  /* 0x00000000ff097431 */ /* 0x000fe200000001ff */
[----:B------:R-:W-:-:S06]  /*37e0*/  MOV R28, RZ ;  /* 0x000000ff001c7202 */ /* 0x000fcc0000000f00 */
[----:B------:R-:W5:Y:S01]  /*37f0*/  @!P1 LDC R21, c[0x0][0xf1c] ;  /* 0x0003c700ff159b82 */ /* 0x000f620000000800 */
[----:B--2---:R-:W-:Y:S02]  /*3800*/  @!P3 HADD2.F32 R28, -RZ, R10.H0_H0 ;  /* 0x2000000aff1cb230 */ /* 0x004fe40000004100 */
[----:B---3--:R-:W-:-:S05]  /*3810*/  @!P3 HADD2.F32 R23, -RZ, R23.H0_H0 ;  /* 0x20000017ff17b230 */ /* 0x008fca0000004100 */
[----:B0-----:R-:W-:-:S04]  /*3820*/  @!P3 FMUL R9, R23, R17 ;  /* 0x000000111709b220 */ /* 0x001fc80000400000 */
[----:B-1----:R-:W-:Y:S02]  /*3830*/  @!P3 FFMA R9, R28, R29, R9 ;  /* 0x0000001d1c09b223 */ /* 0x002fe40000000009 */
[----:B------:R-:W0:Y:S02]  /*3840*/  @!P1 LDC R28, c[0x0][0xf28] ;  /* 0x0003ca00ff1c9b82 */ /* 0x000e240000000800 */
[----:B------:R-:W-:-:S05]  /*3850*/  @!P3 FMUL R6, R9, -R6 ;  /* 0x800000060906b220 */ /* 0x000fca0000400000 */
[----:B------:R-:W-:Y:S02]  /*3860*/  @!P3 F2FP.F16.F32.PACK_AB R6, RZ, R6 ;  /* 0x00000006ff06b23e */ /* 0x000fe400000000ff */
[----:B------:R-:W-:-:S04]  /*3870*/  @!P3 F2FP.F16.F32.PACK_AB R9, RZ, R9 ;  /* 0x00000009ff09b23e */ /* 0x000fc800000000ff */
[----:B------:R-:W-:Y:S01]  /*3880*/  PRMT R25, R9, 0x7610, R25 ;  /* 0x0000761009197816 */ /* 0x000fe20000000019 */
[----:B----4-:R-:W-:Y:S02]  /*3890*/  @!P3 HADD2 R19, R19.H0_H0, R6.H0_H0 ;  /* 0x200000061313b230 */ /* 0x010fe40000000800 */
[----:B------:R-:W-:-:S03]  /*38a0*/  @!P3 IMAD.WIDE R6, R11, 0x2, R12 ;  /* 0x000000020b06b825 */ /* 0x000fc600078e020c */
[----:B------:R-:W-:Y:S01]  /*38b0*/  PRMT R23, R19, 0x7610, R23 ;  /* 0x0000761013177816 */ /* 0x000fe20000000017 */
[----:B------:R-:W-:Y:S01]  /*38c0*/  @!P1 IMAD.WIDE R10, R5, 0x2, R14 ;  /* 0x00000002050a9825 */ /* 0x000fe200078e020e */
[----:B------:R-:W1:Y:S03]  /*38d0*/  @!P1 LDC R19, c[0x0][0xf30] ;  /* 0x0003cc00ff139b82 */ /* 0x000e660000000800 */
[----:B------:R-:W-:Y:S04]  /*38e0*/  @!P3 STG.E.U16 desc[UR8][R26.64], R23 ;  /* 0x000000171a00b986 */ /* 0x000fe8000c101508 */
[----:B------:R0:W-:Y:S04]  /*38f0*/  @!P3 STG.E.U16 desc[UR8][R6.64], R25 ;  /* 0x000000190600b986 */ /* 0x0001e8000c101508 */
[----:B------:R-:W2:Y:S01]  /*3900*/  @!P1 LDG.E.U16 R17, desc[UR8][R10.64] ;  /* 0x000000080a119981 */ /* 0x000ea2000c1e1500 */
[----:B------:R-:W-:Y:S01]  /*3910*/  @!P1 HADD2.F32 R8, -RZ, R8.H0_H0 ;  /* 0x20000008ff089230 */ /* 0x000fe20000004100 */
[----:B------:R-:W-:Y:S01]  /*3920*/  MOV R9, RZ ;  /* 0x000000ff00097202 */ /* 0x000fe20000000f00 */
[----:B------:R-:W-:-:S02]  /*3930*/  IMAD.MOV.U32 R20, RZ, RZ, RZ ;  /* 0x000000ffff147224 */ /* 0x000fc400078e00ff */
[----:B-----5:R-:W-:Y:S02]  /*3940*/  @!P1 HADD2.F32 R20, -RZ, R18.H0_H0 ;  /* 0x20000012ff149230 */ /* 0x020fe40000004100 */
[----:B-1----:R-:W-:Y:S01]  /*3950*/  @!P1 FMUL R9, R8, R19 ;  /* 0x0000001308099220 */ /* 0x002fe20000400000 */
[----:B------:R-:W-:Y:S01]  /*3960*/  ISETP.GE.AND P2, PT, R3, R4, PT ;  /* 0x000000040300720c */ /* 0x000fe20003f46270 */
[----:B------:R-:W1:Y:S02]  /*3970*/  @!P0 LDC R19, c[0x0][0xf30] ;  /* 0x0003cc00ff138b82 */ /* 0x000e640000000800 */
[----:B------:R-:W-:-:S04]  /*3980*/  @!P1 FFMA R9, R20, R21, R9 ;  /* 0x0000001514099223 */ /* 0x000fc80000000009 */
[----:B0-----:R-:W-:-:S05]  /*3990*/  @!P1 FMUL R6, R9, -R28 ;  /* 0x8000001c09069220 */ /* 0x001fca0000400000 */
[----:B------:R-:W-:Y:S01]  /*39a0*/  @!P1 F2FP.F16.F32.PACK_AB R6, RZ, R6 ;  /* 0x00000006ff06923e */ /* 0x000fe200000000ff */
[----:B------:R-:W0:Y:S01]  /*39b0*/  @!P2 LDC R20, c[0x0][0xf1c] ;  /* 0x0003c700ff14ab82 */ /* 0x000e220000000800 */
[----:B------:R-:W-:Y:S01]  /*39c0*/  @!P1 F2FP.F16.F32.PACK_AB R7, RZ, R9 ;  /* 0x00000009ff07923e */ /* 0x000fe200000000ff */
[----:B------:R-:W-:-:S03]  /*39d0*/  @!P1 IMAD.WIDE R8, R5, 0x2, R12 ;  /* 0x0000000205089825 */ /* 0x000fc600078e020c */
[----:B------:R-:W-:-:S03]  /*39e0*/  PRMT R23, R7, 0x7610, R23 ;  /* 0x0000761007177816 */ /* 0x000fc60000000017 */
[----:B------:R-:W3:Y:S01]  /*39f0*/  @!P2 LDC R26, c[0x0][0xf28] ;  /* 0x0003ca00ff1aab82 */ /* 0x000ee20000000800 */
[----:B--2---:R-:W-:-:S05]  /*3a00*/  @!P1 HADD2 R6, R17.H0_H0, R6.H0_H0 ;  /* 0x2000000611069230 */ /* 0x004fca0000000800 */
[----:B------:R-:W-:Y:S01]  /*3a10*/  PRMT R21, R6, 0x7610, R21 ;  /* 0x0000761006157816 */ /* 0x000fe20000000015 */
[----:B------:R-:W-:-:S04]  /*3a20*/  @!P2 IMAD.WIDE R6, R3, 0x2, R14 ;  /* 0x000000020306a825 */ /* 0x000fc800078e020e */
[----:B------:R-:W-:Y:S04]  /*3a30*/  @!P1 STG.E.U16 desc[UR8][R10.64], R21 ;  /* 0x000000150a009986 */ /* 0x000fe8000c101508 */
[----:B------:R3:W-:Y:S04]  /*3a40*/  @!P1 STG.E.U16 desc[UR8][R8.64], R23 ;  /* 0x0000001708009986 */ /* 0x0007e8000c101508 */
[----:B------:R-:W2:Y:S01]  /*3a50*/  @!P2 LDG.E.U16 R17, desc[UR8][R6.64] ;  /* 0x000000080611a981 */ /* 0x000ea2000c1e1500 */
[----:B------:R-:W-:Y:S02]  /*3a60*/  HFMA2 R5, -RZ, RZ, 0, 0 ;  /* 0x00000000ff057431 */ /* 0x000fe400000001ff */
[----:B------:R-:W-:Y:S01]  /*3a70*/  @!P0 HADD2.F32 R16, -RZ, R16.H0_H0 ;  /* 0x20000010ff108230 */ /* 0x000fe20000004100 */
[----:B------:R-:W-:Y:S01]  /*3a80*/  MOV R18, RZ ;  /* 0x000000ff00127202 */ /* 0x000fe20000000f00 */
[----:B------:R-:W-:-:S03]  /*3a90*/  @!P0 HADD2.F32 R18, -RZ, R24.H0_H0 ;  /* 0x20000018ff128230 */ /* 0x000fc60000004100 */
[----:B-1----:R-:W-:-:S04]  /*3aa0*/  @!P0 FMUL R5, R16, R19 ;  /* 0x0000001310058220 */ /* 0x002fc80000400000 */
[----:B0-----:R-:W-:-:S04]  /*3ab0*/  @!P2 FFMA R5, R18, R20, R5 ;  /* 0x000000141205a223 */ /* 0x001fc80000000005 */
[----:B---3--:R-:W-:-:S05]  /*3ac0*/  @!P2 FMUL R8, R5, -R26 ;  /* 0x8000001a0508a220 */ /* 0x008fca0000400000 */
[----:B------:R-:W-:Y:S02]  /*3ad0*/  @!P2 F2FP.F16.F32.PACK_AB R8, RZ, R8 ;  /* 0x00000008ff08a23e */ /* 0x000fe400000000ff */
[----:B------:R-:W-:Y:S01]  /*3ae0*/  @!P2 F2FP.F16.F32.PACK_AB R5, RZ, R5 ;  /* 0x00000005ff05a23e */ /* 0x000fe200000000ff */
[----:B------:R-:W-:-:S06]  /*3af0*/  ULEA UR4, UR12, UR4, 0x2 ;  /* 0x000000040c047291 */ /* 0x000fcc000f8e10ff */
[----:B------:R-:W-:Y:S01]  /*3b00*/  ISETP.LE.AND P0, PT, R4, UR4, PT ;  /* 0x0000000404007c0c */ /* 0x000fe2000bf03270 */
[----:B--2---:R-:W-:Y:S02]  /*3b10*/  @!P2 HADD2 R17, R17.H0_H0, R8.H0_H0 ;  /* 0x200000081111a230 */ /* 0x004fe40000000800 */
[----:B------:R-:W-:-:S03]  /*3b20*/  @!P2 IMAD.WIDE R8, R3, 0x2, R12 ;  /* 0x000000020308a825 */ /* 0x000fc600078e020c */
[----:B------:R0:W-:Y:S04]  /*3b30*/  @!P2 STG.E.U16 desc[UR8][R6.64], R17 ;  /* 0x000000110600a986 */ /* 0x0001e8000c101508 */
[----:B------:R0:W-:Y:S03]  /*3b40*/  @!P2 STG.E.U16 desc[UR8][R8.64], R5 ;  /* 0x000000050800a986 */ /* 0x0001e6000c101508 */
[----:B------:R-:W-:Y:S05]  /*3b50*/  @!P0 BRA `(.L_x_148) ;  /* 0xfffffff8002c8947 */ /* 0x000fea000383ffff */
[----:B------:R-:W-:Y:S05]  /*3b60*/  EXIT ;  /* 0x000000000000794d */ /* 0x000fea0003800000 */
.L_x_147:
[----:B------:R-:W-:Y:S05]  /*3b70*/  BRA.U UP0, `(.L_x_149) ;  /* 0x00000005007c7547 */ /* 0x000fea000b800000 */
[----:B------:R-:W-:-:S05]  /*3b80*/  UMOV UR4, URZ ;  /* 0x000000ff00047c82 */ /* 0x000fca0008000000 */
.L_x_150:
[----:B---3--:R-:W-:-:S04]  /*3b90*/  IADD3 R17, PT, PT, R22, UR4, RZ ;  /* 0x0000000416117c10 */ /* 0x008fc8000fffe0ff */
[----:B------:R-:W-:-:S13]  /*3ba0*/  ISETP.GE.AND P0, PT, R17, R4, PT ;  /* 0x000000041100720c */ /* 0x000fda0003f06270 */
[----:B------:R-:W-:Y:S01]  /*3bb0*/  @!P0 IADD3 R3, P1, PT, R0, R17, RZ ;  /* 0x0000001100038210 */ /* 0x000fe20007f3e0ff */
[----:B------:R-:W0:Y:S03]  /*3bc0*/  @!P0 LDC R18, c[0x0][0xf30] ;  /* 0x0003cc00ff128b82 */ /* 0x000e260000000800 */
[----:B------:R-:W-:Y:S02]  /*3bd0*/  @!P0 LEA.HI.X.SX32 R6, R17, R2, 0x1, P1 ;  /* 0x0000000211068211 */ /* 0x000fe400008f0eff */
[----:B------:R-:W-:Y:S02]  /*3be0*/  @!P0 LEA R8, P1, R3, UR10, 0x1 ;  /* 0x0000000a03088c11 */ /* 0x000fe4000f8208ff */
[----:B------:R-:W-:Y:S01]  /*3bf0*/  IADD3 R21, PT, PT, R17, UR12, RZ ;  /* 0x0000000c11157c10 */ /* 0x000fe2000fffe0ff */
[----:B------:R-:W1:Y:S01]  /*3c00*/  @!P0 LDC R19, c[0x0][0xf28] ;  /* 0x0003ca00ff138b82 */ /* 0x000e620000000800 */
[----:B------:R-:W-:-:S05]  /*3c10*/  @!P0 LEA.HI.X R9, R3, UR11, R6, 0x1, P1 ;  /* 0x0000000b03098c11 */ /* 0x000fca00088f0c06 */
[----:B------:R-:W2:Y:S01]  /*3c20*/  @!P0 LDG.E.U16 R8, desc[UR8][R8.64] ;  /* 0x0000000808088981 */ /* 0x000ea2000c1e1500 */
[----:B------:R-:W-:-:S05]  /*3c30*/  @!P0 IMAD.WIDE R6, R17, 0x2, R14 ;  /* 0x0000000211068825 */ /* 0x000fca00078e020e */
[----:B------:R-:W3:Y:S01]  /*3c40*/  @!P0 LDG.E.U16 R23, desc[UR8][R6.64] ;  /* 0x0000000806178981 */ /* 0x000ee2000c1e1500 */
[C---:B------:R-:W-:Y:S01]  /*3c50*/  ISETP.GE.AND P2, PT, R21.reuse, R4, PT ;  /* 0x000000041500720c */ /* 0x040fe20003f46270 */
[----:B------:R-:W-:Y:S02]  /*3c60*/  VIADD R5, R21, UR12 ;  /* 0x0000000c15057c36 */ /* 0x000fe40008000000 */
[----:B------:R-:W-:-:S03]  /*3c70*/  HFMA2 R16, -RZ, RZ, 0, 0 ;  /* 0x00000000ff107431 */ /* 0x000fc600000001ff */
[C---:B------:R-:W-:Y:S02]  /*3c80*/  IADD3 R3, PT, PT, R5.reuse, UR12, RZ ;  /* 0x0000000c05037c10 */ /* 0x040fe4000fffe0ff */
[-C--:B------:R-:W-:Y:S02]  /*3c90*/  ISETP.GE.AND P1, PT, R5, R4.reuse, PT ;  /* 0x000000040500720c */ /* 0x080fe40003f26270 */
[----:B------:R-:W-:-:S03]  /*3ca0*/  ISETP.GE.AND P3, PT, R3, R4, PT ;  /* 0x000000040300720c */ /* 0x000fc60003f66270 */
[----:B------:R-:W-:Y:S01]  /*3cb0*/  @!P2 IADD3 R10, P4, PT, R0, R21, RZ ;  /* 0x00000015000aa210 */ /* 0x000fe20007f9e0ff */
[----:B------:R-:W4:Y:S03]  /*3cc0*/  @!P2 LDC R25, c[0x0][0xf30] ;  /* 0x0003cc00ff19ab82 */ /* 0x000f260000000800 */
[----:B------:R-:W-:Y:S01]  /*3cd0*/  @!P2 LEA.HI.X.SX32 R11, R21, R2, 0x1, P4 ;  /* 0x00000002150ba211 */ /* 0x000fe200020f0eff */
[----:B--2---:R-:W-:Y:S01]  /*3ce0*/  @!P0 HADD2.F32 R9, -RZ, R8.H0_H0 ;  /* 0x20000008ff098230 */ /* 0x004fe20000004100 */
[----:B------:R-:W-:-:S04]  /*3cf0*/  @!P2 LEA R8, P4, R10, UR10, 0x1 ;  /* 0x0000000a0a08ac11 */ /* 0x000fc8000f8808ff */
[----:B0-----:R-:W-:Y:S01]  /*3d00*/  @!P0 FMUL R16, R9, R18 ;  /* 0x0000001209108220 */ /* 0x001fe20000400000 */
[----:B------:R-:W-:-:S03]  /*3d10*/  @!P2 LEA.HI.X R9, R10, UR11, R11, 0x1, P4 ;  /* 0x0000000b0a09ac11 */ /* 0x000fc6000a0f0c0b */
[----:B-1----:R-:W-:Y:S01]  /*3d20*/  @!P0 FMUL R10, R16, -R19 ;  /* 0x80000013100a8220 */ /* 0x002fe20000400000 */
[C---:B------:R-:W-:Y:S01]  /*3d30*/  @!P1 IADD3 R19, P5, PT, R0.reuse, R5, RZ ;  /* 0x0000000500139210 */ /* 0x040fe20007fbe0ff */
[----:B------:R0:W2:Y:S01]  /*3d40*/  @!P2 LDG.E.U16 R20, desc[UR8][R8.64] ;  /* 0x000000080814a981 */ /* 0x0000a2000c1e1500 */
[----:B------:R-:W-:Y:S02]  /*3d50*/  @!P3 IADD3 R11, P4, PT, R0, R3, RZ ;  /* 0x00000003000bb210 */ /* 0x000fe40007f9e0ff */
[-C--:B------:R-:W-:Y:S02]  /*3d60*/  @!P1 LEA.HI.X.SX32 R26, R5, R2.reuse, 0x1, P5 ;  /* 0x00000002051a9211 */ /* 0x080fe400028f0eff */
[----:B------:R-:W-:Y:S02]  /*3d70*/  @!P3 LEA.HI.X.SX32 R24, R3, R2, 0x1, P4 ;  /* 0x000000020318b211 */ /* 0x000fe400020f0eff */
[----:B------:R-:W-:Y:S02]  /*3d80*/  @!P1 LEA R18, P5, R19, UR10, 0x1 ;  /* 0x0000000a13129c11 */ /* 0x000fe4000f8a08ff */
[----:B0-----:R-:W-:-:S02]  /*3d90*/  @!P0 F2FP.F16.F32.PACK_AB R9, RZ, R10 ;  /* 0x0000000aff09823e */ /* 0x001fc400000000ff */
[----:B------:R-:W-:Y:S02]  /*3da0*/  @!P3 LEA R10, P4, R11, UR10, 0x1 ;  /* 0x0000000a0b0abc11 */ /* 0x000fe4000f8808ff */
[----:B------:R-:W-:Y:S01]  /*3db0*/  @!P1 LEA.HI.X R19, R19, UR11, R26, 0x1, P5 ;  /* 0x0000000b13139c11 */ /* 0x000fe2000a8f0c1a */
[----:B---3--:R-:W-:Y:S01]  /*3dc0*/  @!P0 HADD2 R9, R23.H0_H0, R9.H0_H0 ;  /* 0x2000000917098230 */ /* 0x008fe20000000800 */
[----:B------:R-:W-:Y:S02]  /*3dd0*/  @!P0 F2FP.F16.F32.PACK_AB R23, RZ, R16 ;  /* 0x00000010ff17823e */ /* 0x000fe400000000ff */
[----:B------:R-:W-:Y:S01]  /*3de0*/  @!P3 LEA.HI.X R11, R11, UR11, R24, 0x1, P4 ;  /* 0x0000000b0b0bbc11 */ /* 0x000fe2000a0f0c18 */
[----:B------:R-:W-:Y:S01]  /*3df0*/  @!P0 IMAD.WIDE R16, R17, 0x2, R12 ;  /* 0x0000000211108825 */ /* 0x000fe200078e020c */
[----:B------:R-:W-:Y:S01]  /*3e00*/  PRMT R26, R9, 0x7610, R26 ;  /* 0x00007610091a7816 */ /* 0x000fe2000000001a */
[----:B------:R0:W3:Y:S01]  /*3e10*/  @!P1 LDG.E.U16 R18, desc[UR8][R18.64] ;  /* 0x0000000812129981 */ /* 0x0000e2000c1e1500 */
[----:B------:R-:W-:Y:S01]  /*3e20*/  PRMT R27, R23, 0x7610, R27 ;  /* 0x00007610171b7816 */ /* 0x000fe2000000001b */
[--C-:B------:R-:W-:Y:S01]  /*3e30*/  @!P2 IMAD.WIDE R8, R21, 0x2, R14.reuse ;  /* 0x000000021508a825 */ /* 0x100fe200078e020e */
[----:B------:R-:W1:Y:S01]  /*3e40*/  @!P2 LDC R24, c[0x0][0xf28] ;  /* 0x0003ca00ff18ab82 */ /* 0x000e620000000800 */
[----:B------:R5:W3:Y:S04]  /*3e50*/  @!P3 LDG.E.U16 R10, desc[UR8][R10.64] ;  /* 0x000000080a0ab981 */ /* 0x000ae8000c1e1500 */
[----:B------:R4:W-:Y:S04]  /*3e60*/  @!P0 STG.E.U16 desc[UR8][R6.64], R26 ;  /* 0x0000001a06008986 */ /* 0x0009e8000c101508 */
[----:B------:R5:W-:Y:S04]  /*3e70*/  @!P0 STG.E.U16 desc[UR8][R16.64], R27 ;  /* 0x0000001b10008986 */ /* 0x000be8000c101508 */
[----:B------:R-:W3:Y:S01]  /*3e80*/  @!P2 LDG.E.U16 R23, desc[UR8][R8.64] ;  /* 0x000000080817a981 */ /* 0x000ee2000c1e1500 */
[----:B0-----:R-:W-:Y:S01]  /*3e90*/  MOV R19, RZ ;  /* 0x000000ff00137202 */ /* 0x001fe20000000f00 */
[----:B----4-:R-:W-:-:S04]  /*3ea0*/  @!P1 IMAD.WIDE R6, R5, 0x2, R14 ;  /* 0x0000000205069825 */ /* 0x010fc800078e020e */
[----:B-----5:R-:W-:Y:S02]  /*3eb0*/  @!P2 IMAD.WIDE R16, R21, 0x2, R12 ;  /* 0x000000021510a825 */ /* 0x020fe400078e020c */
[----:B------:R-:W0:Y:S02]  /*3ec0*/  @!P1 LDC R21, c[0x0][0xf30] ;  /* 0x0003cc00ff159b82 */ /* 0x000e240000000800 */
[----:B--2---:R-:W-:-:S05]  /*3ed0*/  @!P2 HADD2.F32 R20, -RZ, R20.H0_H0 ;  /* 0x20000014ff14a230 */ /* 0x004fca0000004100 */
[----:B------:R-:W-:-:S04]  /*3ee0*/  @!P2 FMUL R19, R20, R25 ;  /* 0x000000191413a220 */ /* 0x000fc80000400000 */
[----:B-1----:R-:W-:Y:S01]  /*3ef0*/  @!P2 FMUL R20, R19, -R24 ;  /* 0x800000181314a220 */ /* 0x002fe20000400000 */
[----:B------:R-:W-:-:S04]  /*3f00*/  @!P2 F2FP.F16.F32.PACK_AB R19, RZ, R19 ;  /* 0x00000013ff13a23e */ /* 0x000fc800000000ff */
[----:B------:R-:W-:Y:S02]  /*3f10*/  @!P2 F2FP.F16.F32.PACK_AB R20, RZ, R20 ;  /* 0x00000014ff14a23e */ /* 0x000fe400000000ff */
[----:B------:R-:W-:-:S03]  /*3f20*/  PRMT R24, R19, 0x7610, R24 ;  /* 0x0000761013187816 */ /* 0x000fc60000000018 */
[----:B---3--:R-:W-:-:S05]  /*3f30*/  @!P2 HADD2 R20, R23.H0_H0, R20.H0_H0 ;  /* 0x200000141714a230 */ /* 0x008fca0000000800 */
[----:B------:R-:W-:Y:S02]  /*3f40*/  PRMT R23, R20, 0x7610, R23 ;  /* 0x0000761014177816 */ /* 0x000fe40000000017 */
[----:B------:R-:W1:Y:S03]  /*3f50*/  @!P1 LDC R20, c[0x0][0xf28] ;  /* 0x0003ca00ff149b82 */ /* 0x000e660000000800 */
[----:B------:R2:W-:Y:S04]  /*3f60*/  @!P2 STG.E.U16 desc[UR8][R8.64], R23 ;  /* 0x000000170800a986 */ /* 0x0005e8000c101508 */
[----:B------:R3:W-:Y:S04]  /*3f70*/  @!P2 STG.E.U16 desc[UR8][R16.64], R24 ;  /* 0x000000181000a986 */ /* 0x0007e8000c101508 */
[----:B------:R-:W4:Y:S01]  /*3f80*/  @!P1 LDG.E.U16 R19, desc[UR8][R6.64] ;  /* 0x0000000806139981 */ /* 0x000f22000c1e1500 */
[----:B------:R-:W-:-:S02]  /*3f90*/  HFMA2 R11, -RZ, RZ, 0, 0 ;  /* 0x00000000ff0b7431 */ /* 0x000fc400000001ff */
[----:B------:R-:W-:Y:S02]  /*3fa0*/  @!P1 HADD2.F32 R18, -RZ, R18.H0_H0 ;  /* 0x20000012ff129230 */ /* 0x000fe40000004100 */
[----:B--2---:R-:W-:-:S04]  /*3fb0*/  @!P3 IMAD.WIDE R8, R3, 0x2, R14 ;  /* 0x000000020308b825 */ /* 0x004fc800078e020e */
[----:B0-----:R-:W-:Y:S01]  /*3fc0*/  @!P1 FMUL R11, R18, R21 ;  /* 0x00000015120b9220 */ /* 0x001fe20000400000 */
[----:B---3--:R-:W-:-:S04]  /*3fd0*/  @!P1 IMAD.WIDE R16, R5, 0x2, R12 ;  /* 0x0000000205109825 */ /* 0x008fc800078e020c */
[----:B-1----:R-:W-:Y:S01]  /*3fe0*/  @!P1 FMUL R18, R11, -R20 ;  /* 0x800000140b129220 */ /* 0x002fe20000400000 */
[----:B------:R-:W-:-:S04]  /*3ff0*/  @!P1 F2FP.F16.F32.PACK_AB R11, RZ, R11 ;  /* 0x0000000bff0b923e */ /* 0x000fc800000000ff */
[----:B------:R-:W-:Y:S02]  /*4000*/  @!P1 F2FP.F16.F32.PACK_AB R18, RZ, R18 ;  /* 0x00000012ff12923e */ /* 0x000fe400000000ff */
[----:B------:R-:W-:-:S03]  /*4010*/  PRMT R21, R11, 0x7610, R21 ;  /* 0x000076100b157816 */ /* 0x000fc60000000015 */
[----:B----4-:R-:W-:Y:S02]  /*4020*/  @!P1 HADD2 R18, R19.H0_H0, R18.H0_H0 ;  /* 0x2000001213129230 */ /* 0x010fe40000000800 */
[----:B------:R-:W0:Y:S03]  /*4030*/  @!P3 LDC R19, c[0x0][0xf30] ;  /* 0x0003cc00ff13bb82 */ /* 0x000e260000000800 */
[----:B------:R-:W-:-:S05]  /*4040*/  PRMT R20, R18, 0x7610, R20 ;  /* 0x0000761012147816 */ /* 0x000fca0000000014 */
[----:B------:R1:W-:Y:S01]  /*4050*/  @!P1 STG.E.U16 desc[UR8][R6.64], R20 ;  /* 0x0000001406009986 */ /* 0x0003e2000c101508 */
[----:B------:R-:W2:Y:S03]  /*4060*/  @!P3 LDC R18, c[0x0][0xf28] ;  /* 0x0003ca00ff12bb82 */ /* 0x000ea60000000800 */
[----:B------:R3:W-:Y:S04]  /*4070*/  @!P1 STG.E.U16 desc[UR8][R16.64], R21 ;  /* 0x0000001510009986 */ /* 0x0007e8000c101508 */
[----:B------:R-:W4:Y:S01]  /*4080*/  @!P3 LDG.E.U16 R11, desc[UR8][R8.64] ;  /* 0x00000008080bb981 */ /* 0x000f22000c1e1500 */
[----:B------:R-:W-:Y:S01]  /*4090*/  @!P3 HADD2.F32 R10, -RZ, R10.H0_H0 ;  /* 0x2000000aff0ab230 */ /* 0x000fe20000004100 */
[----:B------:R-:W-:Y:S01]  /*40a0*/  ULEA UR4, UR12, UR4, 0x2 ;  /* 0x000000040c047291 */ /* 0x000fe2000f8e10ff */
[----:B------:R-:W-:-:S02]  /*40b0*/  IMAD.MOV.U32 R5, RZ, RZ, RZ ;  /* 0x000000ffff057224 */ /* 0x000fc400078e00ff */
[----:B-1----:R-:W-:-:S04]  /*40c0*/  @!P3 IMAD.WIDE R6, R3, 0x2, R12 ;  /* 0x000000020306b825 */ /* 0x002fc800078e020c */
[----:B0-----:R-:W-:Y:S01]  /*40d0*/  @!P3 FMUL R5, R10, R19 ;  /* 0x000000130a05b220 */ /* 0x001fe20000400000 */
[----:B------:R-:W-:-:S03]  /*40e0*/  ISETP.LE.AND P0, PT, R4, UR4, PT ;  /* 0x0000000404007c0c */ /* 0x000fc6000bf03270 */
[----:B--2---:R-:W-:Y:S01]  /*40f0*/  @!P3 FMUL R10, R5, -R18 ;  /* 0x80000012050ab220 */ /* 0x004fe20000400000 */
[----:B------:R-:W-:-:S04]  /*4100*/  @!P3 F2FP.F16.F32.PACK_AB R5, RZ, R5 ;  /* 0x00000005ff05b23e */ /* 0x000fc800000000ff */
[----:B------:R-:W-:-:S05]  /*4110*/  @!P3 F2FP.F16.F32.PACK_AB R10, RZ, R10 ;  /* 0x0000000aff0ab23e */ /* 0x000fca00000000ff */
[----:B----4-:R-:W-:-:S05]  /*4120*/  @!P3 HADD2 R10, R11.H0_H0, R10.H0_H0 ;  /* 0x2000000a0b0ab230 */ /* 0x010fca0000000800 */
[----:B------:R3:W-:Y:S04]  /*4130*/  @!P3 STG.E.U16 desc[UR8][R8.64], R10 ;  /* 0x0000000a0800b986 */ /* 0x0007e8000c101508 */
[----:B------:R3:W-:Y:S01]  /*4140*/  @!P3 STG.E.U16 desc[UR8][R6.64], R5 ;  /* 0x000000050600b986 */ /* 0x0007e2000c101508 */
[----:B------:R-:W-:Y:S05]  /*4150*/  @!P0 BRA `(.L_x_150) ;  /* 0xfffffff8008c8947 */ /* 0x000fea000383ffff */
[----:B------:R-:W-:Y:S05]  /*4160*/  EXIT ;  /* 0x000000000000794d */ /* 0x000fea0003800000 */
.L_x_149:
[----:B------:R-:W-:-:S05]  /*4170*/  UMOV UR4, URZ ;  /* 0x000000ff00047c82 */ /* 0x000fca0008000000 */
.L_x_151:
[----:B------:R-:W-:-:S04]  /*4180*/  IADD3 R27, PT, PT, R22, UR4, RZ ;  /* 0x00000004161b7c10 */ /* 0x000fc8000fffe0ff */
[----:B------:R-:W-:-:S13]  /*4190*/  ISETP.GE.AND P0, PT, R27, R4, PT ;  /* 0x000000041b00720c */ /* 0x000fda0003f06270 */
[----:B------:R-:W-:Y:S01]  /*41a0*/  @!P0 IADD3 R3, P1, PT, R0, R27, RZ ;  /* 0x0000001b00038210 */ /* 0x000fe20007f3e0ff */
[C---:B------:R-:W-:Y:S01]  /*41b0*/  @!P0 IMAD.WIDE R20, R27.reuse, 0x2, R14 ;  /* 0x000000021b148825 */ /* 0x040fe200078e020e */
[----:B------:R-:W0:Y:S02]  /*41c0*/  @!P0 LDC R23, c[0x0][0xf30] ;  /* 0x0003cc00ff178b82 */ /* 0x000e240000000800 */
[----:B------:R-:W-:Y:S02]  /*41d0*/  @!P0 LEA.HI.X.SX32 R6, R27, R2, 0x1, P1 ;  /* 0x000000021b068211 */ /* 0x000fe400008f0eff */
[C---:B------:R-:W-:Y:S01]  /*41e0*/  @!P0 LEA R24, P1, R3.reuse, UR10, 0x1 ;  /* 0x0000000a03188c11 */ /* 0x040fe2000f8208ff */
[----:B------:R1:W2:Y:S03]  /*41f0*/  @!P0 LDG.E.U16 R20, desc[UR8][R20.64] ;  /* 0x0000000814148981 */ /* 0x0002a6000c1e1500 */
[----:B------:R-:W-:Y:S01]  /*4200*/  @!P0 LEA.HI.X R25, R3, UR11, R6, 0x1, P1 ;  /* 0x0000000b03198c11 */ /* 0x000fe200088f0c06 */
[----:B------:R-:W3:Y:S04]  /*4210*/  @!P0 LDC R17, c[0x0][0xf1c] ;  /* 0x0003c700ff118b82 */ /* 0x000ee80000000800 */
[----:B------:R-:W4:Y:S01]  /*4220*/  @!P0 LDG.E.U16 R24, desc[UR8][R24.64] ;  /* 0x0000000818188981 */ /* 0x000f22000c1e1500 */
[C---:B------:R-:W-:Y:S01]  /*4230*/  @!P0 IMAD.WIDE R6, R27.reuse, 0x2, R14 ;  /* 0x000000021b068825 */ /* 0x040fe200078e020e */
[----:B------:R-:W-:-:S02]  /*4240*/  IADD3 R11, PT, PT, R27, UR12, RZ ;  /* 0x0000000c1b0b7c10 */ /* 0x000fc4000fffe0ff */
[----:B------:R-:W5:Y:S02]  /*4250*/  @!P0 LDC R9, c[0x0][0xf28] ;  /* 0x0003ca00ff098b82 */ /* 0x000f640000000800 */
[----:B------:R-:W5:Y:S01]  /*4260*/  @!P0 LDG.E.U16 R29, desc[UR8][R6.64] ;  /* 0x00000008061d8981 */ /* 0x000f62000c1e1500 */
[C---:B------:R-:W-:Y:S02]  /*4270*/  ISETP.GE.AND P3, PT, R11.reuse, R4, PT ;  /* 0x000000040b00720c */ /* 0x040fe40003f66270 */
[----:B------:R-:W-:-:S04]  /*4280*/  IADD3 R5, PT, PT, R11, UR12, RZ ;  /* 0x0000000c0b057c10 */ /* 0x000fc8000fffe0ff */
[C---:B------:R-:W-:Y:S01]  /*4290*/  ISETP.GE.AND P1, PT, R5.reuse, R4, PT ;  /* 0x000000040500720c */ /* 0x040fe20003f26270 */
[----:B------:R-:W-:Y:S02]  /*42a0*/  VIADD R3, R5, UR12 ;  /* 0x0000000c05037c36 */ /* 0x000fe40008000000 */
[----:B------:R-:W-:-:S04]  /*42b0*/  HFMA2 R19, -RZ, RZ, 0, 0 ;  /* 0x00000000ff137431 */ /* 0x000fc800000001ff */
[C---:B------:R-:W-:Y:S02]  /*42c0*/  @!P3 IADD3 R8, P4, PT, R0.reuse, R11, RZ ;  /* 0x0000000b0008b210 */ /* 0x040fe40007f9e0ff */
[----:B------:R-:W-:Y:S02]  /*42d0*/  ISETP.GE.AND P2, PT, R3, R4, PT ;  /* 0x000000040300720c */ /* 0x000fe40003f46270 */
[----:B-1----:R-:W-:Y:S02]  /*42e0*/  @!P3 LEA.HI.X.SX32 R21, R11, R2, 0x1, P4 ;  /* 0x000000020b15b211 */ /* 0x002fe400020f0eff */
[----:B------:R-:W-:Y:S02]  /*42f0*/  MOV R26, RZ ;  /* 0x000000ff001a7202 */ /* 0x000fe40000000f00 */
[----:B------:R-:W-:Y:S01]  /*4300*/  @!P1 IADD3 R16, P5, PT, R0, R5, RZ ;  /* 0x0000000500109210 */ /* 0x000fe20007fbe0ff */
[----:B--2---:R-:W-:Y:S01]  /*4310*/  @!P0 HADD2.F32 R19, -RZ, R20.H0_H0 ;  /* 0x20000014ff138230 */ /* 0x004fe20000004100 */
[----:B------:R-:W-:Y:S01]  /*4320*/  @!P3 LEA R20, P4, R8, UR10, 0x1 ;  /* 0x0000000a0814bc11 */ /* 0x000fe2000f8808ff */
[----:B----4-:R-:W-:-:S03]  /*4330*/  @!P0 HADD2.F32 R24, -RZ, R24.H0_H0 ;  /* 0x20000018ff188230 */ /* 0x010fc60000004100 */
[----:B------:R-:W-:Y:S02]  /*4340*/  @!P3 LEA.HI.X R21, R8, UR11, R21, 0x1, P4 ;  /* 0x0000000b0815bc11 */ /* 0x000fe4000a0f0c15 */
[----:B0-----:R-:W-:Y:S01]  /*4350*/  @!P0 FMUL R26, R24, R23 ;  /* 0x00000017181a8220 */ /* 0x001fe20000400000 */
[----:B------:R-:W-:Y:S01]  /*4360*/  @!P1 LEA R8, P4, R16, UR10, 0x1 ;  /* 0x0000000a10089c11 */ /* 0x000fe2000f8808ff */
[----:B------:R-:W-:Y:S01]  /*4370*/  @!P3 IMAD.WIDE R24, R11, 0x2, R14 ;  /* 0x000000020b18b825 */ /* 0x000fe200078e020e */
[----:B------:R0:W2:Y:S03]  /*4380*/  @!P3 LDG.E.U16 R23, desc[UR8][R20.64] ;  /* 0x000000081417b981 */ /* 0x0000a6000c1e1500 */
[----:B---3--:R-:W-:Y:S01]  /*4390*/  @!P0 FFMA R18, R19, R17, R26 ;  /* 0x0000001113128223 */ /* 0x008fe2000000001a */
[----:B------:R-:W-:Y:S01]  /*43a0*/  @!P1 LEA.HI.X.SX32 R17, R5, R2, 0x1, P5 ;  /* 0x0000000205119211 */ /* 0x000fe200028f0eff */
[----:B------:R1:W3:Y:S02]  /*43b0*/  @!P3 LDG.E.U16 R10, desc[UR8][R24.64] ;  /* 0x00000008180ab981 */ /* 0x0002e4000c1e1500 */
[----:B-----5:R-:W-:Y:S01]  /*43c0*/  @!P0 FMUL R18, R18, -R9 ;  /* 0x8000000912128220 */ /* 0x020fe20000400000 */
[----:B------:R-:W-:-:S02]  /*43d0*/  @!P1 LEA.HI.X R9, R16, UR11, R17, 0x1, P4 ;  /* 0x0000000b10099c11 */ /* 0x000fc4000a0f0c11 */
[----:B------:R-:W-:Y:S02]  /*43e0*/  @!P2 IADD3 R17, P4, PT, R0, R3, RZ ;  /* 0x000000030011a210 */ /* 0x000fe40007f9e0ff */
[----:B0-----:R-:W-:Y:S01]  /*43f0*/  @!P0 F2FP.F16.F32.PACK_AB R21, RZ, R18 ;  /* 0x00000012ff15823e */ /* 0x001fe200000000ff */
[----:B------:R-:W4:Y:S01]  /*4400*/  @!P1 LDG.E.U16 R8, desc[UR8][R8.64] ;  /* 0x0000000808089981 */ /* 0x000f22000c1e1500 */
[----:B------:R-:W-:Y:S02]  /*4410*/  @!P2 LEA.HI.X.SX32 R28, R3, R2, 0x1, P4 ;  /* 0x00000002031ca211 */ /* 0x000fe400020f0eff */
[----:B------:R-:W-:Y:S01]  /*4420*/  @!P2 LEA R16, P4, R17, UR10, 0x1 ;  /* 0x0000000a1110ac11 */ /* 0x000fe2000f8808ff */
[----:B------:R-:W-:Y:S01]  /*4430*/  @!P1 IMAD.WIDE R18, R5, 0x2, R14 ;  /* 0x0000000205129825 */ /* 0x000fe200078e020e */
[----:B------:R-:W-:Y:S02]  /*4440*/  @!P0 F2FP.F16.F32.PACK_AB R26, RZ, R26 ;  /* 0x0000001aff1a823e */ /* 0x000fe400000000ff */
[----:B------:R-:W-:Y:S01]  /*4450*/  @!P2 LEA.HI.X R17, R17, UR11, R28, 0x1, P4 ;  /* 0x0000000b1111ac11 */ /* 0x000fe2000a0f0c1c */
[----:B-1----:R-:W-:-:S04]  /*4460*/  @!P2 IMAD.WIDE R24, R3, 0x2, R14 ;  /* 0x000000020318a825 */ /* 0x002fc800078e020e */
[----:B------:R-:W-:Y:S01]  /*4470*/  @!P0 HADD2 R29, R29.H0_H0, R21.H0_H0 ;  /* 0x200000151d1d8230 */ /* 0x000fe20000000800 */
[----:B------:R-:W5:Y:S01]  /*4480*/  @!P1 LDG.E.U16 R18, desc[UR8][R18.64] ;  /* 0x0000000812129981 */ /* 0x000f62000c1e1500 */
[----:B------:R-:W-:-:S03]  /*4490*/  @!P0 IMAD.WIDE R20, R27, 0x2, R12 ;  /* 0x000000021b148825 */ /* 0x000fc600078e020c */
[----:B------:R0:W5:Y:S04]  /*44a0*/  @!P2 LDG.E.U16 R16, desc[UR8][R16.64] ;  /* 0x000000081010a981 */ /* 0x000168000c1e1500 */
[----:B------:R1:W5:Y:S01]  /*44b0*/  @!P2 LDG.E.U16 R24, desc[UR8][R24.64] ;  /* 0x000000081818a981 */ /* 0x000362000c1e1500 */
[----:B0-----:R-:W-:Y:S01]  /*44c0*/  PRMT R17, R26, 0x7610, R17 ;  /* 0x000076101a117816 */ /* 0x001fe20000000011 */
[C---:B------:R-:W-:Y:S02]  /*44d0*/  @!P3 IMAD.WIDE R26, R11.reuse, 0x2, R14 ;  /* 0x000000020b1ab825 */ /* 0x040fe400078e020e */
[----:B------:R0:W-:Y:S01]  /*44e0*/  @!P0 STG.E.U16 desc[UR8][R6.64], R29 ;  /* 0x0000001d06008986 */ /* 0x0001e2000c101508 */
[----:B-1----:R-:W1:Y:S03]  /*44f0*/  @!P3 LDC R25, c[0x0][0xf28] ;  /* 0x0003ca00ff19bb82 */ /* 0x002e660000000800 */
[----:B------:R0:W-:Y:S04]  /*4500*/  @!P0 STG.E.U16 desc[UR8][R20.64], R17 ;  /* 0x0000001114008986 */ /* 0x0001e8000c101508 */
[----:B------:R-:W4:Y:S01]  /*4510*/  @!P3 LDG.E.U16 R19, desc[UR8][R26.64] ;  /* 0x000000081a13b981 */ /* 0x000f22000c1e1500 */
[----:B0-----:R-:W0:Y:S08]  /*4520*/  @!P3 LDC R29, c[0x0][0xf1c] ;  /* 0x0003c700ff1dbb82 */ /* 0x001e300000000800 */
[----:B------:R-:W1:Y:S01]  /*4530*/  @!P3 LDC R17, c[0x0][0xf30] ;  /* 0x0003cc00ff11bb82 */ /* 0x000e620000000800 */
[----:B------:R-:W-:Y:S01]  /*4540*/  HFMA2 R28, -RZ, RZ, 0, 0 ;  /* 0x00000000ff1c7431 */ /* 0x000fe200000001ff */
[----:B------:R-:W-:Y:S01]  /*4550*/  MOV R9, RZ ;  /* 0x000000ff00097202 */ /* 0x000fe20000000f00 */
[----:B------:R-:W-:-:S05]  /*4560*/  @!P3 IMAD.WIDE R6, R11, 0x2, R12 ;  /* 0x000000020b06b825 */ /* 0x000fca00078e020c */
[----:B------:R-:W5:Y:S01]  /*4570*/  @!P1 LDC R21, c[0x0][0xf1c] ;  /* 0x0003c700ff159b82 */ /* 0x000f620000000800 */
[----:B--2---:R-:W-:Y:S02]  /*4580*/  @!P3 HADD2.F32 R23, -RZ, R23.H0_H0 ;  /* 0x20000017ff17b230 */ /* 0x004fe40000004100 */
[----:B---3--:R-:W-:-:S03]  /*4590*/  @!P3 HADD2.F32 R28, -RZ, R10.H0_H0 ;  /* 0x2000000aff1cb230 */ /* 0x008fc60000004100 */
[----:B-1----:R-:W-:Y:S01]  /*45a0*/  @!P3 FMUL R9, R23, R17 ;  /* 0x000000111709b220 */ /* 0x002fe20000400000 */
[----:B------:R-:W-:Y:S01]  /*45b0*/  @!P1 IMAD.WIDE R10, R5, 0x2, R14 ;  /* 0x00000002050a9825 */ /* 0x000fe200078e020e */
[----:B------:R-:W1:Y:S03]  /*45c0*/  @!P1 LDC R23, c[0x0][0xf28] ;  /* 0x0003ca00ff179b82 */ /* 0x000e660000000800 */
[----:B0-----:R-:W-:-:S04]  /*45d0*/  @!P3 FFMA R28, R28, R29, R9 ;  /* 0x0000001d1c1cb223 */ /* 0x001fc80000000009 */
[----:B------:R-:W-:-:S05]  /*45e0*/  @!P3 FMUL R28, R28, -R25 ;  /* 0x800000191c1cb220 */ /* 0x000fca0000400000 */
[----:B------:R-:W-:Y:S02]  /*45f0*/  @!P3 F2FP.F16.F32.PACK_AB R28, RZ, R28 ;  /* 0x0000001cff1cb23e */ /* 0x000fe400000000ff */
[----:B------:R-:W-:-:S03]  /*4600*/  @!P3 F2FP.F16.F32.PACK_AB R9, RZ, R9 ;  /* 0x00000009ff09b23e */ /* 0x000fc600000000ff */
[----:B----4-:R-:W-:Y:S01]  /*4610*/  @!P3 HADD2 R19, R19.H0_H0, R28.H0_H0 ;  /* 0x2000001c1313b230 */ /* 0x010fe20000000800 */
[----:B------:R-:W-:-:S04]  /*4620*/  PRMT R28, R9, 0x7610, R28 ;  /* 0x00007610091c7816 */ /* 0x000fc8000000001c */
[----:B------:R-:W-:Y:S02]  /*4630*/  PRMT R25, R19, 0x7610, R25 ;  /* 0x0000761013197816 */ /* 0x000fe40000000019 */
[----:B------:R-:W0:Y:S03]  /*4640*/  @!P1 LDC R19, c[0x0][0xf30] ;  /* 0x0003cc00ff139b82 */ /* 0x000e260000000800 */
[----:B------:R-:W-:Y:S04]  /*4650*/  @!P3 STG.E.U16 desc[UR8][R26.64], R25 ;  /* 0x000000191a00b986 */ /* 0x000fe8000c101508 */
[----:B------:R2:W-:Y:S04]  /*4660*/  @!P3 STG.E.U16 desc[UR8][R6.64], R28 ;  /* 0x0000001c0600b986 */ /* 0x0005e8000c101508 */
[----:B------:R-:W3:Y:S01]  /*4670*/  @!P1 LDG.E.U16 R17, desc[UR8][R10.64] ;  /* 0x000000080a119981 */ /* 0x000ee2000c1e1500 */
[----:B------:R-:W-:-:S02]  /*4680*/  HFMA2 R9, -RZ, RZ, 0, 0 ;  /* 0x00000000ff097431 */ /* 0x000fc400000001ff */
[----:B------:R-:W-:Y:S02]  /*4690*/  @!P1 HADD2.F32 R8, -RZ, R8.H0_H0 ;  /* 0x20000008ff089230 */ /* 0x000fe40000004100 */
[----:B------:R-:W-:Y:S02]  /*46a0*/  IMAD.MOV.U32 R20, RZ, RZ, RZ ;  /* 0x000000ffff147224 */ /* 0x000fe400078e00ff */
[----:B-----5:R-:W-:Y:S02]  /*46b0*/  @!P1 HADD2.F32 R20, -RZ, R18.H0_H0 ;  /* 0x20000012ff149230 */ /* 0x020fe40000004100 */
[----:B0-----:R-:W-:Y:S01]  /*46c0*/  @!P1 FMUL R9, R8, R19 ;  /* 0x0000001308099220 */ /* 0x001fe20000400000 */
[----:B------:R-:W-:Y:S01]  /*46d0*/  ISETP.GE.AND P0, PT, R3, R4, PT ;  /* 0x000000040300720c */ /* 0x000fe20003f06270 */
[----:B------:R-:W0:Y:S02]  /*46e0*/  @!P2 LDC R19, c[0x0][0xf30] ;  /* 0x0003cc00ff13ab82 */ /* 0x000e240000000800 */
[----:B------:R-:W-:-:S04]  /*46f0*/  @!P1 FFMA R20, R20, R21, R9 ;  /* 0x0000001514149223 */ /* 0x000fc80000000009 */
[----:B-1----:R-:W-:-:S05]  /*4700*/  @!P1 FMUL R20, R20, -R23 ;  /* 0x8000001714149220 */ /* 0x002fca0000400000 */
[----:B------:R-:W-:Y:S01]  /*4710*/  @!P1 F2FP.F16.F32.PACK_AB R20, RZ, R20 ;  /* 0x00000014ff14923e */ /* 0x000fe200000000ff */
[----:B------:R-:W1:Y:S01]  /*4720*/  @!P0 LDC R21, c[0x0][0xf28] ;  /* 0x0003ca00ff158b82 */ /* 0x000e620000000800 */
[----:B--2---:R-:W-:Y:S01]  /*4730*/  @!P1 F2FP.F16.F32.PACK_AB R6, RZ, R9 ;  /* 0x00000009ff06923e */ /* 0x004fe200000000ff */
[----:B------:R-:W-:-:S03]  /*4740*/  @!P1 IMAD.WIDE R8, R5, 0x2, R12 ;  /* 0x0000000205089825 */ /* 0x000fc600078e020c */
[----:B------:R-:W-:Y:S01]  /*4750*/  PRMT R25, R6, 0x7610, R25 ;  /* 0x0000761006197816 */ /* 0x000fe20000000019 */
[----:B------:R-:W-:-:S04]  /*4760*/  @!P0 IMAD.WIDE R6, R3, 0x2, R14 ;  /* 0x0000000203068825 */ /* 0x000fc800078e020e */
[----:B---3--:R-:W-:Y:S02]  /*4770*/  @!P1 HADD2 R17, R17.H0_H0, R20.H0_H0 ;  /* 0x2000001411119230 */ /* 0x008fe40000000800 */
[----:B------:R-:W2:Y:S03]  /*4780*/  @!P0 LDC R20, c[0x0][0xf1c] ;  /* 0x0003c700ff148b82 */ /* 0x000ea60000000800 */
[----:B------:R-:W-:-:S05]  /*4790*/  PRMT R23, R17, 0x7610, R23 ;  /* 0x0000761011177816 */ /* 0x000fca0000000017 */
[----:B------:R-:W-:Y:S04]  /*47a0*/  @!P1 STG.E.U16 desc[UR8][R10.64], R23 ;  /* 0x000000170a009986 */ /* 0x000fe8000c101508 */
[----:B------:R3:W-:Y:S04]  /*47b0*/  @!P1 STG.E.U16 desc[UR8][R8.64], R25 ;  /* 0x0000001908009986 */ /* 0x0007e8000c101508 */
[----:B------:R-:W4:Y:S01]  /*47c0*/  @!P0 LDG.E.U16 R17, desc[UR8][R6.64] ;  /* 0x0000000806118981 */ /* 0x000f22000c1e1500 */
[----:B------:R-:W-:Y:S02]  /*47d0*/  HFMA2 R18, -RZ, RZ, 0, 0 ;  /* 0x00000000ff127431 */ /* 0x000fe400000001ff */
[----:B------:R-:W-:Y:S01]  /*47e0*/  @!P2 HADD2.F32 R16, -RZ, R16.H0_H0 ;  /* 0x20000010ff10a230 */ /* 0x000fe20000004100 */
[----:B------:R-:W-:Y:S01]  /*47f0*/  MOV R5, RZ ;  /* 0x000000ff00057202 */ /* 0x000fe20000000f00 */
[----:B------:R-:W-:-:S03]  /*4800*/  @!P2 HADD2.F32 R18, -RZ, R24.H0_H0 ;  /* 0x20000018ff12a230 */ /* 0x000fc60000004100 */
[----:B0-----:R-:W-:-:S04]  /*4810*/  @!P2 FMUL R5, R16, R19 ;  /* 0x000000131005a220 */ /* 0x001fc80000400000 */
[----:B--2---:R-:W-:-:S04]  /*4820*/  @!P0 FFMA R18, R18, R20, R5 ;  /* 0x0000001412128223 */ /* 0x004fc80000000005 */
[----:B-1----:R-:W-:-:S05]  /*4830*/  @!P0 FMUL R18, R18, -R21 ;  /* 0x8000001512128220 */ /* 0x002fca0000400000 */
[----:B------:R-:W-:Y:S01]  /*4840*/  @!P0 F2FP.F16.F32.PACK_AB R18, RZ, R18 ;  /* 0x00000012ff12823e */ /* 0x000fe200000000ff */
[----:B---3--:R-:W-:Y:S01]  /*4850*/  @!P0 IMAD.WIDE R8, R3, 0x2, R12 ;  /* 0x0000000203088825 */ /* 0x008fe200078e020c */
[----:B------:R-:W-:Y:S01]  /*4860*/  @!P0 F2FP.F16.F32.PACK_AB R5, RZ, R5 ;  /* 0x00000005ff05823e */ /* 0x000fe200000000ff */
[----:B------:R-:W-:Y:S02]  /*4870*/  ULEA UR4, UR12, UR4, 0x2 ;  /* 0x000000040c047291 */ /* 0x000fe4000f8e10ff */
[----:B----4-:R-:W-:-:S05]  /*4880*/  @!P0 HADD2 R17, R17.H0_H0, R18.H0_H0 ;  /* 0x2000001211118230 */ /* 0x010fca0000000800 */
[----:B------:R0:W-:Y:S04]  /*4890*/  @!P0 STG.E.U16 desc[UR8][R6.64], R17 ;  /* 0x0000001106008986 */ /* 0x0001e8000c101508 */
[----:B------:R0:W-:Y:S01]  /*48a0*/  @!P0 STG.E.U16 desc[UR8][R8.64], R5 ;  /* 0x0000000508008986 */ /* 0x0001e2000c101508 */
[----:B------:R-:W-:-:S13]  /*48b0*/  ISETP.LE.AND P0, PT, R4, UR4, PT ;  /* 0x0000000404007c0c */ /* 0x000fda000bf03270 */
[----:B0-----:R-:W-:Y:S05]  /*48c0*/  @!P0 BRA `(.L_x_151) ;  /* 0xfffffff8002c8947 */ /* 0x001fea000383ffff */
[----:B------:R-:W-:Y:S05]  /*48d0*/  EXIT ;  /* 0x000000000000794d */ /* 0x000fea0003800000 */
.L_x_124:
[----:B------:R-:W-:Y:S05]  /*48e0*/  BRA.U !UP1, `(.L_x_152) ;  /* 0x00000005099c7547 */ /* 0x000fea000b800000 */
[----:B------:R-:W-:-:S05]  /*48f0*/  UMOV UR4, URZ ;  /* 0x000000ff00047c82 */ /* 0x000fca0008000000 */
.L_x_153:
[----:B------:R-:W-:-:S04]  /*4900*/  IADD3 R19, PT, PT, R22, UR4, RZ ;  /* 0x0000000416137c10 */ /* 0x000fc8000fffe0ff */
[----:B------:R-:W-:-:S13]  /*4910*/  ISETP.GE.AND P0, PT, R19, R4, PT ;  /* 0x000000041300720c */ /* 0x000fda0003f06270 */
[----:B--2---:R-:W-:Y:S01]  /*4920*/  @!P0 IADD3 R3, P1, PT, R0, R19, RZ ;  /* 0x0000001300038210 */ /* 0x004fe20007f3e0ff */
[C---:B------:R-:W-:Y:S01]  /*4930*/  @!P0 IMAD.WIDE R10, R19.reuse, 0x2, R14 ;  /* 0x00000002130a8825 */ /* 0x040fe200078e020e */
[----:B------:R-:W0:Y:S02]  /*4940*/  @!P0 LDC R21, c[0x0][0xf30] ;  /* 0x0003cc00ff158b82 */ /* 0x000e240000000800 */
[----:B------:R-:W-:Y:S02]  /*4950*/  @!P0 LEA.HI.X.SX32 R6, R19, R2, 0x1, P1 ;  /* 0x0000000213068211 */ /* 0x000fe400008f0eff */
[C---:B------:R-:W-:Y:S01]  /*4960*/  @!P0 LEA R12, P1, R3.reuse, UR10, 0x1 ;  /* 0x0000000a030c8c11 */ /* 0x040fe2000f8208ff */
[----:B------:R-:W2:Y:S03]  /*4970*/  @!P0 LDG.E.U16 R11, desc[UR8][R10.64] ;  /* 0x000000080a0b8981 */ /* 0x000ea6000c1e1500 */
[----:B------:R-:W-:Y:S01]  /*4980*/  @!P0 LEA.HI.X R13, R3, UR11, R6, 0x1, P1 ;  /* 0x0000000b030d8c11 */ /* 0x000fe200088f0c06 */
[----:B------:R-:W1:Y:S04]  /*4990*/  @!P0 LDC R20, c[0x0][0xf1c] ;  /* 0x0003c700ff148b82 */ /* 0x000e680000000800 */
[----:B------:R3:W4:Y:S01]  /*49a0*/  @!P0 LDG.E.U16 R12, desc[UR8][R12.64] ;  /* 0x000000080c0c8981 */ /* 0x000722000c1e1500 */
[----:B------:R-:W-:-:S03]  /*49b0*/  @!P0 IMAD.WIDE R6, R19, 0x2, R14 ;  /* 0x0000000213068825 */ /* 0x000fc600078e020e */
[----:B------:R-:W5:Y:S02]  /*49c0*/  @!P0 LDC R8, c[0x0][0xf28] ;  /* 0x0003ca00ff088b82 */ /* 0x000f640000000800 */
[----:B------:R-:W5:Y:S01]  /*49d0*/  @!P0 LDG.E.U16 R9, desc[UR8][R6.64] ;  /* 0x0000000806098981 */ /* 0x000f62000c1e1500 */
[----:B------:R-:W-:-:S04]  /*49e0*/  IADD3 R19, PT, PT, R19, UR12, RZ ;  /* 0x0000000c13137c10 */ /* 0x000fc8000fffe0ff */
[C---:B------:R-:W-:Y:S01]  /*49f0*/  ISETP.GE.AND P1, PT, R19.reuse, R4, PT ;  /* 0x000000041300720c */ /* 0x040fe20003f26270 */
[----:B------:R-:W-:Y:S02]  /*4a00*/  VIADD R5, R19, UR12 ;  /* 0x0000000c13057c36 */ /* 0x000fe40008000000 */
[----:B------:R-:W-:Y:S01]  /*4a10*/  HFMA2 R16, -RZ, RZ, 0, 0 ;  /* 0x00000000ff107431 */ /* 0x000fe200000001ff */
[----:B---3--:R-:W-:Y:S02]  /*4a20*/  MOV R13, RZ ;  /* 0x000000ff000d7202 */ /* 0x008fe40000000f00 */
[----:B------:R-:W-:-:S07]  /*4a30*/  IADD3 R3, PT, PT, R5, UR12, RZ ;  /* 0x0000000c05037c10 */ /* 0x000fce000fffe0ff */
[----:B------:R-:W-:Y:S01]  /*4a40*/  @!P1 IADD3 R17, P3, PT, R0, R19, RZ ;  /* 0x0000001300119210 */ /* 0x000fe20007f7e0ff */
[----:B------:R-:W3:Y:S03]  /*4a50*/  @!P1 LDC R28, c[0x0][0xf28] ;  /* 0x0003ca00ff1c9b82 */ /* 0x000ee60000000800 */
[----:B------:R-:W-:Y:S02]  /*4a60*/  @!P1 LEA.HI.X.SX32 R18, R19, R2, 0x1, P3 ;  /* 0x0000000213129211 */ /* 0x000fe400018f0eff */
[----:B------:R-:W-:Y:S02]  /*4a70*/  @!P1 LEA R10, P3, R17, UR10, 0x1 ;  /* 0x0000000a110a9c11 */ /* 0x000fe4000f8608ff */
[----:B------:R-:W-:-:S13]  /*4a80*/  ISETP.GE.AND P2, PT, R5, R4, PT ;  /* 0x000000040500720c */ /* 0x000fda0003f46270 */
[----:B------:R-:W-:-:S04]  /*4a90*/  @!P2 IADD3 R24, P5, PT, R0, R5, RZ ;  /* 0x000000050018a210 */ /* 0x000fc80007fbe0ff */
[----:B------:R-:W-:Y:S01]  /*4aa0*/  @!P2 LEA.HI.X.SX32 R27, R5, R2, 0x1, P5 ;  /* 0x00000002051ba211 */ /* 0x000fe200028f0eff */
[----:B--2---:R-:W-:Y:S01]  /*4ab0*/  @!P0 HADD2.F32 R13, -RZ, R11.H0_H0 ;  /* 0x2000000bff0d8230 */ /* 0x004fe20000004100 */
[----:B------:R-:W-:Y:S01]  /*4ac0*/  @!P1 LEA.HI.X R11, R17, UR11, R18, 0x1, P3 ;  /* 0x0000000b110b9c11 */ /* 0x000fe200098f0c12 */
[----:B----4-:R-:W-:Y:S01]  /*4ad0*/  @!P0 HADD2.F32 R12, -RZ, R12.H0_H0 ;  /* 0x2000000cff0c8230 */ /* 0x010fe20000004100 */
[----:B------:R-:W-:-:S03]  /*4ae0*/  ISETP.GE.AND P3, PT, R3, R4, PT ;  /* 0x000000040300720c */ /* 0x000fc60003f66270 */
[----:B------:R2:W4:Y:S01]  /*4af0*/  @!P1 LDG.E.U16 R18, desc[UR8][R10.64] ;  /* 0x000000080a129981 */ /* 0x000522000c1e1500 */
[----:B0-----:R-:W-:-:S04]  /*4b00*/  @!P0 FMUL R16, R12, R21 ;  /* 0x000000150c108220 */ /* 0x001fc80000400000 */
[----:B-1----:R-:W-:Y:S01]  /*4b10*/  @!P0 FFMA R13, R13, R20, R16 ;  /* 0x000000140d0d8223 */ /* 0x002fe20000000010 */
[----:B------:R-:W-:-:S04]  /*4b20*/  @!P1 IMAD.WIDE R20, R19, 0x2, R14 ;  /* 0x0000000213149825 */ /* 0x000fc800078e020e */
[----:B-----5:R-:W-:Y:S02]  /*4b30*/  @!P0 FMUL R8, R13, -R8 ;  /* 0x800000080d088220 */ /* 0x020fe40000400000 */
[----:B------:R0:W5:Y:S01]  /*4b40*/  @!P1 LDG.E.U16 R20, desc[UR8][R20.64] ;  /* 0x0000000814149981 */ /* 0x000162000c1e1500 */
[----:B------:R-:W-:Y:S02]  /*4b50*/  @!P3 IADD3 R25, P4, PT, R0, R3, RZ ;  /* 0x000000030019b210 */ /* 0x000fe40007f9e0ff */
[----:B--2---:R-:W-:Y:S01]  /*4b60*/  @!P0 F2FP.F16.F32.PACK_AB R11, RZ, R8 ;  /* 0x00000008ff0b823e */ /* 0x004fe200000000ff */
[----:B------:R-:W-:Y:S01]  /*4b70*/  @!P2 IMAD.WIDE R16, R5, 0x2, R14 ;  /* 0x000000020510a825 */ /* 0x000fe200078e020e */
[----:B------:R-:W-:Y:S02]  /*4b80*/  @!P3 LEA.HI.X.SX32 R26, R3, R2, 0x1, P4 ;  /* 0x00000002031ab211 */ /* 0x000fe400020f0eff */
[----:B------:R-:W-:Y:S02]  /*4b90*/  @!P2 LEA R8, P5, R24, UR10, 0x1 ;  /* 0x0000000a1808ac11 */ /* 0x000fe4000f8a08ff */
[----:B------:R-:W-:Y:S01]  /*4ba0*/  @!P3 LEA R10, P4, R25, UR10, 0x1 ;  /* 0x0000000a190abc11 */ /* 0x000fe2000f8808ff */
[----:B0-----:R-:W-:-:S02]  /*4bb0*/  @!P0 HADD2 R21, R9.H0_H0, R11.H0_H0 ;  /* 0x2000000b09158230 */ /* 0x001fc40000000800 */
[----:B------:R-:W-:Y:S01]  /*4bc0*/  @!P3 IMAD.WIDE R12, R3, 0x2, R14 ;  /* 0x00000002030cb825 */ /* 0x000fe200078e020e */
[----:B------:R-:W-:Y:S01]  /*4bd0*/  @!P2 LEA.HI.X R9, R24, UR11, R27, 0x1, P5 ;  /* 0x0000000b1809ac11 */ /* 0x000fe2000a8f0c1b */
[----:B------:R0:W2:Y:S01]  /*4be0*/  @!P2 LDG.E.U16 R23, desc[UR8][R16.64] ;  /* 0x000000081017a981 */ /* 0x0000a2000c1e1500 */
[----:B------:R-:W-:Y:S02]  /*4bf0*/  @!P3 LEA.HI.X R11, R25, UR11, R26, 0x1, P4 ;  /* 0x0000000b190bbc11 */ /* 0x000fe4000a0f0c1a */
[----:B------:R-:W-:Y:S01]  /*4c00*/  PRMT R25, R21, 0x7610, R25 ;  /* 0x0000761015197816 */ /* 0x000fe20000000019 */
[----:B------:R1:W2:Y:S01]  /*4c10*/  @!P3 LDG.E.U16 R12, desc[UR8][R12.64] ;  /* 0x000000080c0cb981 */ /* 0x0002a2000c1e1500 */
[----:B------:R-:W3:Y:S03]  /*4c20*/  @!P1 LDC R21, c[0x0][0xf1c] ;  /* 0x0003c700ff159b82 */ /* 0x000ee60000000800 */
[----:B------:R1:W2:Y:S01]  /*4c30*/  @!P2 LDG.E.U16 R8, desc[UR8][R8.64] ;  /* 0x000000080808a981 */ /* 0x0002a2000c1e1500 */
[----:B0-----:R-:W-:-:S03]  /*4c40*/  @!P1 IMAD.WIDE R16, R19, 0x2, R14 ;  /* 0x0000000213109825 */ /* 0x001fc600078e020e */
[----:B------:R0:W2:Y:S01]  /*4c50*/  @!P3 LDG.E.U16 R10, desc[UR8][R10.64] ;  /* 0x000000080a0ab981 */ /* 0x0000a2000c1e1500 */
[----:B------:R-:W3:Y:S03]  /*4c60*/  @!P1 LDC R19, c[0x0][0xf30] ;  /* 0x0003cc00ff139b82 */ /* 0x000ee60000000800 */
[----:B------:R0:W-:Y:S04]  /*4c70*/  @!P0 STG.E.U16 desc[UR8][R6.64], R25 ;  /* 0x0000001906008986 */ /* 0x0001e8000c101508 */
[----:B------:R-:W2:Y:S01]  /*4c80*/  @!P1 LDG.E.U16 R26, desc[UR8][R16.64] ;  /* 0x00000008101a9981 */ /* 0x000ea2000c1e1500 */
[----:B-1----:R-:W-:Y:S01]  /*4c90*/  HFMA2 R13, -RZ, RZ, 0, 0 ;  /* 0x00000000ff0d7431 */ /* 0x002fe200000001ff */
[----:B------:R-:W-:Y:S01]  /*4ca0*/  MOV R24, RZ ;  /* 0x000000ff00187202 */ /* 0x000fe20000000f00 */
[----:B------:R-:W1:Y:S01]  /*4cb0*/  @!P2 LDC R9, c[0x0][0xf30] ;  /* 0x0003cc00ff09ab82 */ /* 0x000e620000000800 */
[----:B0-----:R-:W-:-:S07]  /*4cc0*/  @!P2 IMAD.WIDE R6, R5, 0x2, R14 ;  /* 0x000000020506a825 */ /* 0x001fce00078e020e */
[----:B------:R-:W0:Y:S01]  /*4cd0*/  @!P2 LDC R11, c[0x0][0xf1c] ;  /* 0x0003c700ff0bab82 */ /* 0x000e220000000800 */
[----:B----4-:R-:W-:-:S05]  /*4ce0*/  @!P1 HADD2.F32 R18, -RZ, R18.H0_H0 ;  /* 0x20000012ff129230 */ /* 0x010fca0000004100 */
[----:B---3--:R-:W-:Y:S01]  /*4cf0*/  @!P1 FMUL R13, R18, R19 ;  /* 0x00000013120d9220 */ /* 0x008fe20000400000 */
[----:B-----5:R-:W-:-:S05]  /*4d00*/  @!P1 HADD2.F32 R24, -RZ, R20.H0_H0 ;  /* 0x20000014ff189230 */ /* 0x020fca0000004100 */
[----:B------:R-:W-:Y:S02]  /*4d10*/  @!P1 FFMA R13, R24, R21, R13 ;  /* 0x00000015180d9223 */ /* 0x000fe4000000000d */
[----:B------:R-:W3:Y:S02]  /*4d20*/  @!P2 LDC R24, c[0x0][0xf28] ;  /* 0x0003ca00ff18ab82 */ /* 0x000ee40000000800 */
[----:B------:R-:W-:-:S05]  /*4d30*/  @!P1 FMUL R13, R13, -R28 ;  /* 0x8000001c0d0d9220 */ /* 0x000fca0000400000 */
[----:B------:R-:W-:-:S05]  /*4d40*/  @!P1 F2FP.F16.F32.PACK_AB R13, RZ, R13 ;  /* 0x0000000dff0d923e */ /* 0x000fca00000000ff */
[----:B--2---:R-:W-:-:S05]  /*4d50*/  @!P1 HADD2 R13, R26.H0_H0, R13.H0_H0 ;  /* 0x2000000d1a0d9230 */ /* 0x004fca0000000800 */
[----:B------:R2:W-:Y:S04]  /*4d60*/  @!P1 STG.E.U16 desc[UR8][R16.64], R13 ;  /* 0x0000000d10009986 */ /* 0x0005e8000c101508 */
[----:B------:R-:W4:Y:S01]  /*4d70*/  @!P2 LDG.E.U16 R20, desc[UR8][R6.64] ;  /* 0x000000080614a981 */ /* 0x000f22000c1e1500 */
[----:B------:R-:W-:Y:S02]  /*4d80*/  HFMA2 R18, -RZ, RZ, 0, 0 ;  /* 0x00000000ff127431 */ /* 0x000fe400000001ff */
[----:B------:R-:W-:Y:S02]  /*4d90*/  @!P2 HADD2.F32 R8, -RZ, R8.H0_H0 ;  /* 0x20000008ff08a230 */ /* 0x000fe40000004100 */
[----:B------:R-:W-:Y:S02]  /*4da0*/  IMAD.MOV.U32 R5, RZ, RZ, RZ ;  /* 0x000000ffff057224 */ /* 0x000fe400078e00ff */
[----:B------:R-:W-:-:S02]  /*4db0*/  @!P2 HADD2.F32 R18, -RZ, R23.H0_H0 ;  /* 0x20000017ff12a230 */ /* 0x000fc40000004100 */
[----:B-1----:R-:W-:-:S04]  /*4dc0*/  @!P2 FMUL R5, R8, R9 ;  /* 0x000000090805a220 */ /* 0x002fc80000400000 */
[----:B0-----:R-:W-:Y:S01]  /*4dd0*/  @!P2 FFMA R5, R18, R11, R5 ;  /* 0x0000000b1205a223 */ /* 0x001fe20000000005 */
[----:B------:R-:W-:Y:S01]  /*4de0*/  @!P3 IMAD.WIDE R8, R3, 0x2, R14 ;  /* 0x000000020308b825 */ /* 0x000fe200078e020e */
[----:B------:R-:W0:Y:S03]  /*4df0*/  @!P3 LDC R11, c[0x0][0xf1c] ;  /* 0x0003c700ff0bbb82 */ /* 0x000e260000000800 */
[----:B---3--:R-:W-:-:S05]  /*4e00*/  @!P2 FMUL R5, R5, -R24 ;  /* 0x800000180505a220 */ /* 0x008fca0000400000 */
[----:B------:R-:W-:-:S05]  /*4e10*/  @!P2 F2FP.F16.F32.PACK_AB R5, RZ, R5 ;  /* 0x00000005ff05a23e */ /* 0x000fca00000000ff */
[----:B----4-:R-:W-:Y:S02]  /*4e20*/  @!P2 HADD2 R5, R20.H0_H0, R5.H0_H0 ;  /* 0x200000051405a230 */ /* 0x010fe40000000800 */
[----:B------:R-:W1:Y:S03]  /*4e30*/  @!P3 LDC R20, c[0x0][0xf28] ;  /* 0x0003ca00ff14bb82 */ /* 0x000e660000000800 */
[----:B--2---:R-:W-:-:S05]  /*4e40*/  PRMT R13, R5, 0x7610, R13 ;  /* 0x00007610050d7816 */ /* 0x004fca000000000d */
[----:B------:R2:W-:Y:S01]  /*4e50*/  @!P2 STG.E.U16 desc[UR8][R6.64], R13 ;  /* 0x0000000d0600a986 */ /* 0x0005e2000c101508 */
[----:B------:R-:W3:Y:S03]  /*4e60*/  @!P3 LDC R5, c[0x0][0xf30] ;  /* 0x0003cc00ff05bb82 */ /* 0x000ee60000000800 */
[----:B------:R-:W4:Y:S01]  /*4e70*/  @!P3 LDG.E.U16 R18, desc[UR8][R8.64] ;  /* 0x000000080812b981 */ /* 0x000f22000c1e1500 */
[----:B------:R-:W-:Y:S02]  /*4e80*/  HFMA2 R16, -RZ, RZ, 0, 0 ;  /* 0x00000000ff107431 */ /* 0x000fe400000001ff */
[----:B------:R-:W-:Y:S01]  /*4e90*/  @!P3 HADD2.F32 R10, -RZ, R10.H0_H0 ;  /* 0x2000000aff0ab230 */ /* 0x000fe20000004100 */
[----:B------:R-:W-:Y:S01]  /*4ea0*/  MOV R3, RZ ;  /* 0x000000ff00037202 */ /* 0x000fe20000000f00 */
[----:B------:R-:W-:-:S03]  /*4eb0*/  @!P3 HADD2.F32 R16, -RZ, R12.H0_H0 ;  /* 0x2000000cff10b230 */ /* 0x000fc60000004100 */
[----:B---3--:R-:W-:-:S04]  /*4ec0*/  @!P3 FMUL R3, R10, R5 ;  /* 0x000000050a03b220 */ /* 0x008fc80000400000 */
[----:B0-----:R-:W-:-:S04]  /*4ed0*/  @!P3 FFMA R3, R16, R11, R3 ;  /* 0x0000000b1003b223 */ /* 0x001fc80000000003 */
[----:B-1----:R-:W-:-:S05]  /*4ee0*/  @!P3 FMUL R3, R3, -R20 ;  /* 0x800000140303b220 */ /* 0x002fca0000400000 */
[----:B------:R-:W-:Y:S01]  /*4ef0*/  @!P3 F2FP.F16.F32.PACK_AB R3, RZ, R3 ;  /* 0x00000003ff03b23e */ /* 0x000fe200000000ff */
[----:B------:R-:W-:-:S06]  /*4f00*/  ULEA UR4, UR12, UR4, 0x2 ;  /* 0x000000040c047291 */ /* 0x000fcc000f8e10ff */
[----:B------:R-:W-:Y:S01]  /*4f10*/  ISETP.LE.AND P0, PT, R4, UR4, PT ;  /* 0x0000000404007c0c */ /* 0x000fe2000bf03270 */
[----:B----4-:R-:W-:-:S05]  /*4f20*/  @!P3 HADD2 R3, R18.H0_H0, R3.H0_H0 ;  /* 0x200000031203b230 */ /* 0x010fca0000000800 */
[----:B------:R2:W-:Y:S07]  /*4f30*/  @!P3 STG.E.U16 desc[UR8][R8.64], R3 ;  /* 0x000000030800b986 */ /* 0x0005ee000c101508 */
[----:B------:R-:W-:Y:S05]  /*4f40*/  @!P0 BRA `(.L_x_153) ;  /* 0xfffffff8006c8947 */ /* 0x000fea000383ffff */
[----:B------:R-:W-:Y:S05]  /*4f50*/  EXIT ;  /* 0x000000000000794d */ /* 0x000fea0003800000 */
.L_x_152:
[----:B------:R-:W-:Y:S05]  /*4f60*/  BRA.U UP0, `(.L_x_154) ;  /* 0x00000005003c7547 */ /* 0x000fea000b800000 */
[----:B------:R-:W-:-:S05]  /*4f70*/  UMOV UR4, URZ ;  /* 0x000000ff00047c82 */ /* 0x000fca0008000000 */
.L_x_155:
[----:B------:R-:W-:-:S04]  /*4f80*/  IADD3 R17, PT, PT, R22, UR4, RZ ;  /* 0x0000000416117c10 */ /* 0x000fc8000fffe0ff */
[----:B------:R-:W-:-:S13]  /*4f90*/  ISETP.GE.AND P0, PT, R17, R4, PT ;  /* 0x000000041100720c */ /* 0x000fda0003f06270 */
[----:B-1----:R-:W-:Y:S01]  /*4fa0*/  @!P0 IADD3 R3, P1, PT, R0, R17, RZ ;  /* 0x0000001100038210 */ /* 0x002fe20007f3e0ff */
[----:B------:R-:W0:Y:S03]  /*4fb0*/  @!P0 LDC R19, c[0x0][0xf30] ;  /* 0x0003cc00ff138b82 */ /* 0x000e260000000800 */
[----:B------:R-:W-:Y:S02]  /*4fc0*/  @!P0 LEA.HI.X.SX32 R6, R17, R2, 0x1, P1 ;  /* 0x0000000211068211 */ /* 0x000fe400008f0eff */
[----:B------:R-:W-:-:S03]  /*4fd0*/  @!P0 LEA R8, P1, R3, UR10, 0x1 ;  /* 0x0000000a03088c11 */ /* 0x000fc6000f8208ff */
[----:B------:R-:W1:Y:S01]  /*4fe0*/  @!P0 LDC R21, c[0x0][0xf28] ;  /* 0x0003ca00ff158b82 */ /* 0x000e620000000800 */
[----:B------:R-:W-:-:S06]  /*4ff0*/  @!P0 LEA.HI.X R9, R3, UR11, R6, 0x1, P1 ;  /* 0x0000000b03098c11 */ /* 0x000fcc00088f0c06 */
[----:B------:R2:W3:Y:S01]  /*5000*/  @!P0 LDG.E.U16 R9, desc[UR8][R8.64] ;  /* 0x0000000808098981 */ /* 0x0004e2000c1e1500 */
[----:B------:R-:W-:-:S05]  /*5010*/  @!P0 IMAD.WIDE R6, R17, 0x2, R14 ;  /* 0x0000000211068825 */ /* 0x000fca00078e020e */
[----:B------:R-:W4:Y:S01]  /*5020*/  @!P0 LDG.E.U16 R11, desc[UR8][R6.64] ;  /* 0x00000008060b8981 */ /* 0x000f22000c1e1500 */
[----:B------:R-:W-:Y:S01]  /*5030*/  IADD3 R17, PT, PT, R17, UR12, RZ ;  /* 0x0000000c11117c10 */ /* 0x000fe2000fffe0ff */
[----:B------:R-:W-:-:S03]  /*5040*/  HFMA2 R10, -RZ, RZ, 0, 0 ;  /* 0x00000000ff0a7431 */ /* 0x000fc600000001ff */
[C---:B------:R-:W-:Y:S01]  /*5050*/  ISETP.GE.AND P1, PT, R17.reuse, R4, PT ;  /* 0x000000041100720c */ /* 0x040fe20003f26270 */
[----:B------:R-:W-:-:S05]  /*5060*/  VIADD R5, R17, UR12 ;  /* 0x0000000c11057c36 */ /* 0x000fca0008000000 */
[C---:B------:R-:W-:Y:S02]  /*5070*/  IADD3 R3, PT, PT, R5.reuse, UR12, RZ ;  /* 0x0000000c05037c10 */ /* 0x040fe4000fffe0ff */
[----:B------:R-:W-:-:S05]  /*5080*/  ISETP.GE.AND P2, PT, R5, R4, PT ;  /* 0x000000040500720c */ /* 0x000fca0003f46270 */
[----:B------:R-:W-:-:S04]  /*5090*/  @!P1 IADD3 R13, P3, PT, R0, R17, RZ ;  /* 0x00000011000d9210 */ /* 0x000fc80007f7e0ff */
[----:B------:R-:W-:Y:S02]  /*50a0*/  @!P1 LEA.HI.X.SX32 R16, R17, R2, 0x1, P3 ;  /* 0x0000000211109211 */ /* 0x000fe400018f0eff */
[----:B------:R-:W-:Y:S02]  /*50b0*/  ISETP.GE.AND P3, PT, R3, R4, PT ;  /* 0x000000040300720c */ /* 0x000fe40003f66270 */
[----:B--2---:R-:W-:Y:S01]  /*50c0*/  @!P1 LEA R8, P4, R13, UR10, 0x1 ;  /* 0x0000000a0d089c11 */ /* 0x004fe2000f8808ff */
[----:B---3--:R-:W-:-:S03]  /*50d0*/  @!P0 HADD2.F32 R12, -RZ, R9.H0_H0 ;  /* 0x20000009ff0c8230 */ /* 0x008fc60000004100 */
[----:B------:R-:W-:Y:S02]  /*50e0*/  @!P1 LEA.HI.X R9, R13, UR11, R16, 0x1, P4 ;  /* 0x0000000b0d099c11 */ /* 0x000fe4000a0f0c10 */
[----:B0-----:R-:W-:-:S03]  /*50f0*/  @!P0 FMUL R10, R12, R19 ;  /* 0x000000130c0a8220 */ /* 0x001fc60000400000 */
[----:B------:R0:W2:Y:S01]  /*5100*/  @!P1 LDG.E.U16 R16, desc[UR8][R8.64] ;  /* 0x0000000808109981 */ /* 0x0000a2000c1e1500 */
[----:B-1----:R-:W-:Y:S01]  /*5110*/  @!P0 FMUL R10, R10, -R21 ;  /* 0x800000150a0a8220 */ /* 0x002fe20000400000 */
[C---:B------:R-:W-:Y:S02]  /*5120*/  @!P2 IADD3 R13, P5, PT, R0.reuse, R5, RZ ;  /* 0x00000005000da210 */ /* 0x040fe40007fbe0ff */
[----:B------:R-:W-:Y:S02]  /*5130*/  @!P3 IADD3 R19, P4, PT, R0, R3, RZ ;  /* 0x000000030013b210 */ /* 0x000fe40007f9e0ff */
[----:B0-----:R-:W-:Y:S02]  /*5140*/  @!P0 F2FP.F16.F32.PACK_AB R9, RZ, R10 ;  /* 0x0000000aff09823e */ /* 0x001fe400000000ff */
[-C--:B------:R-:W-:Y:S02]  /*5150*/  @!P2 LEA.HI.X.SX32 R24, R5, R2.reuse, 0x1, P5 ;  /* 0x000000020518a211 */ /* 0x080fe400028f0eff */
[----:B------:R-:W-:Y:S01]  /*5160*/  @!P3 LEA.HI.X.SX32 R20, R3, R2, 0x1, P4 ;  /* 0x000000020314b211 */ /* 0x000fe200020f0eff */
[----:B----4-:R-:W-:Y:S01]  /*5170*/  @!P0 HADD2 R18, R11.H0_H0, R9.H0_H0 ;  /* 0x200000090b128230 */ /* 0x010fe20000000800 */
[----:B------:R-:W-:-:S02]  /*5180*/  @!P2 LEA R12, P5, R13, UR10, 0x1 ;  /* 0x0000000a0d0cac11 */ /* 0x000fc4000f8a08ff */
[----:B------:R-:W-:Y:S02]  /*5190*/  @!P3 LEA R10, P4, R19, UR10, 0x1 ;  /* 0x0000000a130abc11 */ /* 0x000fe4000f8808ff */
[----:B------:R-:W-:Y:S02]  /*51a0*/  @!P2 LEA.HI.X R13, R13, UR11, R24, 0x1, P5 ;  /* 0x0000000b0d0dac11 */ /* 0x000fe4000a8f0c18 */
[----:B------:R-:W-:Y:S01]  /*51b0*/  @!P3 LEA.HI.X R11, R19, UR11, R20, 0x1, P4 ;  /* 0x0000000b130bbc11 */ /* 0x000fe2000a0f0c14 */
[----:B------:R-:W-:Y:S01]  /*51c0*/  @!P1 IMAD.WIDE R8, R17, 0x2, R14 ;  /* 0x0000000211089825 */ /* 0x000fe200078e020e */
[----:B------:R-:W-:Y:S01]  /*51d0*/  PRMT R21, R18, 0x7610, R21 ;  /* 0x0000761012157816 */ /* 0x000fe20000000015 */
[----:B------:R-:W3:Y:S01]  /*51e0*/  @!P2 LDG.E.U16 R12, desc[UR8][R12.64] ;  /* 0x000000080c0ca981 */ /* 0x000ee2000c1e1500 */
[----:B------:R-:W0:Y:S03]  /*51f0*/  @!P1 LDC R19, c[0x0][0xf30] ;  /* 0x0003cc00ff139b82 */ /* 0x000e260000000800 */
[----:B------:R1:W4:Y:S04]  /*5200*/  @!P3 LDG.E.U16 R10, desc[UR8][R10.64] ;  /* 0x000000080a0ab981 */ /* 0x000328000c1e1500 */
[----:B------:R5:W-:Y:S01]  /*5210*/  @!P0 STG.E.U16 desc[UR8][R6.64], R21 ;  /* 0x0000001506008986 */ /* 0x000be2000c101508 */
[----:B------:R-:W0:Y:S03]  /*5220*/  @!P1 LDC R20, c[0x0][0xf28] ;  /* 0x0003ca00ff149b82 */ /* 0x000e260000000800 */
[----:B------:R-:W3:Y:S01]  /*5230*/  @!P1 LDG.E.U16 R18, desc[UR8][R8.64] ;  /* 0x0000000808129981 */ /* 0x000ee2000c1e1500 */
[----:B------:R-:W-:-:S04]  /*5240*/  MOV R17, RZ ;  /* 0x000000ff00117202 */ /* 0x000fc80000000f00 */
[----:B-1----:R-:W1:Y:S01]  /*5250*/  @!P2 LDC R11, c[0x0][0xf30] ;  /* 0x0003cc00ff0bab82 */ /* 0x002e620000000800 */
[----:B-----5:R-:W-:-:S04]  /*5260*/  @!P2 IMAD.WIDE R6, R5, 0x2, R14 ;  /* 0x000000020506a825 */ /* 0x020fc800078e020e */
[----:B--2---:R-:W-:-:S05]  /*5270*/  @!P1 HADD2.F32 R16, -RZ, R16.H0_H0 ;  /* 0x20000010ff109230 */ /* 0x004fca0000004100 */
[----:B0-----:R-:W-:-:S04]  /*5280*/  @!P1 FMUL R17, R16, R19 ;  /* 0x0000001310119220 */ /* 0x001fc80000400000 */
[----:B------:R-:W-:-:S05]  /*5290*/  @!P1 FMUL R17, R17, -R20 ;  /* 0x8000001411119220 */ /* 0x000fca0000400000 */
[----:B------:R-:W-:-:S05]  /*52a0*/  @!P1 F2FP.F16.F32.PACK_AB R17, RZ, R17 ;  /* 0x00000011ff11923e */ /* 0x000fca00000000ff */
[----:B---3--:R-:W-:Y:S02]  /*52b0*/  @!P1 HADD2 R17, R18.H0_H0, R17.H0_H0 ;  /* 0x2000001112119230 */ /* 0x008fe40000000800 */
[----:B------:R-:W0:Y:S03]  /*52c0*/  @!P2 LDC R18, c[0x0][0xf28] ;  /* 0x0003ca00ff12ab82 */ /* 0x000e260000000800 */
[----:B------:R2:W-:Y:S04]  /*52d0*/  @!P1 STG.E.U16 desc[UR8][R8.64], R17 ;  /* 0x0000001108009986 */ /* 0x0005e8000c101508 */
[----:B------:R-:W3:Y:S01]  /*52e0*/  @!P2 LDG.E.U16 R16, desc[UR8][R6.64] ;  /* 0x000000080610a981 */ /* 0x000ee2000c1e1500 */
[----:B------:R-:W-:-:S02]  /*52f0*/  HFMA2 R5, -RZ, RZ, 0, 0 ;  /* 0x00000000ff057431 */ /* 0x000fc400000001ff */
[----:B------:R-:W-:-:S05]  /*5300*/  @!P2 HADD2.F32 R12, -RZ, R12.H0_H0 ;  /* 0x2000000cff0ca230 */ /* 0x000fca0000004100 */
[----:B-1----:R-:W-:-:S04]  /*5310*/  @!P2 FMUL R5, R12, R11 ;  /* 0x0000000b0c05a220 */ /* 0x002fc80000400000 */
[----:B0-----:R-:W-:-:S05]  /*5320*/  @!P2 FMUL R5, R5, -R18 ;  /* 0x800000120505a220 */ /* 0x001fca0000400000 */
[----:B------:R-:W-:Y:S01]  /*5330*/  @!P2 F2FP.F16.F32.PACK_AB R5, RZ, R5 ;  /* 0x00000005ff05a23e */ /* 0x000fe200000000ff */
[----:B--2---:R-:W-:-:S04]  /*5340*/  @!P3 IMAD.WIDE R8, R3, 0x2, R14 ;  /* 0x000000020308b825 */ /* 0x004fc800078e020e */
[----:B---3--:R-:W-:Y:S02]  /*5350*/  @!P2 HADD2 R5, R16.H0_H0, R5.H0_H0 ;  /* 0x200000051005a230 */ /* 0x008fe40000000800 */
[----:B------:R-:W0:Y:S03]  /*5360*/  @!P3 LDC R16, c[0x0][0xf28] ;  /* 0x0003ca00ff10bb82 */ /* 0x000e260000000800 */
[----:B------:R-:W-:-:S05]  /*5370*/  PRMT R11, R5, 0x7610, R11 ;  /* 0x00007610050b7816 */ /* 0x000fca000000000b */
[----:B------:R1:W-:Y:S01]  /*5380*/  @!P2 STG.E.U16 desc[UR8][R6.64], R11 ;  /* 0x0000000b0600a986 */ /* 0x0003e2000c101508 */
[----:B------:R-:W2:Y:S03]  /*5390*/  @!P3 LDC R5, c[0x0][0xf30] ;  /* 0x0003cc00ff05bb82 */ /* 0x000ea60000000800 */
[----:B------:R-:W3:Y:S01]  /*53a0*/  @!P3 LDG.E.U16 R12, desc[UR8][R8.64] ;  /* 0x00000008080cb981 */ /* 0x000ee2000c1e1500 */
[----:B----4-:R-:W-:Y:S01]  /*53b0*/  @!P3 HADD2.F32 R10, -RZ, R10.H0_H0 ;  /* 0x2000000aff0ab230 */ /* 0x010fe20000004100 */
[----:B------:R-:W-:Y:S01]  /*53c0*/  MOV R3, RZ ;  /* 0x000000ff00037202 */ /* 0x000fe20000000f00 */
[----:B------:R-:W-:-:S03]  /*53d0*/  ULEA UR4, UR12, UR4, 0x2 ;  /* 0x000000040c047291 */ /* 0x000fc6000f8e10ff */
[----:B--2---:R-:W-:-:S04]  /*53e0*/  @!P3 FMUL R3, R10, R5 ;  /* 0x000000050a03b220 */ /* 0x004fc80000400000 */
[----:B0-----:R-:W-:-:S05]  /*53f0*/  @!P3 FMUL R3, R3, -R16 ;  /* 0x800000100303b220 */ /* 0x001fca0000400000 */
[----:B------:R-:W-:Y:S02]  /*5400*/  @!P3 F2FP.F16.F32.PACK_AB R3, RZ, R3 ;  /* 0x00000003ff03b23e */ /* 0x000fe400000000ff */
[----:B------:R-:W-:-:S03]  /*5410*/  ISETP.LE.AND P0, PT, R4, UR4, PT ;  /* 0x0000000404007c0c */ /* 0x000fc6000bf03270 */
[----:B---3--:R-:W-:-:S05]  /*5420*/  @!P3 HADD2 R3, R12.H0_H0, R3.H0_H0 ;  /* 0x200000030c03b230 */ /* 0x008fca0000000800 */
[----:B------:R1:W-:Y:S05]  /*5430*/  @!P3 STG.E.U16 desc[UR8][R8.64], R3 ;  /* 0x000000030800b986 */ /* 0x0003ea000c101508 */
[----:B------:R-:W-:Y:S05]  /*5440*/  @!P0 BRA `(.L_x_155) ;  /* 0xfffffff800cc8947 */ /* 0x000fea000383ffff */
[----:B------:R-:W-:Y:S05]  /*5450*/  EXIT ;  /* 0x000000000000794d */ /* 0x000fea0003800000 */
.L_x_154:
[----:B------:R-:W-:-:S05]  /*5460*/  UMOV UR4, URZ ;  /* 0x000000ff00047c82 */ /* 0x000fca0008000000 */
.L_x_156:
[----:B------:R-:W-:-:S05]  /*5470*/  VIADD R19, R22, UR4 ;  /* 0x0000000416137c36 */ /* 0x000fca0008000000 */
        /* <DEDUP_REMOVED lines=15> */
[----:B------:R-:W-:Y:S01]  /*5570*/  HFMA2 R16, -RZ, RZ, 0, 0 ;  /* 0x00000000ff107431 */ /* 0x000fe200000001ff */
[----:B------:R-:W-:Y:S02]  /*5580*/  IADD3 R5, PT, PT, R19, UR12, RZ ;  /* 0x0000000c13057c10 */ /* 0x000fe4000fffe0ff */
        /* <DEDUP_REMOVED lines=39> */
[----:B------:R-:W-:Y:S02]  /*5800*/  HFMA2 R24, -RZ, RZ, 0, 0 ;  /* 0x00000000ff187431 */ /* 0x000fe400000001ff */
[----:B-1----:R-:W-:Y:S01]  /*5810*/  IMAD.MOV.U32 R13, RZ, RZ, RZ ;  /* 0x000000ffff0d7224 */ /* 0x002fe200078e00ff */
        /* <DEDUP_REMOVED lines=14> */
[----:B------:R-:W-:Y:S01]  /*5900*/  @!P2 HADD2.F32 R8, -RZ, R8.H0_H0 ;  /* 0x20000008ff08a230 */ /* 0x000fe20000004100 */
[----:B------:R-:W-:Y:S01]  /*5910*/  MOV R5, RZ ;  /* 0x000000ff00057202 */ /* 0x000fe20000000f00 */
[----:B------:R-:W-:-:S03]  /*5920*/  @!P2 HADD2.F32 R18, -RZ, R23.H0_H0 ;  /* 0x20000017ff12a230 */ /* 0x000fc60000004100 */
        /* <DEDUP_REMOVED lines=26> */
.L_x_157:
        /* <DEDUP_REMOVED lines=11> */
.L_x_161:


//--------------------- .nv.shared.reserved.0     --------------------------
	.section	.nv.shared.reserved.0,"aw",@nobits
	.weak		__nv_reservedSMEM_offset_0_alias
	.size		__nv_reservedSMEM_offset_0_alias, 0, 64
	.other		__nv_reservedSMEM_offset_0_alias,@"STO_CUDA_RESERVED_SHARED STV_DEFAULT"
__nv_reservedSMEM_offset_0_alias:
	.zero		0
	.zero		64


//--------------------- .nv.constant0._Z25multi_tensor_apply_kernelI18TensorListMetadataILi4ELb0EEN18transformer_engine16multi_tensor_sgd10SGDFunctorILi4EffEEJffffbbbfEEvlPViT_T0_DpT1_ --------------------------
	.section	.nv.constant0._Z25multi_tensor_apply_kernelI18TensorListMetadataILi4ELb0EEN18transformer_engine16multi_tensor_sgd10SGDFunctorILi4EffEEJffffbbbfEEvlPViT_T0_DpT1_,"a",@progbits
	.sectionflags	@""
	.align	4
.nv.constant0._Z25multi_tensor_apply_kernelI18TensorListMetadataILi4ELb0EEN18transformer_engine16multi_tensor_sgd10SGDFunctorILi4EffEEJffffbbbfEEvlPViT_T0_DpT1_:
	.zero		3844


//--------------------- .nv.constant0._Z25multi_tensor_apply_kernelI18TensorListMetadataILi4ELb0EEN18transformer_engine16multi_tensor_sgd10SGDFunctorILi4E6__halffEEJffffbbbfEEvlPViT_T0_DpT1_ --------------------------
	.section	.nv.constant0._Z25multi_tensor_apply_kernelI18TensorListMetadataILi4ELb0EEN18transformer_engine16multi_tensor_sgd10SGDFunctorILi4E6__halffEEJffffbbbfEEvlPViT_T0_DpT1_,"a",@progbits
	.sectionflags	@""
	.align	4
.nv.constant0._Z25multi_tensor_apply_kernelI18TensorListMetadataILi4ELb0EEN18transformer_engine16multi_tensor_sgd10SGDFunctorILi4E6__halffEEJffffbbbfEEvlPViT_T0_DpT1_:
	.zero		3844


//--------------------- .nv.constant0._Z25multi_tensor_apply_kernelI18TensorListMetadataILi3ELb0EEN18transformer_engine16multi_tensor_sgd10SGDFunctorILi3EffEEJffffbbbfEEvlPViT_T0_DpT1_ --------------------------
	.section	.nv.constant0._Z25multi_tensor_apply_kernelI18TensorListMetadataILi3ELb0EEN18transformer_engine16multi_tensor_sgd10SGDFunctorILi3EffEEJffffbbbfEEvlPViT_T0_DpT1_,"a",@progbits
	.sectionflags	@""
	.align	4
.nv.constant0._Z25multi_tensor_apply_kernelI18TensorListMetadataILi3ELb0EEN18transformer_engine16multi_tensor_sgd10SGDFunctorILi3EffEEJffffbbbfEEvlPViT_T0_DpT1_:
	.zero		3892


//--------------------- .nv.constant0._Z25multi_tensor_apply_kernelI18TensorListMetadataILi3ELb0EEN18transformer_engine16multi_tensor_sgd10SGDFunctorILi3E6__halfS5_EEJffffbbbfEEvlPViT_T0_DpT1_ --------------------------
	.section	.nv.constant0._Z25multi_tensor_apply_kernelI18TensorListMetadataILi3ELb0EEN18transformer_engine16multi_tensor_sgd10SGDFunctorILi3E6__halfS5_EEJffffbbbfEEvlPViT_T0_DpT1_,"a",@progbits
	.sectionflags	@""
	.align	4
.nv.constant0._Z25multi_tensor_apply_kernelI18TensorListMetadataILi3ELb0EEN18transformer_engine16multi_tensor_sgd10SGDFunctorILi3E6__halfS5_EEJffffbbbfEEvlPViT_T0_DpT1_:
	.zero		3892


//--------------------- SYMBOLS --------------------------

	.type		.nv.reservedSmem.offset0,@object
	.size		.nv.reservedSmem.offset0,0x4
